// Copyright (c) 2024, Jay Shah, Ganesh Bikshandi, Ying Zhang, Vijay Thakkar, Pradeep Ramani, Tri Dao.
// Splitting the different template instantiations to different files to speed up compilation.
// This file is auto-generated. See "generate_kernels.py"

#include "flash_bwd_launch_template.h"

#ifndef FLASHATTENTION_DISABLE_HDIM256
template<>
void run_mha_bwd_<90, cutlass::half_t, 256, true>(Flash_bwd_params &params, cudaStream_t stream) {
    run_mha_bwd_hdim256<90, cutlass::half_t, true>(params, stream);
}
#endif


// ===== COMPILED SASS (sm_100a) =====

	.target	sm_100a

	.elftype	@"ET_EXEC"


//--------------------- .note.nv.tkinfo           --------------------------
	.section	.note.nv.tkinfo,"",@"SHT_NOTE"
	.sectionflags	@"SHF_NOTE_NV_TKINFO"
	.tkinfo
        /*0018*/ 	.word	0x00000002
        /*0030*/ 	.string	""
        /*0030*/ 	.string	"ptxas"
        /*0030*/ 	.string	"Cuda compilation tools, release 13.0, V13.0.88"
        /*0030*/ 	.string	"Build cuda_13.0.r13.0/compiler.36424714_0"
        /*0030*/ 	.string	"-arch sm_100a -m 64 "



//--------------------- .note.nv.cuinfo           --------------------------
	.section	.note.nv.cuinfo,"",@"SHT_NOTE"
	.sectionflags	@"SHF_NOTE_NV_CUINFO"
        /*0018*/ 	.short	0x0002
        /*001a*/ 	.short	0x0064
        /*001c*/ 	.short	0x0082
	.zero		2


//--------------------- .nv.info                  --------------------------
	.section	.nv.info,"",@"SHT_CUDA_INFO"
	.align	4


	//----- nvinfo : EIATTR_REGCOUNT
	.align		4
        /*0000*/ 	.byte	0x04, 0x2f
        /*0002*/ 	.short	(.L_12 - .L_11)
	.align		4
.L_11:
        /*0004*/ 	.word	index@(_ZN7cutlass13device_kernelIN5flash22FlashAttnBwdPreprocessIN4cute5tupleIJNS3_1CILi64EEENS5_ILi256EEEEEENS_6half_tEfNS_4arch4Sm90ELb1ELb1EEEEEvNT_6ParamsE)
        /*0008*/ 	.word	0x00000077


	//----- nvinfo : EIATTR_FRAME_SIZE
	.align		4
.L_12:
        /*000c*/ 	.byte	0x04, 0x11
        /*000e*/ 	.short	(.L_14 - .L_13)
	.align		4
.L_13:
        /*0010*/ 	.word	index@(_ZN7cutlass13device_kernelIN5flash22FlashAttnBwdPreprocessIN4cute5tupleIJNS3_1CILi64EEENS5_ILi256EEEEEENS_6half_tEfNS_4arch4Sm90ELb1ELb1EEEEEvNT_6ParamsE)
        /*0014*/ 	.word	0x00000000


	//----- nvinfo : EIATTR_REGCOUNT
	.align		4
.L_14:
        /*0018*/ 	.byte	0x04, 0x2f
        /*001a*/ 	.short	(.L_16 - .L_15)
	.align		4
.L_15:
        /*001c*/ 	.word	index@(_ZN7cutlass13device_kernelIN5flash11enable_sm90INS1_16FlashAttnBwdSm90INS1_25CollectiveMainloopBwdSm90ILi2ELi1ELi1EN4cute5tupleIJNS5_1CILi1EEES8_S8_EEENS6_IJNS7_ILi64EEENS7_ILi80EEENS7_ILi256EEEEEENS_6half_tEfNS_4arch4Sm90ELb1ELb0ELb1ELb1ELb0ELb0ELb1ELb1ELi2ELi1ELi1ELi1ELb0EEENS1_24CollectiveEpilogueBwdGQAISD_fSG_Li256ELb1ELb0EEENS1_25SingleTileBwdLPTSchedulerILb1ELi80ELb0EEEEEEEEEvNT_6ParamsE)
        /*0020*/ 	.word	0x00000004


	//----- nvinfo : EIATTR_FRAME_SIZE
	.align		4
.L_16:
        /*0024*/ 	.byte	0x04, 0x11
        /*0026*/ 	.short	(.L_18 - .L_17)
	.align		4
.L_17:
        /*0028*/ 	.word	index@(_ZN7cutlass13device_kernelIN5flash11enable_sm90INS1_16FlashAttnBwdSm90INS1_25CollectiveMainloopBwdSm90ILi2ELi1ELi1EN4cute5tupleIJNS5_1CILi1EEES8_S8_EEENS6_IJNS7_ILi64EEENS7_ILi80EEENS7_ILi256EEEEEENS_6half_tEfNS_4arch4Sm90ELb1ELb0ELb1ELb1ELb0ELb0ELb1ELb1ELi2ELi1ELi1ELi1ELb0EEENS1_24CollectiveEpilogueBwdGQAISD_fSG_Li256ELb1ELb0EEENS1_25SingleTileBwdLPTSchedulerILb1ELi80ELb0EEEEEEEEEvNT_6ParamsE)
        /*002c*/ 	.word	0x00000000


	//----- nvinfo : EIATTR_REGCOUNT
	.align		4
.L_18:
        /*0030*/ 	.byte	0x04, 0x2f
        /*0032*/ 	.short	(.L_20 - .L_19)
	.align		4
.L_19:
        /*0034*/ 	.word	index@(_ZN7cutlass13device_kernelIN5flash32FlashAttnBwdPostprocessConvertdQIN4cute5tupleIJNS3_1CILi64EEENS5_ILi256EEEEEENS_6half_tEfNS_4arch4Sm90ELi256ENS3_8TiledMMAINS3_8MMA_AtomIJNS3_4SM904GMMA25MMA_64x64x16_F32F16F16_SSILNSF_5MajorE1ELSH_0ELNSF_7ScaleInE1ELSI_1EEEEEENS3_6LayoutINS4_IJNS5_ILi2EEENS5_ILi1EEESN_EEENS4_IJSN_NS5_ILi0EEESP_EEEEENS4_IJNS3_10UnderscoreESS_SS_EEEEELb1EEEEEvNT_6ParamsE)
        /*0038*/ 	.word	0x0000004e


	//----- nvinfo : EIATTR_FRAME_SIZE
	.align		4
.L_20:
        /*003c*/ 	.byte	0x04, 0x11
        /*003e*/ 	.short	(.L_22 - .L_21)
	.align		4
.L_21:
        /*0040*/ 	.word	index@(_ZN7cutlass13device_kernelIN5flash32FlashAttnBwdPostprocessConvertdQIN4cute5tupleIJNS3_1CILi64EEENS5_ILi256EEEEEENS_6half_tEfNS_4arch4Sm90ELi256ENS3_8TiledMMAINS3_8MMA_AtomIJNS3_4SM904GMMA25MMA_64x64x16_F32F16F16_SSILNSF_5MajorE1ELSH_0ELNSF_7ScaleInE1ELSI_1EEEEEENS3_6LayoutINS4_IJNS5_ILi2EEENS5_ILi1EEESN_EEENS4_IJSN_NS5_ILi0EEESP_EEEEENS4_IJNS3_10UnderscoreESS_SS_EEEEELb1EEEEEvNT_6ParamsE)
        /*0044*/ 	.word	0x00000000


	//----- nvinfo : EIATTR_REGCOUNT
	.align		4
.L_22:
        /*0048*/ 	.byte	0x04, 0x2f
        /*004a*/ 	.short	(.L_24 - .L_23)
	.align		4
.L_23:
        /*004c*/ 	.word	index@(_ZN7cutlass13device_kernelIN5flash32FlashAttnBwdPostprocessConvertdQIN4cute5tupleIJNS3_1CILi80EEENS5_ILi256EEEEEENS_6half_tEfNS_4arch4Sm90ELi256ENS3_8TiledMMAINS3_8MMA_AtomIJNS3_4SM904GMMA25MMA_64x16x16_F32F16F16_SSILNSF_5MajorE1ELSH_1ELNSF_7ScaleInE1ELSI_1EEEEEENS3_6LayoutINS4_IJNS5_ILi2EEENS5_ILi1EEESN_EEENS4_IJSN_NS5_ILi0EEESP_EEEEENS4_IJNS3_10UnderscoreESS_SS_EEEEELb1EEEEEvNT_6ParamsE)
        /*0050*/ 	.word	0x00000053


	//----- nvinfo : EIATTR_FRAME_SIZE
	.align		4
.L_24:
        /*0054*/ 	.byte	0x04, 0x11
        /*0056*/ 	.short	(.L_26 - .L_25)
	.align		4
.L_25:
        /*0058*/ 	.word	index@(_ZN7cutlass13device_kernelIN5flash32FlashAttnBwdPostprocessConvertdQIN4cute5tupleIJNS3_1CILi80EEENS5_ILi256EEEEEENS_6half_tEfNS_4arch4Sm90ELi256ENS3_8TiledMMAINS3_8MMA_AtomIJNS3_4SM904GMMA25MMA_64x16x16_F32F16F16_SSILNSF_5MajorE1ELSH_1ELNSF_7ScaleInE1ELSI_1EEEEEENS3_6LayoutINS4_IJNS5_ILi2EEENS5_ILi1EEESN_EEENS4_IJSN_NS5_ILi0EEESP_EEEEENS4_IJNS3_10UnderscoreESS_SS_EEEEELb1EEEEEvNT_6ParamsE)
        /*005c*/ 	.word	0x00000000


	//----- nvinfo : EIATTR_REGCOUNT
	.align		4
.L_26:
        /*0060*/ 	.byte	0x04, 0x2f
        /*0062*/ 	.short	(.L_28 - .L_27)
	.align		4
.L_27:
        /*0064*/ 	.word	index@(_ZN7cutlass13device_kernelIN5flash11enable_sm90INS1_16FlashAttnBwdSm90INS1_25CollectiveMainloopBwdSm90ILi2ELi1ELi1EN4cute5tupleIJNS5_1CILi1EEES8_S8_EEENS6_IJNS7_ILi64EEENS7_ILi80EEENS7_ILi256EEEEEENS_6half_tEfNS_4arch4Sm90ELb1ELb0ELb1ELb1ELb0ELb0ELb1ELb1ELi2ELi1ELi1ELi1ELb0EEENS1_21CollectiveEpilogueBwdISD_SE_SG_Li256ELb1ELb1ELi2EEENS1_25SingleTileBwdLPTSchedulerILb1ELi80ELb0EEEEEEEEEvNT_6ParamsE)
        /*0068*/ 	.word	0x00000004


	//----- nvinfo : EIATTR_FRAME_SIZE
	.align		4
.L_28:
        /*006c*/ 	.byte	0x04, 0x11
        /*006e*/ 	.short	(.L_30 - .L_29)
	.align		4
.L_29:
        /*0070*/ 	.word	index@(_ZN7cutlass13device_kernelIN5flash11enable_sm90INS1_16FlashAttnBwdSm90INS1_25CollectiveMainloopBwdSm90ILi2ELi1ELi1EN4cute5tupleIJNS5_1CILi1EEES8_S8_EEENS6_IJNS7_ILi64EEENS7_ILi80EEENS7_ILi256EEEEEENS_6half_tEfNS_4arch4Sm90ELb1ELb0ELb1ELb1ELb0ELb0ELb1ELb1ELi2ELi1ELi1ELi1ELb0EEENS1_21CollectiveEpilogueBwdISD_SE_SG_Li256ELb1ELb1ELi2EEENS1_25SingleTileBwdLPTSchedulerILb1ELi80ELb0EEEEEEEEEvNT_6ParamsE)
        /*0074*/ 	.word	0x00000000


	//----- nvinfo : EIATTR_REGCOUNT
	.align		4
.L_30:
        /*0078*/ 	.byte	0x04, 0x2f
        /*007a*/ 	.short	(.L_32 - .L_31)
	.align		4
.L_31:
        /*007c*/ 	.word	index@(_ZN7cutlass13device_kernelIN5flash22FlashAttnBwdPreprocessIN4cute5tupleIJNS3_1CILi64EEENS5_ILi256EEEEEENS_6half_tEfNS_4arch4Sm90ELb1ELb0EEEEEvNT_6ParamsE)
        /*0080*/ 	.word	0x00000078


	//----- nvinfo : EIATTR_FRAME_SIZE
	.align		4
.L_32:
        /*0084*/ 	.byte	0x04, 0x11
        /*0086*/ 	.short	(.L_34 - .L_33)
	.align		4
.L_33:
        /*0088*/ 	.word	index@(_ZN7cutlass13device_kernelIN5flash22FlashAttnBwdPreprocessIN4cute5tupleIJNS3_1CILi64EEENS5_ILi256EEEEEENS_6half_tEfNS_4arch4Sm90ELb1ELb0EEEEEvNT_6ParamsE)
        /*008c*/ 	.word	0x00000000


	//----- nvinfo : EIATTR_REGCOUNT
	.align		4
.L_34:
        /*0090*/ 	.byte	0x04, 0x2f
        /*0092*/ 	.short	(.L_36 - .L_35)
	.align		4
.L_35:
        /*0094*/ 	.word	index@(_ZN7cutlass13device_kernelIN5flash11enable_sm90INS1_16FlashAttnBwdSm90INS1_25CollectiveMainloopBwdSm90ILi2ELi1ELi1EN4cute5tupleIJNS5_1CILi1EEES8_S8_EEENS6_IJNS7_ILi64EEENS7_ILi80EEENS7_ILi256EEEEEENS_6half_tEfNS_4arch4Sm90ELb1ELb0ELb1ELb0ELb0ELb0ELb1ELb1ELi2ELi1ELi1ELi1ELb0EEENS1_24CollectiveEpilogueBwdGQAISD_fSG_Li256ELb0ELb0EEENS1_25SingleTileBwdLPTSchedulerILb0ELi80ELb0EEEEEEEEEvNT_6ParamsE)
        /*0098*/ 	.word	0x00000004


	//----- nvinfo : EIATTR_FRAME_SIZE
	.align		4
.L_36:
        /*009c*/ 	.byte	0x04, 0x11
        /*009e*/ 	.short	(.L_38 - .L_37)
	.align		4
.L_37:
        /*00a0*/ 	.word	index@(_ZN7cutlass13device_kernelIN5flash11enable_sm90INS1_16FlashAttnBwdSm90INS1_25CollectiveMainloopBwdSm90ILi2ELi1ELi1EN4cute5tupleIJNS5_1CILi1EEES8_S8_EEENS6_IJNS7_ILi64EEENS7_ILi80EEENS7_ILi256EEEEEENS_6half_tEfNS_4arch4Sm90ELb1ELb0ELb1ELb0ELb0ELb0ELb1ELb1ELi2ELi1ELi1ELi1ELb0EEENS1_24CollectiveEpilogueBwdGQAISD_fSG_Li256ELb0ELb0EEENS1_25SingleTileBwdLPTSchedulerILb0ELi80ELb0EEEEEEEEEvNT_6ParamsE)
        /*00a4*/ 	.word	0x00000000


	//----- nvinfo : EIATTR_REGCOUNT
	.align		4
.L_38:
        /*00a8*/ 	.byte	0x04, 0x2f
        /*00aa*/ 	.short	(.L_40 - .L_39)
	.align		4
.L_39:
        /*00ac*/ 	.word	index@(_ZN7cutlass13device_kernelIN5flash11enable_sm90INS1_16FlashAttnBwdSm90INS1_25CollectiveMainloopBwdSm90ILi2ELi1ELi1EN4cute5tupleIJNS5_1CILi1EEES8_S8_EEENS6_IJNS7_ILi64EEENS7_ILi80EEENS7_ILi256EEEEEENS_6half_tEfNS_4arch4Sm90ELb1ELb0ELb1ELb0ELb0ELb0ELb1ELb1ELi2ELi1ELi1ELi1ELb0EEENS1_21CollectiveEpilogueBwdISD_SE_SG_Li256ELb0ELb1ELi2EEENS1_25SingleTileBwdLPTSchedulerILb0ELi80ELb0EEEEEEEEEvNT_6ParamsE)
        /*00b0*/ 	.word	0x00000004


	//----- nvinfo : EIATTR_FRAME_SIZE
	.align		4
.L_40:
        /*00b4*/ 	.byte	0x04, 0x11
        /*00b6*/ 	.short	(.L_42 - .L_41)
	.align		4
.L_41:
        /*00b8*/ 	.word	index@(_ZN7cutlass13device_kernelIN5flash11enable_sm90INS1_16FlashAttnBwdSm90INS1_25CollectiveMainloopBwdSm90ILi2ELi1ELi1EN4cute5tupleIJNS5_1CILi1EEES8_S8_EEENS6_IJNS7_ILi64EEENS7_ILi80EEENS7_ILi256EEEEEENS_6half_tEfNS_4arch4Sm90ELb1ELb0ELb1ELb0ELb0ELb0ELb1ELb1ELi2ELi1ELi1ELi1ELb0EEENS1_21CollectiveEpilogueBwdISD_SE_SG_Li256ELb0ELb1ELi2EEENS1_25SingleTileBwdLPTSchedulerILb0ELi80ELb0EEEEEEEEEvNT_6ParamsE)
        /*00bc*/ 	.word	0x00000000


	//----- nvinfo : EIATTR_REGCOUNT
	.align		4
.L_42:
        /*00c0*/ 	.byte	0x04, 0x2f
        /*00c2*/ 	.short	(.L_44 - .L_43)
	.align		4
.L_43:
        /*00c4*/ 	.word	index@(_ZN7cutlass13device_kernelIN5flash11enable_sm90INS1_16FlashAttnBwdSm90INS1_25CollectiveMainloopBwdSm90ILi2ELi1ELi1EN4cute5tupleIJNS5_1CILi1EEES8_S8_EEENS6_IJNS7_ILi64EEENS7_ILi80EEENS7_ILi256EEEEEENS_6half_tEfNS_4arch4Sm90ELb0ELb1ELb1ELb1ELb0ELb0ELb1ELb1ELi2ELi1ELi1ELi1ELb0EEENS1_24CollectiveEpilogueBwdGQAISD_fSG_Li256ELb1ELb0EEENS1_19SingleTileSchedulerILb1ELb0ELb0ELi80EEEEEEEEEvNT_6ParamsE)
        /*00c8*/ 	.word	0x00000004


	//----- nvinfo : EIATTR_FRAME_SIZE
	.align		4
.L_44:
        /*00cc*/ 	.byte	0x04, 0x11
        /*00ce*/ 	.short	(.L_46 - .L_45)
	.align		4
.L_45:
        /*00d0*/ 	.word	index@(_ZN7cutlass13device_kernelIN5flash11enable_sm90INS1_16FlashAttnBwdSm90INS1_25CollectiveMainloopBwdSm90ILi2ELi1ELi1EN4cute5tupleIJNS5_1CILi1EEES8_S8_EEENS6_IJNS7_ILi64EEENS7_ILi80EEENS7_ILi256EEEEEENS_6half_tEfNS_4arch4Sm90ELb0ELb1ELb1ELb1ELb0ELb0ELb1ELb1ELi2ELi1ELi1ELi1ELb0EEENS1_24CollectiveEpilogueBwdGQAISD_fSG_Li256ELb1ELb0EEENS1_19SingleTileSchedulerILb1ELb0ELb0ELi80EEEEEEEEEvNT_6ParamsE)
        /*00d4*/ 	.word	0x00000000


	//----- nvinfo : EIATTR_REGCOUNT
	.align		4
.L_46:
        /*00d8*/ 	.byte	0x04, 0x2f
        /*00da*/ 	.short	(.L_48 - .L_47)
	.align		4
.L_47:
        /*00dc*/ 	.word	index@(_ZN7cutlass13device_kernelIN5flash11enable_sm90INS1_16FlashAttnBwdSm90INS1_25CollectiveMainloopBwdSm90ILi2ELi1ELi1EN4cute5tupleIJNS5_1CILi1EEES8_S8_EEENS6_IJNS7_ILi64EEENS7_ILi80EEENS7_ILi256EEEEEENS_6half_tEfNS_4arch4Sm90ELb0ELb1ELb1ELb1ELb0ELb0ELb1ELb1ELi2ELi1ELi1ELi1ELb0EEENS1_21CollectiveEpilogueBwdISD_SE_SG_Li256ELb1ELb1ELi2EEENS1_19SingleTileSchedulerILb1ELb0ELb0ELi80EEEEEEEEEvNT_6ParamsE)
        /*00e0*/ 	.word	0x00000004


	//----- nvinfo : EIATTR_FRAME_SIZE
	.align		4
.L_48:
        /*00e4*/ 	.byte	0x04, 0x11
        /*00e6*/ 	.short	(.L_50 - .L_49)
	.align		4
.L_49:
        /*00e8*/ 	.word	index@(_ZN7cutlass13device_kernelIN5flash11enable_sm90INS1_16FlashAttnBwdSm90INS1_25CollectiveMainloopBwdSm90ILi2ELi1ELi1EN4cute5tupleIJNS5_1CILi1EEES8_S8_EEENS6_IJNS7_ILi64EEENS7_ILi80EEENS7_ILi256EEEEEENS_6half_tEfNS_4arch4Sm90ELb0ELb1ELb1ELb1ELb0ELb0ELb1ELb1ELi2ELi1ELi1ELi1ELb0EEENS1_21CollectiveEpilogueBwdISD_SE_SG_Li256ELb1ELb1ELi2EEENS1_19SingleTileSchedulerILb1ELb0ELb0ELi80EEEEEEEEEvNT_6ParamsE)
        /*00ec*/ 	.word	0x00000000


	//----- nvinfo : EIATTR_REGCOUNT
	.align		4
.L_50:
        /*00f0*/ 	.byte	0x04, 0x2f
        /*00f2*/ 	.short	(.L_52 - .L_51)
	.align		4
.L_51:
        /*00f4*/ 	.word	index@(_ZN7cutlass13device_kernelIN5flash11enable_sm90INS1_16FlashAttnBwdSm90INS1_25CollectiveMainloopBwdSm90ILi2ELi1ELi1EN4cute5tupleIJNS5_1CILi1EEES8_S8_EEENS6_IJNS7_ILi64EEENS7_ILi80EEENS7_ILi256EEEEEENS_6half_tEfNS_4arch4Sm90ELb0ELb1ELb1ELb0ELb0ELb0ELb1ELb1ELi2ELi1ELi1ELi1ELb0EEENS1_24CollectiveEpilogueBwdGQAISD_fSG_Li256ELb0ELb0EEENS1_19SingleTileSchedulerILb0ELb0ELb0ELi80EEEEEEEEEvNT_6ParamsE)
        /*00f8*/ 	.word	0x00000004


	//----- nvinfo : EIATTR_FRAME_SIZE
	.align		4
.L_52:
        /*00fc*/ 	.byte	0x04, 0x11
        /*00fe*/ 	.short	(.L_54 - .L_53)
	.align		4
.L_53:
        /*0100*/ 	.word	index@(_ZN7cutlass13device_kernelIN5flash11enable_sm90INS1_16FlashAttnBwdSm90INS1_25CollectiveMainloopBwdSm90ILi2ELi1ELi1EN4cute5tupleIJNS5_1CILi1EEES8_S8_EEENS6_IJNS7_ILi64EEENS7_ILi80EEENS7_ILi256EEEEEENS_6half_tEfNS_4arch4Sm90ELb0ELb1ELb1ELb0ELb0ELb0ELb1ELb1ELi2ELi1ELi1ELi1ELb0EEENS1_24CollectiveEpilogueBwdGQAISD_fSG_Li256ELb0ELb0EEENS1_19SingleTileSchedulerILb0ELb0ELb0ELi80EEEEEEEEEvNT_6ParamsE)
        /*0104*/ 	.word	0x00000000


	//----- nvinfo : EIATTR_REGCOUNT
	.align		4
.L_54:
        /*0108*/ 	.byte	0x04, 0x2f
        /*010a*/ 	.short	(.L_56 - .L_55)
	.align		4
.L_55:
        /*010c*/ 	.word	index@(_ZN7cutlass13device_kernelIN5flash11enable_sm90INS1_16FlashAttnBwdSm90INS1_25CollectiveMainloopBwdSm90ILi2ELi1ELi1EN4cute5tupleIJNS5_1CILi1EEES8_S8_EEENS6_IJNS7_ILi64EEENS7_ILi80EEENS7_ILi256EEEEEENS_6half_tEfNS_4arch4Sm90ELb0ELb1ELb1ELb0ELb0ELb0ELb1ELb1ELi2ELi1ELi1ELi1ELb0EEENS1_21CollectiveEpilogueBwdISD_SE_SG_Li256ELb0ELb1ELi2EEENS1_19SingleTileSchedulerILb0ELb0ELb0ELi80EEEEEEEEEvNT_6ParamsE)
        /*0110*/ 	.word	0x00000004


	//----- nvinfo : EIATTR_FRAME_SIZE
	.align		4
.L_56:
        /*0114*/ 	.byte	0x04, 0x11
        /*0116*/ 	.short	(.L_58 - .L_57)
	.align		4
.L_57:
        /*0118*/ 	.word	index@(_ZN7cutlass13device_kernelIN5flash11enable_sm90INS1_16FlashAttnBwdSm90INS1_25CollectiveMainloopBwdSm90ILi2ELi1ELi1EN4cute5tupleIJNS5_1CILi1EEES8_S8_EEENS6_IJNS7_ILi64EEENS7_ILi80EEENS7_ILi256EEEEEENS_6half_tEfNS_4arch4Sm90ELb0ELb1ELb1ELb0ELb0ELb0ELb1ELb1ELi2ELi1ELi1ELi1ELb0EEENS1_21CollectiveEpilogueBwdISD_SE_SG_Li256ELb0ELb1ELi2EEENS1_19SingleTileSchedulerILb0ELb0ELb0ELi80EEEEEEEEEvNT_6ParamsE)
        /*011c*/ 	.word	0x00000000


	//----- nvinfo : EIATTR_REGCOUNT
	.align		4
.L_58:
        /*0120*/ 	.byte	0x04, 0x2f
        /*0122*/ 	.short	(.L_60 - .L_59)
	.align		4
.L_59:
        /*0124*/ 	.word	index@(_ZN7cutlass13device_kernelIN5flash11enable_sm90INS1_16FlashAttnBwdSm90INS1_25CollectiveMainloopBwdSm90ILi2ELi1ELi1EN4cute5tupleIJNS5_1CILi1EEES8_S8_EEENS6_IJNS7_ILi64EEENS7_ILi80EEENS7_ILi256EEEEEENS_6half_tEfNS_4arch4Sm90ELb0ELb0ELb1ELb1ELb0ELb0ELb1ELb1ELi2ELi1ELi1ELi1ELb0EEENS1_24CollectiveEpilogueBwdGQAISD_fSG_Li256ELb1ELb0EEENS1_19SingleTileSchedulerILb1ELb0ELb0ELi80EEEEEEEEEvNT_6ParamsE)
        /*0128*/ 	.word	0x00000004


	//----- nvinfo : EIATTR_FRAME_SIZE
	.align		4
.L_60:
        /*012c*/ 	.byte	0x04, 0x11
        /*012e*/ 	.short	(.L_62 - .L_61)
	.align		4
.L_61:
        /*0130*/ 	.word	index@(_ZN7cutlass13device_kernelIN5flash11enable_sm90INS1_16FlashAttnBwdSm90INS1_25CollectiveMainloopBwdSm90ILi2ELi1ELi1EN4cute5tupleIJNS5_1CILi1EEES8_S8_EEENS6_IJNS7_ILi64EEENS7_ILi80EEENS7_ILi256EEEEEENS_6half_tEfNS_4arch4Sm90ELb0ELb0ELb1ELb1ELb0ELb0ELb1ELb1ELi2ELi1ELi1ELi1ELb0EEENS1_24CollectiveEpilogueBwdGQAISD_fSG_Li256ELb1ELb0EEENS1_19SingleTileSchedulerILb1ELb0ELb0ELi80EEEEEEEEEvNT_6ParamsE)
        /*0134*/ 	.word	0x00000000


	//----- nvinfo : EIATTR_REGCOUNT
	.align		4
.L_62:
        /*0138*/ 	.byte	0x04, 0x2f
        /*013a*/ 	.short	(.L_64 - .L_63)
	.align		4
.L_63:
        /*013c*/ 	.word	index@(_ZN7cutlass13device_kernelIN5flash11enable_sm90INS1_16FlashAttnBwdSm90INS1_25CollectiveMainloopBwdSm90ILi2ELi1ELi1EN4cute5tupleIJNS5_1CILi1EEES8_S8_EEENS6_IJNS7_ILi64EEENS7_ILi80EEENS7_ILi256EEEEEENS_6half_tEfNS_4arch4Sm90ELb0ELb0ELb1ELb1ELb0ELb0ELb1ELb1ELi2ELi1ELi1ELi1ELb0EEENS1_21CollectiveEpilogueBwdISD_SE_SG_Li256ELb1ELb1ELi2EEENS1_19SingleTileSchedulerILb1ELb0ELb0ELi80EEEEEEEEEvNT_6ParamsE)
        /*0140*/ 	.word	0x00000004


	//----- nvinfo : EIATTR_FRAME_SIZE
	.align		4
.L_64:
        /*0144*/ 	.byte	0x04, 0x11
        /*0146*/ 	.short	(.L_66 - .L_65)
	.align		4
.L_65:
        /*0148*/ 	.word	index@(_ZN7cutlass13device_kernelIN5flash11enable_sm90INS1_16FlashAttnBwdSm90INS1_25CollectiveMainloopBwdSm90ILi2ELi1ELi1EN4cute5tupleIJNS5_1CILi1EEES8_S8_EEENS6_IJNS7_ILi64EEENS7_ILi80EEENS7_ILi256EEEEEENS_6half_tEfNS_4arch4Sm90ELb0ELb0ELb1ELb1ELb0ELb0ELb1ELb1ELi2ELi1ELi1ELi1ELb0EEENS1_21CollectiveEpilogueBwdISD_SE_SG_Li256ELb1ELb1ELi2EEENS1_19SingleTileSchedulerILb1ELb0ELb0ELi80EEEEEEEEEvNT_6ParamsE)
        /*014c*/ 	.word	0x00000000


	//----- nvinfo : EIATTR_REGCOUNT
	.align		4
.L_66:
        /*0150*/ 	.byte	0x04, 0x2f
        /*0152*/ 	.short	(.L_68 - .L_67)
	.align		4
.L_67:
        /*0154*/ 	.word	index@(_ZN7cutlass13device_kernelIN5flash11enable_sm90INS1_16FlashAttnBwdSm90INS1_25CollectiveMainloopBwdSm90ILi2ELi1ELi1EN4cute5tupleIJNS5_1CILi1EEES8_S8_EEENS6_IJNS7_ILi64EEENS7_ILi80EEENS7_ILi256EEEEEENS_6half_tEfNS_4arch4Sm90ELb0ELb0ELb1ELb0ELb0ELb0ELb1ELb1ELi2ELi1ELi1ELi1ELb0EEENS1_24CollectiveEpilogueBwdGQAISD_fSG_Li256ELb0ELb0EEENS1_19SingleTileSchedulerILb0ELb0ELb0ELi80EEEEEEEEEvNT_6ParamsE)
        /*0158*/ 	.word	0x00000004


	//----- nvinfo : EIATTR_FRAME_SIZE
	.align		4
.L_68:
        /*015c*/ 	.byte	0x04, 0x11
        /*015e*/ 	.short	(.L_70 - .L_69)
	.align		4
.L_69:
        /*0160*/ 	.word	index@(_ZN7cutlass13device_kernelIN5flash11enable_sm90INS1_16FlashAttnBwdSm90INS1_25CollectiveMainloopBwdSm90ILi2ELi1ELi1EN4cute5tupleIJNS5_1CILi1EEES8_S8_EEENS6_IJNS7_ILi64EEENS7_ILi80EEENS7_ILi256EEEEEENS_6half_tEfNS_4arch4Sm90ELb0ELb0ELb1ELb0ELb0ELb0ELb1ELb1ELi2ELi1ELi1ELi1ELb0EEENS1_24CollectiveEpilogueBwdGQAISD_fSG_Li256ELb0ELb0EEENS1_19SingleTileSchedulerILb0ELb0ELb0ELi80EEEEEEEEEvNT_6ParamsE)
        /*0164*/ 	.word	0x00000000


	//----- nvinfo : EIATTR_REGCOUNT
	.align		4
.L_70:
        /*0168*/ 	.byte	0x04, 0x2f
        /*016a*/ 	.short	(.L_72 - .L_71)
	.align		4
.L_71:
        /*016c*/ 	.word	index@(_ZN7cutlass13device_kernelIN5flash11enable_sm90INS1_16FlashAttnBwdSm90INS1_25CollectiveMainloopBwdSm90ILi2ELi1ELi1EN4cute5tupleIJNS5_1CILi1EEES8_S8_EEENS6_IJNS7_ILi64EEENS7_ILi80EEENS7_ILi256EEEEEENS_6half_tEfNS_4arch4Sm90ELb0ELb0ELb1ELb0ELb0ELb0ELb1ELb1ELi2ELi1ELi1ELi1ELb0EEENS1_21CollectiveEpilogueBwdISD_SE_SG_Li256ELb0ELb1ELi2EEENS1_19SingleTileSchedulerILb0ELb0ELb0ELi80EEEEEEEEEvNT_6ParamsE)
        /*0170*/ 	.word	0x00000004


	//----- nvinfo : EIATTR_FRAME_SIZE
	.align		4
.L_72:
        /*0174*/ 	.byte	0x04, 0x11
        /*0176*/ 	.short	(.L_74 - .L_73)
	.align		4
.L_73:
        /*0178*/ 	.word	index@(_ZN7cutlass13device_kernelIN5flash11enable_sm90INS1_16FlashAttnBwdSm90INS1_25CollectiveMainloopBwdSm90ILi2ELi1ELi1EN4cute5tupleIJNS5_1CILi1EEES8_S8_EEENS6_IJNS7_ILi64EEENS7_ILi80EEENS7_ILi256EEEEEENS_6half_tEfNS_4arch4Sm90ELb0ELb0ELb1ELb0ELb0ELb0ELb1ELb1ELi2ELi1ELi1ELi1ELb0EEENS1_21CollectiveEpilogueBwdISD_SE_SG_Li256ELb0ELb1ELi2EEENS1_19SingleTileSchedulerILb0ELb0ELb0ELi80EEEEEEEEEvNT_6ParamsE)
        /*017c*/ 	.word	0x00000000


	//----- nvinfo : EIATTR_MIN_STACK_SIZE
	.align		4
.L_74:
        /*0180*/ 	.byte	0x04, 0x12
        /*0182*/ 	.short	(.L_76 - .L_75)
	.align		4
.L_75:
        /*0184*/ 	.word	index@(_ZN7cutlass13device_kernelIN5flash11enable_sm90INS1_16FlashAttnBwdSm90INS1_25CollectiveMainloopBwdSm90ILi2ELi1ELi1EN4cute5tupleIJNS5_1CILi1EEES8_S8_EEENS6_IJNS7_ILi64EEENS7_ILi80EEENS7_ILi256EEEEEENS_6half_tEfNS_4arch4Sm90ELb0ELb0ELb1ELb0ELb0ELb0ELb1ELb1ELi2ELi1ELi1ELi1ELb0EEENS1_21CollectiveEpilogueBwdISD_SE_SG_Li256ELb0ELb1ELi2EEENS1_19SingleTileSchedulerILb0ELb0ELb0ELi80EEEEEEEEEvNT_6ParamsE)
        /*0188*/ 	.word	0x00000000


	//----- nvinfo : EIATTR_MIN_STACK_SIZE
	.align		4
.L_76:
        /*018c*/ 	.byte	0x04, 0x12
        /*018e*/ 	.short	(.L_78 - .L_77)
	.align		4
.L_77:
        /*0190*/ 	.word	index@(_ZN7cutlass13device_kernelIN5flash11enable_sm90INS1_16FlashAttnBwdSm90INS1_25CollectiveMainloopBwdSm90ILi2ELi1ELi1EN4cute5tupleIJNS5_1CILi1EEES8_S8_EEENS6_IJNS7_ILi64EEENS7_ILi80EEENS7_ILi256EEEEEENS_6half_tEfNS_4arch4Sm90ELb0ELb0ELb1ELb0ELb0ELb0ELb1ELb1ELi2ELi1ELi1ELi1ELb0EEENS1_24CollectiveEpilogueBwdGQAISD_fSG_Li256ELb0ELb0EEENS1_19SingleTileSchedulerILb0ELb0ELb0ELi80EEEEEEEEEvNT_6ParamsE)
        /*0194*/ 	.word	0x00000000


	//----- nvinfo : EIATTR_MIN_STACK_SIZE
	.align		4
.L_78:
        /*0198*/ 	.byte	0x04, 0x12
        /*019a*/ 	.short	(.L_80 - .L_79)
	.align		4
.L_79:
        /*019c*/ 	.word	index@(_ZN7cutlass13device_kernelIN5flash11enable_sm90INS1_16FlashAttnBwdSm90INS1_25CollectiveMainloopBwdSm90ILi2ELi1ELi1EN4cute5tupleIJNS5_1CILi1EEES8_S8_EEENS6_IJNS7_ILi64EEENS7_ILi80EEENS7_ILi256EEEEEENS_6half_tEfNS_4arch4Sm90ELb0ELb0ELb1ELb1ELb0ELb0ELb1ELb1ELi2ELi1ELi1ELi1ELb0EEENS1_21CollectiveEpilogueBwdISD_SE_SG_Li256ELb1ELb1ELi2EEENS1_19SingleTileSchedulerILb1ELb0ELb0ELi80EEEEEEEEEvNT_6ParamsE)
        /*01a0*/ 	.word	0x00000000


	//----- nvinfo : EIATTR_MIN_STACK_SIZE
	.align		4
.L_80:
        /*01a4*/ 	.byte	0x04, 0x12
        /*01a6*/ 	.short	(.L_82 - .L_81)
	.align		4
.L_81:
        /*01a8*/ 	.word	index@(_ZN7cutlass13device_kernelIN5flash11enable_sm90INS1_16FlashAttnBwdSm90INS1_25CollectiveMainloopBwdSm90ILi2ELi1ELi1EN4cute5tupleIJNS5_1CILi1EEES8_S8_EEENS6_IJNS7_ILi64EEENS7_ILi80EEENS7_ILi256EEEEEENS_6half_tEfNS_4arch4Sm90ELb0ELb0ELb1ELb1ELb0ELb0ELb1ELb1ELi2ELi1ELi1ELi1ELb0EEENS1_24CollectiveEpilogueBwdGQAISD_fSG_Li256ELb1ELb0EEENS1_19SingleTileSchedulerILb1ELb0ELb0ELi80EEEEEEEEEvNT_6ParamsE)
        /*01ac*/ 	.word	0x00000000


	//----- nvinfo : EIATTR_MIN_STACK_SIZE
	.align		4
.L_82:
        /*01b0*/ 	.byte	0x04, 0x12
        /*01b2*/ 	.short	(.L_84 - .L_83)
	.align		4
.L_83:
        /*01b4*/ 	.word	index@(_ZN7cutlass13device_kernelIN5flash11enable_sm90INS1_16FlashAttnBwdSm90INS1_25CollectiveMainloopBwdSm90ILi2ELi1ELi1EN4cute5tupleIJNS5_1CILi1EEES8_S8_EEENS6_IJNS7_ILi64EEENS7_ILi80EEENS7_ILi256EEEEEENS_6half_tEfNS_4arch4Sm90ELb0ELb1ELb1ELb0ELb0ELb0ELb1ELb1ELi2ELi1ELi1ELi1ELb0EEENS1_21CollectiveEpilogueBwdISD_SE_SG_Li256ELb0ELb1ELi2EEENS1_19SingleTileSchedulerILb0ELb0ELb0ELi80EEEEEEEEEvNT_6ParamsE)
        /*01b8*/ 	.word	0x00000000


	//----- nvinfo : EIATTR_MIN_STACK_SIZE
	.align		4
.L_84:
        /*01bc*/ 	.byte	0x04, 0x12
        /*01be*/ 	.short	(.L_86 - .L_85)
	.align		4
.L_85:
        /*01c0*/ 	.word	index@(_ZN7cutlass13device_kernelIN5flash11enable_sm90INS1_16FlashAttnBwdSm90INS1_25CollectiveMainloopBwdSm90ILi2ELi1ELi1EN4cute5tupleIJNS5_1CILi1EEES8_S8_EEENS6_IJNS7_ILi64EEENS7_ILi80EEENS7_ILi256EEEEEENS_6half_tEfNS_4arch4Sm90ELb0ELb1ELb1ELb0ELb0ELb0ELb1ELb1ELi2ELi1ELi1ELi1ELb0EEENS1_24CollectiveEpilogueBwdGQAISD_fSG_Li256ELb0ELb0EEENS1_19SingleTileSchedulerILb0ELb0ELb0ELi80EEEEEEEEEvNT_6ParamsE)
        /*01c4*/ 	.word	0x00000000


	//----- nvinfo : EIATTR_MIN_STACK_SIZE
	.align		4
.L_86:
        /*01c8*/ 	.byte	0x04, 0x12
        /*01ca*/ 	.short	(.L_88 - .L_87)
	.align		4
.L_87:
        /*01cc*/ 	.word	index@(_ZN7cutlass13device_kernelIN5flash11enable_sm90INS1_16FlashAttnBwdSm90INS1_25CollectiveMainloopBwdSm90ILi2ELi1ELi1EN4cute5tupleIJNS5_1CILi1EEES8_S8_EEENS6_IJNS7_ILi64EEENS7_ILi80EEENS7_ILi256EEEEEENS_6half_tEfNS_4arch4Sm90ELb0ELb1ELb1ELb1ELb0ELb0ELb1ELb1ELi2ELi1ELi1ELi1ELb0EEENS1_21CollectiveEpilogueBwdISD_SE_SG_Li256ELb1ELb1ELi2EEENS1_19SingleTileSchedulerILb1ELb0ELb0ELi80EEEEEEEEEvNT_6ParamsE)
        /*01d0*/ 	.word	0x00000000


	//----- nvinfo : EIATTR_MIN_STACK_SIZE
	.align		4
.L_88:
        /*01d4*/ 	.byte	0x04, 0x12
        /*01d6*/ 	.short	(.L_90 - .L_89)
	.align		4
.L_89:
        /*01d8*/ 	.word	index@(_ZN7cutlass13device_kernelIN5flash11enable_sm90INS1_16FlashAttnBwdSm90INS1_25CollectiveMainloopBwdSm90ILi2ELi1ELi1EN4cute5tupleIJNS5_1CILi1EEES8_S8_EEENS6_IJNS7_ILi64EEENS7_ILi80EEENS7_ILi256EEEEEENS_6half_tEfNS_4arch4Sm90ELb0ELb1ELb1ELb1ELb0ELb0ELb1ELb1ELi2ELi1ELi1ELi1ELb0EEENS1_24CollectiveEpilogueBwdGQAISD_fSG_Li256ELb1ELb0EEENS1_19SingleTileSchedulerILb1ELb0ELb0ELi80EEEEEEEEEvNT_6ParamsE)
        /*01dc*/ 	.word	0x00000000


	//----- nvinfo : EIATTR_MIN_STACK_SIZE
	.align		4
.L_90:
        /*01e0*/ 	.byte	0x04, 0x12
        /*01e2*/ 	.short	(.L_92 - .L_91)
	.align		4
.L_91:
        /*01e4*/ 	.word	index@(_ZN7cutlass13device_kernelIN5flash11enable_sm90INS1_16FlashAttnBwdSm90INS1_25CollectiveMainloopBwdSm90ILi2ELi1ELi1EN4cute5tupleIJNS5_1CILi1EEES8_S8_EEENS6_IJNS7_ILi64EEENS7_ILi80EEENS7_ILi256EEEEEENS_6half_tEfNS_4arch4Sm90ELb1ELb0ELb1ELb0ELb0ELb0ELb1ELb1ELi2ELi1ELi1ELi1ELb0EEENS1_21CollectiveEpilogueBwdISD_SE_SG_Li256ELb0ELb1ELi2EEENS1_25SingleTileBwdLPTSchedulerILb0ELi80ELb0EEEEEEEEEvNT_6ParamsE)
        /*01e8*/ 	.word	0x00000000


	//----- nvinfo : EIATTR_MIN_STACK_SIZE
	.align		4
.L_92:
        /*01ec*/ 	.byte	0x04, 0x12
        /*01ee*/ 	.short	(.L_94 - .L_93)
	.align		4
.L_93:
        /*01f0*/ 	.word	index@(_ZN7cutlass13device_kernelIN5flash11enable_sm90INS1_16FlashAttnBwdSm90INS1_25CollectiveMainloopBwdSm90ILi2ELi1ELi1EN4cute5tupleIJNS5_1CILi1EEES8_S8_EEENS6_IJNS7_ILi64EEENS7_ILi80EEENS7_ILi256EEEEEENS_6half_tEfNS_4arch4Sm90ELb1ELb0ELb1ELb0ELb0ELb0ELb1ELb1ELi2ELi1ELi1ELi1ELb0EEENS1_24CollectiveEpilogueBwdGQAISD_fSG_Li256ELb0ELb0EEENS1_25SingleTileBwdLPTSchedulerILb0ELi80ELb0EEEEEEEEEvNT_6ParamsE)
        /*01f4*/ 	.word	0x00000000


	//----- nvinfo : EIATTR_MIN_STACK_SIZE
	.align		4
.L_94:
        /*01f8*/ 	.byte	0x04, 0x12
        /*01fa*/ 	.short	(.L_96 - .L_95)
	.align		4
.L_95:
        /*01fc*/ 	.word	index@(_ZN7cutlass13device_kernelIN5flash22FlashAttnBwdPreprocessIN4cute5tupleIJNS3_1CILi64EEENS5_ILi256EEEEEENS_6half_tEfNS_4arch4Sm90ELb1ELb0EEEEEvNT_6ParamsE)
        /*0200*/ 	.word	0x00000000


	//----- nvinfo : EIATTR_MIN_STACK_SIZE
	.align		4
.L_96:
        /*0204*/ 	.byte	0x04, 0x12
        /*0206*/ 	.short	(.L_98 - .L_97)
	.align		4
.L_97:
        /*0208*/ 	.word	index@(_ZN7cutlass13device_kernelIN5flash11enable_sm90INS1_16FlashAttnBwdSm90INS1_25CollectiveMainloopBwdSm90ILi2ELi1ELi1EN4cute5tupleIJNS5_1CILi1EEES8_S8_EEENS6_IJNS7_ILi64EEENS7_ILi80EEENS7_ILi256EEEEEENS_6half_tEfNS_4arch4Sm90ELb1ELb0ELb1ELb1ELb0ELb0ELb1ELb1ELi2ELi1ELi1ELi1ELb0EEENS1_21CollectiveEpilogueBwdISD_SE_SG_Li256ELb1ELb1ELi2EEENS1_25SingleTileBwdLPTSchedulerILb1ELi80ELb0EEEEEEEEEvNT_6ParamsE)
        /*020c*/ 	.word	0x00000000


	//----- nvinfo : EIATTR_MIN_STACK_SIZE
	.align		4
.L_98:
        /*0210*/ 	.byte	0x04, 0x12
        /*0212*/ 	.short	(.L_100 - .L_99)
	.align		4
.L_99:
        /*0214*/ 	.word	index@(_ZN7cutlass13device_kernelIN5flash32FlashAttnBwdPostprocessConvertdQIN4cute5tupleIJNS3_1CILi80EEENS5_ILi256EEEEEENS_6half_tEfNS_4arch4Sm90ELi256ENS3_8TiledMMAINS3_8MMA_AtomIJNS3_4SM904GMMA25MMA_64x16x16_F32F16F16_SSILNSF_5MajorE1ELSH_1ELNSF_7ScaleInE1ELSI_1EEEEEENS3_6LayoutINS4_IJNS5_ILi2EEENS5_ILi1EEESN_EEENS4_IJSN_NS5_ILi0EEESP_EEEEENS4_IJNS3_10UnderscoreESS_SS_EEEEELb1EEEEEvNT_6ParamsE)
        /*0218*/ 	.word	0x00000000


	//----- nvinfo : EIATTR_MIN_STACK_SIZE
	.align		4
.L_100:
        /*021c*/ 	.byte	0x04, 0x12
        /*021e*/ 	.short	(.L_102 - .L_101)
	.align		4
.L_101:
        /*0220*/ 	.word	index@(_ZN7cutlass13device_kernelIN5flash32FlashAttnBwdPostprocessConvertdQIN4cute5tupleIJNS3_1CILi64EEENS5_ILi256EEEEEENS_6half_tEfNS_4arch4Sm90ELi256ENS3_8TiledMMAINS3_8MMA_AtomIJNS3_4SM904GMMA25MMA_64x64x16_F32F16F16_SSILNSF_5MajorE1ELSH_0ELNSF_7ScaleInE1ELSI_1EEEEEENS3_6LayoutINS4_IJNS5_ILi2EEENS5_ILi1EEESN_EEENS4_IJSN_NS5_ILi0EEESP_EEEEENS4_IJNS3_10UnderscoreESS_SS_EEEEELb1EEEEEvNT_6ParamsE)
        /*0224*/ 	.word	0x00000000


	//----- nvinfo : EIATTR_MIN_STACK_SIZE
	.align		4
.L_102:
        /*0228*/ 	.byte	0x04, 0x12
        /*022a*/ 	.short	(.L_104 - .L_103)
	.align		4
.L_103:
        /*022c*/ 	.word	index@(_ZN7cutlass13device_kernelIN5flash11enable_sm90INS1_16FlashAttnBwdSm90INS1_25CollectiveMainloopBwdSm90ILi2ELi1ELi1EN4cute5tupleIJNS5_1CILi1EEES8_S8_EEENS6_IJNS7_ILi64EEENS7_ILi80EEENS7_ILi256EEEEEENS_6half_tEfNS_4arch4Sm90ELb1ELb0ELb1ELb1ELb0ELb0ELb1ELb1ELi2ELi1ELi1ELi1ELb0EEENS1_24CollectiveEpilogueBwdGQAISD_fSG_Li256ELb1ELb0EEENS1_25SingleTileBwdLPTSchedulerILb1ELi80ELb0EEEEEEEEEvNT_6ParamsE)
        /*0230*/ 	.word	0x00000000


	//----- nvinfo : EIATTR_MIN_STACK_SIZE
	.align		4
.L_104:
        /*0234*/ 	.byte	0x04, 0x12
        /*0236*/ 	.short	(.L_106 - .L_105)
	.align		4
.L_105:
        /*0238*/ 	.word	index@(_ZN7cutlass13device_kernelIN5flash22FlashAttnBwdPreprocessIN4cute5tupleIJNS3_1CILi64EEENS5_ILi256EEEEEENS_6half_tEfNS_4arch4Sm90ELb1ELb1EEEEEvNT_6ParamsE)
        /*023c*/ 	.word	0x00000000
.L_106:


//--------------------- .nv.compat                --------------------------
	.section	.nv.compat,"",@"SHT_CUDA_COMPAT_INFO"
	.align	4
        /*0000*/ 	.byte	0x02, 0x09, 0x01, 0x00, 0x02, 0x02, 0x02, 0x00, 0x02, 0x05, 0x05, 0x00, 0x03, 0x07, 0x01, 0x01
        /*0010*/ 	.byte	0x02, 0x03, 0x00, 0x00, 0x02, 0x06, 0x01, 0x00, 0x04, 0x0b, 0x08, 0x00, 0x01, 0x00, 0x00, 0x00
        /*0020*/ 	.byte	0x00, 0x00, 0x00, 0x00


//--------------------- .nv.info._ZN7cutlass13device_kernelIN5flash11enable_sm90INS1_16FlashAttnBwdSm90INS1_25CollectiveMainloopBwdSm90ILi2ELi1ELi1EN4cute5tupleIJNS5_1CILi1EEES8_S8_EEENS6_IJNS7_ILi64EEENS7_ILi80EEENS7_ILi256EEEEEENS_6half_tEfNS_4arch4Sm90ELb0ELb0ELb1ELb0ELb0ELb0ELb1ELb1ELi2ELi1ELi1ELi1ELb0EEENS1_21CollectiveEpilogueBwdISD_SE_SG_Li256ELb0ELb1ELi2EEENS1_19SingleTileSchedulerILb0ELb0ELb0ELi80EEEEEEEEEvNT_6ParamsE --------------------------
	.section	.nv.info._ZN7cutlass13device_kernelIN5flash11enable_sm90INS1_16FlashAttnBwdSm90INS1_25CollectiveMainloopBwdSm90ILi2ELi1ELi1EN4cute5tupleIJNS5_1CILi1EEES8_S8_EEENS6_IJNS7_ILi64EEENS7_ILi80EEENS7_ILi256EEEEEENS_6half_tEfNS_4arch4Sm90ELb0ELb0ELb1ELb0ELb0ELb0ELb1ELb1ELi2ELi1ELi1ELi1ELb0EEENS1_21CollectiveEpilogueBwdISD_SE_SG_Li256ELb0ELb1ELi2EEENS1_19SingleTileSchedulerILb0ELb0ELb0ELi80EEEEEEEEEvNT_6ParamsE,"",@"SHT_CUDA_INFO"
	.sectionflags	@""
	.align	4


	//----- nvinfo : EIATTR_CUDA_API_VERSION
	.align		4
        /*0000*/ 	.byte	0x04, 0x37
        /*0002*/ 	.short	(.L_108 - .L_107)
.L_107:
        /*0004*/ 	.word	0x00000082


	//----- nvinfo : EIATTR_KPARAM_INFO
	.align		4
.L_108:
        /*0008*/ 	.byte	0x04, 0x17
        /*000a*/ 	.short	(.L_110 - .L_109)
.L_109:
        /*000c*/ 	.word	0x00000000
        /*0010*/ 	.short	0x0000
        /*0012*/ 	.short	0x0000
        /*0014*/ 	.byte	0x00, 0xf0, 0x01, 0x24


	//----- nvinfo : EIATTR_SPARSE_MMA_MASK
	.align		4
.L_110:
        /*0018*/ 	.byte	0x03, 0x50
        /*001a*/ 	.short	0x0000


	//----- nvinfo : EIATTR_MAXREG_COUNT
	.align		4
        /*001c*/ 	.byte	0x03, 0x1b
        /*001e*/ 	.short	0x00a8


	//----- nvinfo : EIATTR_MERCURY_ISA_VERSION
	.align		4
        /*0020*/ 	.byte	0x03, 0x5f
        /*0022*/ 	.short	0x0101


	//----- nvinfo : EIATTR_VRC_CTA_INIT_COUNT
	.align		4
        /*0024*/ 	.byte	0x02, 0x4a
	.zero		1
	.zero		1


	//----- nvinfo : EIATTR_EXIT_INSTR_OFFSETS
	.align		4
        /*0028*/ 	.byte	0x04, 0x1c
        /*002a*/ 	.short	(.L_112 - .L_111)


	//   ....[0]....
.L_111:
        /*002c*/ 	.word	0x00000010


	//----- nvinfo : EIATTR_MAX_THREADS
	.align		4
.L_112:
        /*0030*/ 	.byte	0x04, 0x05
        /*0032*/ 	.short	(.L_114 - .L_113)
.L_113:
        /*0034*/ 	.word	0x00000180
        /*0038*/ 	.word	0x00000001
        /*003c*/ 	.word	0x00000001


	//----- nvinfo : EIATTR_CBANK_PARAM_SIZE
	.align		4
.L_114:
        /*0040*/ 	.byte	0x03, 0x19
        /*0042*/ 	.short	0x0900


	//----- nvinfo : EIATTR_PARAM_CBANK
	.align		4
        /*0044*/ 	.byte	0x04, 0x0a
        /*0046*/ 	.short	(.L_116 - .L_115)
	.align		4
.L_115:
        /*0048*/ 	.word	index@(.nv.constant0._ZN7cutlass13device_kernelIN5flash11enable_sm90INS1_16FlashAttnBwdSm90INS1_25CollectiveMainloopBwdSm90ILi2ELi1ELi1EN4cute5tupleIJNS5_1CILi1EEES8_S8_EEENS6_IJNS7_ILi64EEENS7_ILi80EEENS7_ILi256EEEEEENS_6half_tEfNS_4arch4Sm90ELb0ELb0ELb1ELb0ELb0ELb0ELb1ELb1ELi2ELi1ELi1ELi1ELb0EEENS1_21CollectiveEpilogueBwdISD_SE_SG_Li256ELb0ELb1ELi2EEENS1_19SingleTileSchedulerILb0ELb0ELb0ELi80EEEEEEEEEvNT_6ParamsE)
        /*004c*/ 	.short	0x0380
        /*004e*/ 	.short	0x0900


	//----- nvinfo : EIATTR_SW_WAR
	.align		4
.L_116:
        /*0050*/ 	.byte	0x04, 0x36
        /*0052*/ 	.short	(.L_118 - .L_117)
.L_117:
        /*0054*/ 	.word	0x00000008
.L_118:


//--------------------- .nv.info._ZN7cutlass13device_kernelIN5flash11enable_sm90INS1_16FlashAttnBwdSm90INS1_25CollectiveMainloopBwdSm90ILi2ELi1ELi1EN4cute5tupleIJNS5_1CILi1EEES8_S8_EEENS6_IJNS7_ILi64EEENS7_ILi80EEENS7_ILi256EEEEEENS_6half_tEfNS_4arch4Sm90ELb0ELb0ELb1ELb0ELb0ELb0ELb1ELb1ELi2ELi1ELi1ELi1ELb0EEENS1_24CollectiveEpilogueBwdGQAISD_fSG_Li256ELb0ELb0EEENS1_19SingleTileSchedulerILb0ELb0ELb0ELi80EEEEEEEEEvNT_6ParamsE --------------------------
	.section	.nv.info._ZN7cutlass13device_kernelIN5flash11enable_sm90INS1_16FlashAttnBwdSm90INS1_25CollectiveMainloopBwdSm90ILi2ELi1ELi1EN4cute5tupleIJNS5_1CILi1EEES8_S8_EEENS6_IJNS7_ILi64EEENS7_ILi80EEENS7_ILi256EEEEEENS_6half_tEfNS_4arch4Sm90ELb0ELb0ELb1ELb0ELb0ELb0ELb1ELb1ELi2ELi1ELi1ELi1ELb0EEENS1_24CollectiveEpilogueBwdGQAISD_fSG_Li256ELb0ELb0EEENS1_19SingleTileSchedulerILb0ELb0ELb0ELi80EEEEEEEEEvNT_6ParamsE,"",@"SHT_CUDA_INFO"
	.sectionflags	@""
	.align	4


	//----- nvinfo : EIATTR_CUDA_API_VERSION
	.align		4
        /*0000*/ 	.byte	0x04, 0x37
        /*0002*/ 	.short	(.L_120 - .L_119)
.L_119:
        /*0004*/ 	.word	0x00000082


	//----- nvinfo : EIATTR_KPARAM_INFO
	.align		4
.L_120:
        /*0008*/ 	.byte	0x04, 0x17
        /*000a*/ 	.short	(.L_122 - .L_121)
.L_121:
        /*000c*/ 	.word	0x00000000
        /*0010*/ 	.short	0x0000
        /*0012*/ 	.short	0x0000
        /*0014*/ 	.byte	0x00, 0xf0, 0x01, 0x1a


	//----- nvinfo : EIATTR_SPARSE_MMA_MASK
	.align		4
.L_122:
        /*0018*/ 	.byte	0x03, 0x50
        /*001a*/ 	.short	0x0000


	//----- nvinfo : EIATTR_MAXREG_COUNT
	.align		4
        /*001c*/ 	.byte	0x03, 0x1b
        /*001e*/ 	.short	0x00a8


	//----- nvinfo : EIATTR_MERCURY_ISA_VERSION
	.align		4
        /*0020*/ 	.byte	0x03, 0x5f
        /*0022*/ 	.short	0x0101


	//----- nvinfo : EIATTR_VRC_CTA_INIT_COUNT
	.align		4
        /*0024*/ 	.byte	0x02, 0x4a
	.zero		1
	.zero		1


	//----- nvinfo : EIATTR_EXIT_INSTR_OFFSETS
	.align		4
        /*0028*/ 	.byte	0x04, 0x1c
        /*002a*/ 	.short	(.L_124 - .L_123)


	//   ....[0]....
.L_123:
        /*002c*/ 	.word	0x00000010


	//----- nvinfo : EIATTR_MAX_THREADS
	.align		4
.L_124:
        /*0030*/ 	.byte	0x04, 0x05
        /*0032*/ 	.short	(.L_126 - .L_125)
.L_125:
        /*0034*/ 	.word	0x00000180
        /*0038*/ 	.word	0x00000001
        /*003c*/ 	.word	0x00000001


	//----- nvinfo : EIATTR_CBANK_PARAM_SIZE
	.align		4
.L_126:
        /*0040*/ 	.byte	0x03, 0x19
        /*0042*/ 	.short	0x0680


	//----- nvinfo : EIATTR_PARAM_CBANK
	.align		4
        /*0044*/ 	.byte	0x04, 0x0a
        /*0046*/ 	.short	(.L_128 - .L_127)
	.align		4
.L_127:
        /*0048*/ 	.word	index@(.nv.constant0._ZN7cutlass13device_kernelIN5flash11enable_sm90INS1_16FlashAttnBwdSm90INS1_25CollectiveMainloopBwdSm90ILi2ELi1ELi1EN4cute5tupleIJNS5_1CILi1EEES8_S8_EEENS6_IJNS7_ILi64EEENS7_ILi80EEENS7_ILi256EEEEEENS_6half_tEfNS_4arch4Sm90ELb0ELb0ELb1ELb0ELb0ELb0ELb1ELb1ELi2ELi1ELi1ELi1ELb0EEENS1_24CollectiveEpilogueBwdGQAISD_fSG_Li256ELb0ELb0EEENS1_19SingleTileSchedulerILb0ELb0ELb0ELi80EEEEEEEEEvNT_6ParamsE)
        /*004c*/ 	.short	0x0380
        /*004e*/ 	.short	0x0680


	//----- nvinfo : EIATTR_SW_WAR
	.align		4
.L_128:
        /*0050*/ 	.byte	0x04, 0x36
        /*0052*/ 	.short	(.L_130 - .L_129)
.L_129:
        /*0054*/ 	.word	0x00000008
.L_130:


//--------------------- .nv.info._ZN7cutlass13device_kernelIN5flash11enable_sm90INS1_16FlashAttnBwdSm90INS1_25CollectiveMainloopBwdSm90ILi2ELi1ELi1EN4cute5tupleIJNS5_1CILi1EEES8_S8_EEENS6_IJNS7_ILi64EEENS7_ILi80EEENS7_ILi256EEEEEENS_6half_tEfNS_4arch4Sm90ELb0ELb0ELb1ELb1ELb0ELb0ELb1ELb1ELi2ELi1ELi1ELi1ELb0EEENS1_21CollectiveEpilogueBwdISD_SE_SG_Li256ELb1ELb1ELi2EEENS1_19SingleTileSchedulerILb1ELb0ELb0ELi80EEEEEEEEEvNT_6ParamsE --------------------------
	.section	.nv.info._ZN7cutlass13device_kernelIN5flash11enable_sm90INS1_16FlashAttnBwdSm90INS1_25CollectiveMainloopBwdSm90ILi2ELi1ELi1EN4cute5tupleIJNS5_1CILi1EEES8_S8_EEENS6_IJNS7_ILi64EEENS7_ILi80EEENS7_ILi256EEEEEENS_6half_tEfNS_4arch4Sm90ELb0ELb0ELb1ELb1ELb0ELb0ELb1ELb1ELi2ELi1ELi1ELi1ELb0EEENS1_21CollectiveEpilogueBwdISD_SE_SG_Li256ELb1ELb1ELi2EEENS1_19SingleTileSchedulerILb1ELb0ELb0ELi80EEEEEEEEEvNT_6ParamsE,"",@"SHT_CUDA_INFO"
	.sectionflags	@""
	.align	4


	//----- nvinfo : EIATTR_CUDA_API_VERSION
	.align		4
        /*0000*/ 	.byte	0x04, 0x37
        /*0002*/ 	.short	(.L_132 - .L_131)
.L_131:
        /*0004*/ 	.word	0x00000082


	//----- nvinfo : EIATTR_KPARAM_INFO
	.align		4
.L_132:
        /*0008*/ 	.byte	0x04, 0x17
        /*000a*/ 	.short	(.L_134 - .L_133)
.L_133:
        /*000c*/ 	.word	0x00000000
        /*0010*/ 	.short	0x0000
        /*0012*/ 	.short	0x0000
        /*0014*/ 	.byte	0x00, 0xf0, 0x01, 0x1a


	//----- nvinfo : EIATTR_SPARSE_MMA_MASK
	.align		4
.L_134:
        /*0018*/ 	.byte	0x03, 0x50
        /*001a*/ 	.short	0x0000


	//----- nvinfo : EIATTR_MAXREG_COUNT
	.align		4
        /*001c*/ 	.byte	0x03, 0x1b
        /*001e*/ 	.short	0x00a8


	//----- nvinfo : EIATTR_MERCURY_ISA_VERSION
	.align		4
        /*0020*/ 	.byte	0x03, 0x5f
        /*0022*/ 	.short	0x0101


	//----- nvinfo : EIATTR_VRC_CTA_INIT_COUNT
	.align		4
        /*0024*/ 	.byte	0x02, 0x4a
	.zero		1
	.zero		1


	//----- nvinfo : EIATTR_EXIT_INSTR_OFFSETS
	.align		4
        /*0028*/ 	.byte	0x04, 0x1c
        /*002a*/ 	.short	(.L_136 - .L_135)


	//   ....[0]....
.L_135:
        /*002c*/ 	.word	0x00000010


	//----- nvinfo : EIATTR_MAX_THREADS
	.align		4
.L_136:
        /*0030*/ 	.byte	0x04, 0x05
        /*0032*/ 	.short	(.L_138 - .L_137)
.L_137:
        /*0034*/ 	.word	0x00000180
        /*0038*/ 	.word	0x00000001
        /*003c*/ 	.word	0x00000001


	//----- nvinfo : EIATTR_CBANK_PARAM_SIZE
	.align		4
.L_138:
        /*0040*/ 	.byte	0x03, 0x19
        /*0042*/ 	.short	0x0680


	//----- nvinfo : EIATTR_PARAM_CBANK
	.align		4
        /*0044*/ 	.byte	0x04, 0x0a
        /*0046*/ 	.short	(.L_140 - .L_139)
	.align		4
.L_139:
        /*0048*/ 	.word	index@(.nv.constant0._ZN7cutlass13device_kernelIN5flash11enable_sm90INS1_16FlashAttnBwdSm90INS1_25CollectiveMainloopBwdSm90ILi2ELi1ELi1EN4cute5tupleIJNS5_1CILi1EEES8_S8_EEENS6_IJNS7_ILi64EEENS7_ILi80EEENS7_ILi256EEEEEENS_6half_tEfNS_4arch4Sm90ELb0ELb0ELb1ELb1ELb0ELb0ELb1ELb1ELi2ELi1ELi1ELi1ELb0EEENS1_21CollectiveEpilogueBwdISD_SE_SG_Li256ELb1ELb1ELi2EEENS1_19SingleTileSchedulerILb1ELb0ELb0ELi80EEEEEEEEEvNT_6ParamsE)
        /*004c*/ 	.short	0x0380
        /*004e*/ 	.short	0x0680


	//----- nvinfo : EIATTR_SW_WAR
	.align		4
.L_140:
        /*0050*/ 	.byte	0x04, 0x36
        /*0052*/ 	.short	(.L_142 - .L_141)
.L_141:
        /*0054*/ 	.word	0x00000008
.L_142:


//--------------------- .nv.info._ZN7cutlass13device_kernelIN5flash11enable_sm90INS1_16FlashAttnBwdSm90INS1_25CollectiveMainloopBwdSm90ILi2ELi1ELi1EN4cute5tupleIJNS5_1CILi1EEES8_S8_EEENS6_IJNS7_ILi64EEENS7_ILi80EEENS7_ILi256EEEEEENS_6half_tEfNS_4arch4Sm90ELb0ELb0ELb1ELb1ELb0ELb0ELb1ELb1ELi2ELi1ELi1ELi1ELb0EEENS1_24CollectiveEpilogueBwdGQAISD_fSG_Li256ELb1ELb0EEENS1_19SingleTileSchedulerILb1ELb0ELb0ELi80EEEEEEEEEvNT_6ParamsE --------------------------
	.section	.nv.info._ZN7cutlass13device_kernelIN5flash11enable_sm90INS1_16FlashAttnBwdSm90INS1_25CollectiveMainloopBwdSm90ILi2ELi1ELi1EN4cute5tupleIJNS5_1CILi1EEES8_S8_EEENS6_IJNS7_ILi64EEENS7_ILi80EEENS7_ILi256EEEEEENS_6half_tEfNS_4arch4Sm90ELb0ELb0ELb1ELb1ELb0ELb0ELb1ELb1ELi2ELi1ELi1ELi1ELb0EEENS1_24CollectiveEpilogueBwdGQAISD_fSG_Li256ELb1ELb0EEENS1_19SingleTileSchedulerILb1ELb0ELb0ELi80EEEEEEEEEvNT_6ParamsE,"",@"SHT_CUDA_INFO"
	.sectionflags	@""
	.align	4


	//----- nvinfo : EIATTR_CUDA_API_VERSION
	.align		4
        /*0000*/ 	.byte	0x04, 0x37
        /*0002*/ 	.short	(.L_144 - .L_143)
.L_143:
        /*0004*/ 	.word	0x00000082


	//----- nvinfo : EIATTR_KPARAM_INFO
	.align		4
.L_144:
        /*0008*/ 	.byte	0x04, 0x17
        /*000a*/ 	.short	(.L_146 - .L_145)
.L_145:
        /*000c*/ 	.word	0x00000000
        /*0010*/ 	.short	0x0000
        /*0012*/ 	.short	0x0000
        /*0014*/ 	.byte	0x00, 0xf0, 0x01, 0x1a


	//----- nvinfo : EIATTR_SPARSE_MMA_MASK
	.align		4
.L_146:
        /*0018*/ 	.byte	0x03, 0x50
        /*001a*/ 	.short	0x0000


	//----- nvinfo : EIATTR_MAXREG_COUNT
	.align		4
        /*001c*/ 	.byte	0x03, 0x1b
        /*001e*/ 	.short	0x00a8


	//----- nvinfo : EIATTR_MERCURY_ISA_VERSION
	.align		4
        /*0020*/ 	.byte	0x03, 0x5f
        /*0022*/ 	.short	0x0101


	//----- nvinfo : EIATTR_VRC_CTA_INIT_COUNT
	.align		4
        /*0024*/ 	.byte	0x02, 0x4a
	.zero		1
	.zero		1


	//----- nvinfo : EIATTR_EXIT_INSTR_OFFSETS
	.align		4
        /*0028*/ 	.byte	0x04, 0x1c
        /*002a*/ 	.short	(.L_148 - .L_147)


	//   ....[0]....
.L_147:
        /*002c*/ 	.word	0x00000010


	//----- nvinfo : EIATTR_MAX_THREADS
	.align		4
.L_148:
        /*0030*/ 	.byte	0x04, 0x05
        /*0032*/ 	.short	(.L_150 - .L_149)
.L_149:
        /*0034*/ 	.word	0x00000180
        /*0038*/ 	.word	0x00000001
        /*003c*/ 	.word	0x00000001


	//----- nvinfo : EIATTR_CBANK_PARAM_SIZE
	.align		4
.L_150:
        /*0040*/ 	.byte	0x03, 0x19
        /*0042*/ 	.short	0x0680


	//----- nvinfo : EIATTR_PARAM_CBANK
	.align		4
        /*0044*/ 	.byte	0x04, 0x0a
        /*0046*/ 	.short	(.L_152 - .L_151)
	.align		4
.L_151:
        /*0048*/ 	.word	index@(.nv.constant0._ZN7cutlass13device_kernelIN5flash11enable_sm90INS1_16FlashAttnBwdSm90INS1_25CollectiveMainloopBwdSm90ILi2ELi1ELi1EN4cute5tupleIJNS5_1CILi1EEES8_S8_EEENS6_IJNS7_ILi64EEENS7_ILi80EEENS7_ILi256EEEEEENS_6half_tEfNS_4arch4Sm90ELb0ELb0ELb1ELb1ELb0ELb0ELb1ELb1ELi2ELi1ELi1ELi1ELb0EEENS1_24CollectiveEpilogueBwdGQAISD_fSG_Li256ELb1ELb0EEENS1_19SingleTileSchedulerILb1ELb0ELb0ELi80EEEEEEEEEvNT_6ParamsE)
        /*004c*/ 	.short	0x0380
        /*004e*/ 	.short	0x0680


	//----- nvinfo : EIATTR_SW_WAR
	.align		4
.L_152:
        /*0050*/ 	.byte	0x04, 0x36
        /*0052*/ 	.short	(.L_154 - .L_153)
.L_153:
        /*0054*/ 	.word	0x00000008
.L_154:


//--------------------- .nv.info._ZN7cutlass13device_kernelIN5flash11enable_sm90INS1_16FlashAttnBwdSm90INS1_25CollectiveMainloopBwdSm90ILi2ELi1ELi1EN4cute5tupleIJNS5_1CILi1EEES8_S8_EEENS6_IJNS7_ILi64EEENS7_ILi80EEENS7_ILi256EEEEEENS_6half_tEfNS_4arch4Sm90ELb0ELb1ELb1ELb0ELb0ELb0ELb1ELb1ELi2ELi1ELi1ELi1ELb0EEENS1_21CollectiveEpilogueBwdISD_SE_SG_Li256ELb0ELb1ELi2EEENS1_19SingleTileSchedulerILb0ELb0ELb0ELi80EEEEEEEEEvNT_6ParamsE --------------------------
	.section	.nv.info._ZN7cutlass13device_kernelIN5flash11enable_sm90INS1_16FlashAttnBwdSm90INS1_25CollectiveMainloopBwdSm90ILi2ELi1ELi1EN4cute5tupleIJNS5_1CILi1EEES8_S8_EEENS6_IJNS7_ILi64EEENS7_ILi80EEENS7_ILi256EEEEEENS_6half_tEfNS_4arch4Sm90ELb0ELb1ELb1ELb0ELb0ELb0ELb1ELb1ELi2ELi1ELi1ELi1ELb0EEENS1_21CollectiveEpilogueBwdISD_SE_SG_Li256ELb0ELb1ELi2EEENS1_19SingleTileSchedulerILb0ELb0ELb0ELi80EEEEEEEEEvNT_6ParamsE,"",@"SHT_CUDA_INFO"
	.sectionflags	@""
	.align	4


	//----- nvinfo : EIATTR_CUDA_API_VERSION
	.align		4
        /*0000*/ 	.byte	0x04, 0x37
        /*0002*/ 	.short	(.L_156 - .L_155)
.L_155:
        /*0004*/ 	.word	0x00000082


	//----- nvinfo : EIATTR_KPARAM_INFO
	.align		4
.L_156:
        /*0008*/ 	.byte	0x04, 0x17
        /*000a*/ 	.short	(.L_158 - .L_157)
.L_157:
        /*000c*/ 	.word	0x00000000
        /*0010*/ 	.short	0x0000
        /*0012*/ 	.short	0x0000
        /*0014*/ 	.byte	0x00, 0xf0, 0x01, 0x24


	//----- nvinfo : EIATTR_SPARSE_MMA_MASK
	.align		4
.L_158:
        /*0018*/ 	.byte	0x03, 0x50
        /*001a*/ 	.short	0x0000


	//----- nvinfo : EIATTR_MAXREG_COUNT
	.align		4
        /*001c*/ 	.byte	0x03, 0x1b
        /*001e*/ 	.short	0x00a8


	//----- nvinfo : EIATTR_MERCURY_ISA_VERSION
	.align		4
        /*0020*/ 	.byte	0x03, 0x5f
        /*0022*/ 	.short	0x0101


	//----- nvinfo : EIATTR_VRC_CTA_INIT_COUNT
	.align		4
        /*0024*/ 	.byte	0x02, 0x4a
	.zero		1
	.zero		1


	//----- nvinfo : EIATTR_EXIT_INSTR_OFFSETS
	.align		4
        /*0028*/ 	.byte	0x04, 0x1c
        /*002a*/ 	.short	(.L_160 - .L_159)


	//   ....[0]....
.L_159:
        /*002c*/ 	.word	0x00000010


	//----- nvinfo : EIATTR_MAX_THREADS
	.align		4
.L_160:
        /*0030*/ 	.byte	0x04, 0x05
        /*0032*/ 	.short	(.L_162 - .L_161)
.L_161:
        /*0034*/ 	.word	0x00000180
        /*0038*/ 	.word	0x00000001
        /*003c*/ 	.word	0x00000001


	//----- nvinfo : EIATTR_CBANK_PARAM_SIZE
	.align		4
.L_162:
        /*0040*/ 	.byte	0x03, 0x19
        /*0042*/ 	.short	0x0900


	//----- nvinfo : EIATTR_PARAM_CBANK
	.align		4
        /*0044*/ 	.byte	0x04, 0x0a
        /*0046*/ 	.short	(.L_164 - .L_163)
	.align		4
.L_163:
        /*0048*/ 	.word	index@(.nv.constant0._ZN7cutlass13device_kernelIN5flash11enable_sm90INS1_16FlashAttnBwdSm90INS1_25CollectiveMainloopBwdSm90ILi2ELi1ELi1EN4cute5tupleIJNS5_1CILi1EEES8_S8_EEENS6_IJNS7_ILi64EEENS7_ILi80EEENS7_ILi256EEEEEENS_6half_tEfNS_4arch4Sm90ELb0ELb1ELb1ELb0ELb0ELb0ELb1ELb1ELi2ELi1ELi1ELi1ELb0EEENS1_21CollectiveEpilogueBwdISD_SE_SG_Li256ELb0ELb1ELi2EEENS1_19SingleTileSchedulerILb0ELb0ELb0ELi80EEEEEEEEEvNT_6ParamsE)
        /*004c*/ 	.short	0x0380
        /*004e*/ 	.short	0x0900


	//----- nvinfo : EIATTR_SW_WAR
	.align		4
.L_164:
        /*0050*/ 	.byte	0x04, 0x36
        /*0052*/ 	.short	(.L_166 - .L_165)
.L_165:
        /*0054*/ 	.word	0x00000008
.L_166:


//--------------------- .nv.info._ZN7cutlass13device_kernelIN5flash11enable_sm90INS1_16FlashAttnBwdSm90INS1_25CollectiveMainloopBwdSm90ILi2ELi1ELi1EN4cute5tupleIJNS5_1CILi1EEES8_S8_EEENS6_IJNS7_ILi64EEENS7_ILi80EEENS7_ILi256EEEEEENS_6half_tEfNS_4arch4Sm90ELb0ELb1ELb1ELb0ELb0ELb0ELb1ELb1ELi2ELi1ELi1ELi1ELb0EEENS1_24CollectiveEpilogueBwdGQAISD_fSG_Li256ELb0ELb0EEENS1_19SingleTileSchedulerILb0ELb0ELb0ELi80EEEEEEEEEvNT_6ParamsE --------------------------
	.section	.nv.info._ZN7cutlass13device_kernelIN5flash11enable_sm90INS1_16FlashAttnBwdSm90INS1_25CollectiveMainloopBwdSm90ILi2ELi1ELi1EN4cute5tupleIJNS5_1CILi1EEES8_S8_EEENS6_IJNS7_ILi64EEENS7_ILi80EEENS7_ILi256EEEEEENS_6half_tEfNS_4arch4Sm90ELb0ELb1ELb1ELb0ELb0ELb0ELb1ELb1ELi2ELi1ELi1ELi1ELb0EEENS1_24CollectiveEpilogueBwdGQAISD_fSG_Li256ELb0ELb0EEENS1_19SingleTileSchedulerILb0ELb0ELb0ELi80EEEEEEEEEvNT_6ParamsE,"",@"SHT_CUDA_INFO"
	.sectionflags	@""
	.align	4


	//----- nvinfo : EIATTR_CUDA_API_VERSION
	.align		4
        /*0000*/ 	.byte	0x04, 0x37
        /*0002*/ 	.short	(.L_168 - .L_167)
.L_167:
        /*0004*/ 	.word	0x00000082


	//----- nvinfo : EIATTR_KPARAM_INFO
	.align		4
.L_168:
        /*0008*/ 	.byte	0x04, 0x17
        /*000a*/ 	.short	(.L_170 - .L_169)
.L_169:
        /*000c*/ 	.word	0x00000000
        /*0010*/ 	.short	0x0000
        /*0012*/ 	.short	0x0000
        /*0014*/ 	.byte	0x00, 0xf0, 0x01, 0x1a


	//----- nvinfo : EIATTR_SPARSE_MMA_MASK
	.align		4
.L_170:
        /*0018*/ 	.byte	0x03, 0x50
        /*001a*/ 	.short	0x0000


	//----- nvinfo : EIATTR_MAXREG_COUNT
	.align		4
        /*001c*/ 	.byte	0x03, 0x1b
        /*001e*/ 	.short	0x00a8


	//----- nvinfo : EIATTR_MERCURY_ISA_VERSION
	.align		4
        /*0020*/ 	.byte	0x03, 0x5f
        /*0022*/ 	.short	0x0101


	//----- nvinfo : EIATTR_VRC_CTA_INIT_COUNT
	.align		4
        /*0024*/ 	.byte	0x02, 0x4a
	.zero		1
	.zero		1


	//----- nvinfo : EIATTR_EXIT_INSTR_OFFSETS
	.align		4
        /*0028*/ 	.byte	0x04, 0x1c
        /*002a*/ 	.short	(.L_172 - .L_171)


	//   ....[0]....
.L_171:
        /*002c*/ 	.word	0x00000010


	//----- nvinfo : EIATTR_MAX_THREADS
	.align		4
.L_172:
        /*0030*/ 	.byte	0x04, 0x05
        /*0032*/ 	.short	(.L_174 - .L_173)
.L_173:
        /*0034*/ 	.word	0x00000180
        /*0038*/ 	.word	0x00000001
        /*003c*/ 	.word	0x00000001


	//----- nvinfo : EIATTR_CBANK_PARAM_SIZE
	.align		4
.L_174:
        /*0040*/ 	.byte	0x03, 0x19
        /*0042*/ 	.short	0x0680


	//----- nvinfo : EIATTR_PARAM_CBANK
	.align		4
        /*0044*/ 	.byte	0x04, 0x0a
        /*0046*/ 	.short	(.L_176 - .L_175)
	.align		4
.L_175:
        /*0048*/ 	.word	index@(.nv.constant0._ZN7cutlass13device_kernelIN5flash11enable_sm90INS1_16FlashAttnBwdSm90INS1_25CollectiveMainloopBwdSm90ILi2ELi1ELi1EN4cute5tupleIJNS5_1CILi1EEES8_S8_EEENS6_IJNS7_ILi64EEENS7_ILi80EEENS7_ILi256EEEEEENS_6half_tEfNS_4arch4Sm90ELb0ELb1ELb1ELb0ELb0ELb0ELb1ELb1ELi2ELi1ELi1ELi1ELb0EEENS1_24CollectiveEpilogueBwdGQAISD_fSG_Li256ELb0ELb0EEENS1_19SingleTileSchedulerILb0ELb0ELb0ELi80EEEEEEEEEvNT_6ParamsE)
        /*004c*/ 	.short	0x0380
        /*004e*/ 	.short	0x0680


	//----- nvinfo : EIATTR_SW_WAR
	.align		4
.L_176:
        /*0050*/ 	.byte	0x04, 0x36
        /*0052*/ 	.short	(.L_178 - .L_177)
.L_177:
        /*0054*/ 	.word	0x00000008
.L_178:


//--------------------- .nv.info._ZN7cutlass13device_kernelIN5flash11enable_sm90INS1_16FlashAttnBwdSm90INS1_25CollectiveMainloopBwdSm90ILi2ELi1ELi1EN4cute5tupleIJNS5_1CILi1EEES8_S8_EEENS6_IJNS7_ILi64EEENS7_ILi80EEENS7_ILi256EEEEEENS_6half_tEfNS_4arch4Sm90ELb0ELb1ELb1ELb1ELb0ELb0ELb1ELb1ELi2ELi1ELi1ELi1ELb0EEENS1_21CollectiveEpilogueBwdISD_SE_SG_Li256ELb1ELb1ELi2EEENS1_19SingleTileSchedulerILb1ELb0ELb0ELi80EEEEEEEEEvNT_6ParamsE --------------------------
	.section	.nv.info._ZN7cutlass13device_kernelIN5flash11enable_sm90INS1_16FlashAttnBwdSm90INS1_25CollectiveMainloopBwdSm90ILi2ELi1ELi1EN4cute5tupleIJNS5_1CILi1EEES8_S8_EEENS6_IJNS7_ILi64EEENS7_ILi80EEENS7_ILi256EEEEEENS_6half_tEfNS_4arch4Sm90ELb0ELb1ELb1ELb1ELb0ELb0ELb1ELb1ELi2ELi1ELi1ELi1ELb0EEENS1_21CollectiveEpilogueBwdISD_SE_SG_Li256ELb1ELb1ELi2EEENS1_19SingleTileSchedulerILb1ELb0ELb0ELi80EEEEEEEEEvNT_6ParamsE,"",@"SHT_CUDA_INFO"
	.sectionflags	@""
	.align	4


	//----- nvinfo : EIATTR_CUDA_API_VERSION
	.align		4
        /*0000*/ 	.byte	0x04, 0x37
        /*0002*/ 	.short	(.L_180 - .L_179)
.L_179:
        /*0004*/ 	.word	0x00000082


	//----- nvinfo : EIATTR_KPARAM_INFO
	.align		4
.L_180:
        /*0008*/ 	.byte	0x04, 0x17
        /*000a*/ 	.short	(.L_182 - .L_181)
.L_181:
        /*000c*/ 	.word	0x00000000
        /*0010*/ 	.short	0x0000
        /*0012*/ 	.short	0x0000
        /*0014*/ 	.byte	0x00, 0xf0, 0x01, 0x1a


	//----- nvinfo : EIATTR_SPARSE_MMA_MASK
	.align		4
.L_182:
        /*0018*/ 	.byte	0x03, 0x50
        /*001a*/ 	.short	0x0000


	//----- nvinfo : EIATTR_MAXREG_COUNT
	.align		4
        /*001c*/ 	.byte	0x03, 0x1b
        /*001e*/ 	.short	0x00a8


	//----- nvinfo : EIATTR_MERCURY_ISA_VERSION
	.align		4
        /*0020*/ 	.byte	0x03, 0x5f
        /*0022*/ 	.short	0x0101


	//----- nvinfo : EIATTR_VRC_CTA_INIT_COUNT
	.align		4
        /*0024*/ 	.byte	0x02, 0x4a
	.zero		1
	.zero		1


	//----- nvinfo : EIATTR_EXIT_INSTR_OFFSETS
	.align		4
        /*0028*/ 	.byte	0x04, 0x1c
        /*002a*/ 	.short	(.L_184 - .L_183)


	//   ....[0]....
.L_183:
        /*002c*/ 	.word	0x00000010


	//----- nvinfo : EIATTR_MAX_THREADS
	.align		4
.L_184:
        /*0030*/ 	.byte	0x04, 0x05
        /*0032*/ 	.short	(.L_186 - .L_185)
.L_185:
        /*0034*/ 	.word	0x00000180
        /*0038*/ 	.word	0x00000001
        /*003c*/ 	.word	0x00000001


	//----- nvinfo : EIATTR_CBANK_PARAM_SIZE
	.align		4
.L_186:
        /*0040*/ 	.byte	0x03, 0x19
        /*0042*/ 	.short	0x0680


	//----- nvinfo : EIATTR_PARAM_CBANK
	.align		4
        /*0044*/ 	.byte	0x04, 0x0a
        /*0046*/ 	.short	(.L_188 - .L_187)
	.align		4
.L_187:
        /*0048*/ 	.word	index@(.nv.constant0._ZN7cutlass13device_kernelIN5flash11enable_sm90INS1_16FlashAttnBwdSm90INS1_25CollectiveMainloopBwdSm90ILi2ELi1ELi1EN4cute5tupleIJNS5_1CILi1EEES8_S8_EEENS6_IJNS7_ILi64EEENS7_ILi80EEENS7_ILi256EEEEEENS_6half_tEfNS_4arch4Sm90ELb0ELb1ELb1ELb1ELb0ELb0ELb1ELb1ELi2ELi1ELi1ELi1ELb0EEENS1_21CollectiveEpilogueBwdISD_SE_SG_Li256ELb1ELb1ELi2EEENS1_19SingleTileSchedulerILb1ELb0ELb0ELi80EEEEEEEEEvNT_6ParamsE)
        /*004c*/ 	.short	0x0380
        /*004e*/ 	.short	0x0680


	//----- nvinfo : EIATTR_SW_WAR
	.align		4
.L_188:
        /*0050*/ 	.byte	0x04, 0x36
        /*0052*/ 	.short	(.L_190 - .L_189)
.L_189:
        /*0054*/ 	.word	0x00000008
.L_190:


//--------------------- .nv.info._ZN7cutlass13device_kernelIN5flash11enable_sm90INS1_16FlashAttnBwdSm90INS1_25CollectiveMainloopBwdSm90ILi2ELi1ELi1EN4cute5tupleIJNS5_1CILi1EEES8_S8_EEENS6_IJNS7_ILi64EEENS7_ILi80EEENS7_ILi256EEEEEENS_6half_tEfNS_4arch4Sm90ELb0ELb1ELb1ELb1ELb0ELb0ELb1ELb1ELi2ELi1ELi1ELi1ELb0EEENS1_24CollectiveEpilogueBwdGQAISD_fSG_Li256ELb1ELb0EEENS1_19SingleTileSchedulerILb1ELb0ELb0ELi80EEEEEEEEEvNT_6ParamsE --------------------------
	.section	.nv.info._ZN7cutlass13device_kernelIN5flash11enable_sm90INS1_16FlashAttnBwdSm90INS1_25CollectiveMainloopBwdSm90ILi2ELi1ELi1EN4cute5tupleIJNS5_1CILi1EEES8_S8_EEENS6_IJNS7_ILi64EEENS7_ILi80EEENS7_ILi256EEEEEENS_6half_tEfNS_4arch4Sm90ELb0ELb1ELb1ELb1ELb0ELb0ELb1ELb1ELi2ELi1ELi1ELi1ELb0EEENS1_24CollectiveEpilogueBwdGQAISD_fSG_Li256ELb1ELb0EEENS1_19SingleTileSchedulerILb1ELb0ELb0ELi80EEEEEEEEEvNT_6ParamsE,"",@"SHT_CUDA_INFO"
	.sectionflags	@""
	.align	4


	//----- nvinfo : EIATTR_CUDA_API_VERSION
	.align		4
        /*0000*/ 	.byte	0x04, 0x37
        /*0002*/ 	.short	(.L_192 - .L_191)
.L_191:
        /*0004*/ 	.word	0x00000082


	//----- nvinfo : EIATTR_KPARAM_INFO
	.align		4
.L_192:
        /*0008*/ 	.byte	0x04, 0x17
        /*000a*/ 	.short	(.L_194 - .L_193)
.L_193:
        /*000c*/ 	.word	0x00000000
        /*0010*/ 	.short	0x0000
        /*0012*/ 	.short	0x0000
        /*0014*/ 	.byte	0x00, 0xf0, 0x01, 0x1a


	//----- nvinfo : EIATTR_SPARSE_MMA_MASK
	.align		4
.L_194:
        /*0018*/ 	.byte	0x03, 0x50
        /*001a*/ 	.short	0x0000


	//----- nvinfo : EIATTR_MAXREG_COUNT
	.align		4
        /*001c*/ 	.byte	0x03, 0x1b
        /*001e*/ 	.short	0x00a8


	//----- nvinfo : EIATTR_MERCURY_ISA_VERSION
	.align		4
        /*0020*/ 	.byte	0x03, 0x5f
        /*0022*/ 	.short	0x0101


	//----- nvinfo : EIATTR_VRC_CTA_INIT_COUNT
	.align		4
        /*0024*/ 	.byte	0x02, 0x4a
	.zero		1
	.zero		1


	//----- nvinfo : EIATTR_EXIT_INSTR_OFFSETS
	.align		4
        /*0028*/ 	.byte	0x04, 0x1c
        /*002a*/ 	.short	(.L_196 - .L_195)


	//   ....[0]....
.L_195:
        /*002c*/ 	.word	0x00000010


	//----- nvinfo : EIATTR_MAX_THREADS
	.align		4
.L_196:
        /*0030*/ 	.byte	0x04, 0x05
        /*0032*/ 	.short	(.L_198 - .L_197)
.L_197:
        /*0034*/ 	.word	0x00000180
        /*0038*/ 	.word	0x00000001
        /*003c*/ 	.word	0x00000001


	//----- nvinfo : EIATTR_CBANK_PARAM_SIZE
	.align		4
.L_198:
        /*0040*/ 	.byte	0x03, 0x19
        /*0042*/ 	.short	0x0680


	//----- nvinfo : EIATTR_PARAM_CBANK
	.align		4
        /*0044*/ 	.byte	0x04, 0x0a
        /*0046*/ 	.short	(.L_200 - .L_199)
	.align		4
.L_199:
        /*0048*/ 	.word	index@(.nv.constant0._ZN7cutlass13device_kernelIN5flash11enable_sm90INS1_16FlashAttnBwdSm90INS1_25CollectiveMainloopBwdSm90ILi2ELi1ELi1EN4cute5tupleIJNS5_1CILi1EEES8_S8_EEENS6_IJNS7_ILi64EEENS7_ILi80EEENS7_ILi256EEEEEENS_6half_tEfNS_4arch4Sm90ELb0ELb1ELb1ELb1ELb0ELb0ELb1ELb1ELi2ELi1ELi1ELi1ELb0EEENS1_24CollectiveEpilogueBwdGQAISD_fSG_Li256ELb1ELb0EEENS1_19SingleTileSchedulerILb1ELb0ELb0ELi80EEEEEEEEEvNT_6ParamsE)
        /*004c*/ 	.short	0x0380
        /*004e*/ 	.short	0x0680


	//----- nvinfo : EIATTR_SW_WAR
	.align		4
.L_200:
        /*0050*/ 	.byte	0x04, 0x36
        /*0052*/ 	.short	(.L_202 - .L_201)
.L_201:
        /*0054*/ 	.word	0x00000008
.L_202:


//--------------------- .nv.info._ZN7cutlass13device_kernelIN5flash11enable_sm90INS1_16FlashAttnBwdSm90INS1_25CollectiveMainloopBwdSm90ILi2ELi1ELi1EN4cute5tupleIJNS5_1CILi1EEES8_S8_EEENS6_IJNS7_ILi64EEENS7_ILi80EEENS7_ILi256EEEEEENS_6half_tEfNS_4arch4Sm90ELb1ELb0ELb1ELb0ELb0ELb0ELb1ELb1ELi2ELi1ELi1ELi1ELb0EEENS1_21CollectiveEpilogueBwdISD_SE_SG_Li256ELb0ELb1ELi2EEENS1_25SingleTileBwdLPTSchedulerILb0ELi80ELb0EEEEEEEEEvNT_6ParamsE --------------------------
	.section	.nv.info._ZN7cutlass13device_kernelIN5flash11enable_sm90INS1_16FlashAttnBwdSm90INS1_25CollectiveMainloopBwdSm90ILi2ELi1ELi1EN4cute5tupleIJNS5_1CILi1EEES8_S8_EEENS6_IJNS7_ILi64EEENS7_ILi80EEENS7_ILi256EEEEEENS_6half_tEfNS_4arch4Sm90ELb1ELb0ELb1ELb0ELb0ELb0ELb1ELb1ELi2ELi1ELi1ELi1ELb0EEENS1_21CollectiveEpilogueBwdISD_SE_SG_Li256ELb0ELb1ELi2EEENS1_25SingleTileBwdLPTSchedulerILb0ELi80ELb0EEEEEEEEEvNT_6ParamsE,"",@"SHT_CUDA_INFO"
	.sectionflags	@""
	.align	4


	//----- nvinfo : EIATTR_CUDA_API_VERSION
	.align		4
        /*0000*/ 	.byte	0x04, 0x37
        /*0002*/ 	.short	(.L_204 - .L_203)
.L_203:
        /*0004*/ 	.word	0x00000082


	//----- nvinfo : EIATTR_KPARAM_INFO
	.align		4
.L_204:
        /*0008*/ 	.byte	0x04, 0x17
        /*000a*/ 	.short	(.L_206 - .L_205)
.L_205:
        /*000c*/ 	.word	0x00000000
        /*0010*/ 	.short	0x0000
        /*0012*/ 	.short	0x0000
        /*0014*/ 	.byte	0x00, 0xf0, 0x01, 0x24


	//----- nvinfo : EIATTR_SPARSE_MMA_MASK
	.align		4
.L_206:
        /*0018*/ 	.byte	0x03, 0x50
        /*001a*/ 	.short	0x0000


	//----- nvinfo : EIATTR_MAXREG_COUNT
	.align		4
        /*001c*/ 	.byte	0x03, 0x1b
        /*001e*/ 	.short	0x00a8


	//----- nvinfo : EIATTR_MERCURY_ISA_VERSION
	.align		4
        /*0020*/ 	.byte	0x03, 0x5f
        /*0022*/ 	.short	0x0101


	//----- nvinfo : EIATTR_VRC_CTA_INIT_COUNT
	.align		4
        /*0024*/ 	.byte	0x02, 0x4a
	.zero		1
	.zero		1


	//----- nvinfo : EIATTR_EXIT_INSTR_OFFSETS
	.align		4
        /*0028*/ 	.byte	0x04, 0x1c
        /*002a*/ 	.short	(.L_208 - .L_207)


	//   ....[0]....
.L_207:
        /*002c*/ 	.word	0x00000010


	//----- nvinfo : EIATTR_MAX_THREADS
	.align		4
.L_208:
        /*0030*/ 	.byte	0x04, 0x05
        /*0032*/ 	.short	(.L_210 - .L_209)
.L_209:
        /*0034*/ 	.word	0x00000180
        /*0038*/ 	.word	0x00000001
        /*003c*/ 	.word	0x00000001


	//----- nvinfo : EIATTR_CBANK_PARAM_SIZE
	.align		4
.L_210:
        /*0040*/ 	.byte	0x03, 0x19
        /*0042*/ 	.short	0x0900


	//----- nvinfo : EIATTR_PARAM_CBANK
	.align		4
        /*0044*/ 	.byte	0x04, 0x0a
        /*0046*/ 	.short	(.L_212 - .L_211)
	.align		4
.L_211:
        /*0048*/ 	.word	index@(.nv.constant0._ZN7cutlass13device_kernelIN5flash11enable_sm90INS1_16FlashAttnBwdSm90INS1_25CollectiveMainloopBwdSm90ILi2ELi1ELi1EN4cute5tupleIJNS5_1CILi1EEES8_S8_EEENS6_IJNS7_ILi64EEENS7_ILi80EEENS7_ILi256EEEEEENS_6half_tEfNS_4arch4Sm90ELb1ELb0ELb1ELb0ELb0ELb0ELb1ELb1ELi2ELi1ELi1ELi1ELb0EEENS1_21CollectiveEpilogueBwdISD_SE_SG_Li256ELb0ELb1ELi2EEENS1_25SingleTileBwdLPTSchedulerILb0ELi80ELb0EEEEEEEEEvNT_6ParamsE)
        /*004c*/ 	.short	0x0380
        /*004e*/ 	.short	0x0900


	//----- nvinfo : EIATTR_SW_WAR
	.align		4
.L_212:
        /*0050*/ 	.byte	0x04, 0x36
        /*0052*/ 	.short	(.L_214 - .L_213)
.L_213:
        /*0054*/ 	.word	0x00000008
.L_214:


//--------------------- .nv.info._ZN7cutlass13device_kernelIN5flash11enable_sm90INS1_16FlashAttnBwdSm90INS1_25CollectiveMainloopBwdSm90ILi2ELi1ELi1EN4cute5tupleIJNS5_1CILi1EEES8_S8_EEENS6_IJNS7_ILi64EEENS7_ILi80EEENS7_ILi256EEEEEENS_6half_tEfNS_4arch4Sm90ELb1ELb0ELb1ELb0ELb0ELb0ELb1ELb1ELi2ELi1ELi1ELi1ELb0EEENS1_24CollectiveEpilogueBwdGQAISD_fSG_Li256ELb0ELb0EEENS1_25SingleTileBwdLPTSchedulerILb0ELi80ELb0EEEEEEEEEvNT_6ParamsE --------------------------
	.section	.nv.info._ZN7cutlass13device_kernelIN5flash11enable_sm90INS1_16FlashAttnBwdSm90INS1_25CollectiveMainloopBwdSm90ILi2ELi1ELi1EN4cute5tupleIJNS5_1CILi1EEES8_S8_EEENS6_IJNS7_ILi64EEENS7_ILi80EEENS7_ILi256EEEEEENS_6half_tEfNS_4arch4Sm90ELb1ELb0ELb1ELb0ELb0ELb0ELb1ELb1ELi2ELi1ELi1ELi1ELb0EEENS1_24CollectiveEpilogueBwdGQAISD_fSG_Li256ELb0ELb0EEENS1_25SingleTileBwdLPTSchedulerILb0ELi80ELb0EEEEEEEEEvNT_6ParamsE,"",@"SHT_CUDA_INFO"
	.sectionflags	@""
	.align	4


	//----- nvinfo : EIATTR_CUDA_API_VERSION
	.align		4
        /*0000*/ 	.byte	0x04, 0x37
        /*0002*/ 	.short	(.L_216 - .L_215)
.L_215:
        /*0004*/ 	.word	0x00000082


	//----- nvinfo : EIATTR_KPARAM_INFO
	.align		4
.L_216:
        /*0008*/ 	.byte	0x04, 0x17
        /*000a*/ 	.short	(.L_218 - .L_217)
.L_217:
        /*000c*/ 	.word	0x00000000
        /*0010*/ 	.short	0x0000
        /*0012*/ 	.short	0x0000
        /*0014*/ 	.byte	0x00, 0xf0, 0x01, 0x1c


	//----- nvinfo : EIATTR_SPARSE_MMA_MASK
	.align		4
.L_218:
        /*0018*/ 	.byte	0x03, 0x50
        /*001a*/ 	.short	0x0000


	//----- nvinfo : EIATTR_MAXREG_COUNT
	.align		4
        /*001c*/ 	.byte	0x03, 0x1b
        /*001e*/ 	.short	0x00a8


	//----- nvinfo : EIATTR_MERCURY_ISA_VERSION
	.align		4
        /*0020*/ 	.byte	0x03, 0x5f
        /*0022*/ 	.short	0x0101


	//----- nvinfo : EIATTR_VRC_CTA_INIT_COUNT
	.align		4
        /*0024*/ 	.byte	0x02, 0x4a
	.zero		1
	.zero		1


	//----- nvinfo : EIATTR_EXIT_INSTR_OFFSETS
	.align		4
        /*0028*/ 	.byte	0x04, 0x1c
        /*002a*/ 	.short	(.L_220 - .L_219)


	//   ....[0]....
.L_219:
        /*002c*/ 	.word	0x00000010


	//----- nvinfo : EIATTR_MAX_THREADS
	.align		4
.L_220:
        /*0030*/ 	.byte	0x04, 0x05
        /*0032*/ 	.short	(.L_222 - .L_221)
.L_221:
        /*0034*/ 	.word	0x00000180
        /*0038*/ 	.word	0x00000001
        /*003c*/ 	.word	0x00000001


	//----- nvinfo : EIATTR_CBANK_PARAM_SIZE
	.align		4
.L_222:
        /*0040*/ 	.byte	0x03, 0x19
        /*0042*/ 	.short	0x0700


	//----- nvinfo : EIATTR_PARAM_CBANK
	.align		4
        /*0044*/ 	.byte	0x04, 0x0a
        /*0046*/ 	.short	(.L_224 - .L_223)
	.align		4
.L_223:
        /*0048*/ 	.word	index@(.nv.constant0._ZN7cutlass13device_kernelIN5flash11enable_sm90INS1_16FlashAttnBwdSm90INS1_25CollectiveMainloopBwdSm90ILi2ELi1ELi1EN4cute5tupleIJNS5_1CILi1EEES8_S8_EEENS6_IJNS7_ILi64EEENS7_ILi80EEENS7_ILi256EEEEEENS_6half_tEfNS_4arch4Sm90ELb1ELb0ELb1ELb0ELb0ELb0ELb1ELb1ELi2ELi1ELi1ELi1ELb0EEENS1_24CollectiveEpilogueBwdGQAISD_fSG_Li256ELb0ELb0EEENS1_25SingleTileBwdLPTSchedulerILb0ELi80ELb0EEEEEEEEEvNT_6ParamsE)
        /*004c*/ 	.short	0x0380
        /*004e*/ 	.short	0x0700


	//----- nvinfo : EIATTR_SW_WAR
	.align		4
.L_224:
        /*0050*/ 	.byte	0x04, 0x36
        /*0052*/ 	.short	(.L_226 - .L_225)
.L_225:
        /*0054*/ 	.word	0x00000008
.L_226:


//--------------------- .nv.info._ZN7cutlass13device_kernelIN5flash22FlashAttnBwdPreprocessIN4cute5tupleIJNS3_1CILi64EEENS5_ILi256EEEEEENS_6half_tEfNS_4arch4Sm90ELb1ELb0EEEEEvNT_6ParamsE --------------------------
	.section	.nv.info._ZN7cutlass13device_kernelIN5flash22FlashAttnBwdPreprocessIN4cute5tupleIJNS3_1CILi64EEENS5_ILi256EEEEEENS_6half_tEfNS_4arch4Sm90ELb1ELb0EEEEEvNT_6ParamsE,"",@"SHT_CUDA_INFO"
	.sectionflags	@""
	.align	4


	//----- nvinfo : EIATTR_CUDA_API_VERSION
	.align		4
        /*0000*/ 	.byte	0x04, 0x37
        /*0002*/ 	.short	(.L_228 - .L_227)
.L_227:
        /*0004*/ 	.word	0x00000082


	//----- nvinfo : EIATTR_KPARAM_INFO
	.align		4
.L_228:
        /*0008*/ 	.byte	0x04, 0x17
        /*000a*/ 	.short	(.L_230 - .L_229)
.L_229:
        /*000c*/ 	.word	0x00000000
        /*0010*/ 	.short	0x0000
        /*0012*/ 	.short	0x0000
        /*0014*/ 	.byte	0x00, 0xf0, 0xc1, 0x03


	//----- nvinfo : EIATTR_SPARSE_MMA_MASK
	.align		4
.L_230:
        /*0018*/ 	.byte	0x03, 0x50
        /*001a*/ 	.short	0x0000


	//----- nvinfo : EIATTR_MAXREG_COUNT
	.align		4
        /*001c*/ 	.byte	0x03, 0x1b
        /*001e*/ 	.short	0x0080


	//----- nvinfo : EIATTR_MERCURY_ISA_VERSION
	.align		4
        /*0020*/ 	.byte	0x03, 0x5f
        /*0022*/ 	.short	0x0101


	//----- nvinfo : EIATTR_COOP_GROUP_MASK_REGIDS
	.align		4
        /*0024*/ 	.byte	0x04, 0x29
        /*0026*/ 	.short	(.L_232 - .L_231)


	//   ....[0]....
.L_231:
        /*0028*/ 	.word	0xffffffff


	//   ....[1]....
        /*002c*/ 	.word	0xffffffff


	//   ....[2]....
        /*0030*/ 	.word	0xffffffff


	//   ....[3]....
        /*0034*/ 	.word	0xffffffff


	//   ....[4]....
        /*0038*/ 	.word	0xffffffff


	//   ....[5]....
        /*003c*/ 	.word	0xffffffff


	//   ....[6]....
        /*0040*/ 	.word	0xffffffff


	//   ....[7]....
        /*0044*/ 	.word	0xffffffff


	//   ....[8]....
        /*0048*/ 	.word	0xffffffff


	//   ....[9]....
        /*004c*/ 	.word	0xffffffff


	//   ....[10]....
        /*0050*/ 	.word	0xffffffff


	//   ....[11]....
        /*0054*/ 	.word	0xffffffff


	//   ....[12]....
        /*0058*/ 	.word	0xffffffff


	//   ....[13]....
        /*005c*/ 	.word	0xffffffff


	//   ....[14]....
        /*0060*/ 	.word	0xffffffff


	//   ....[15]....
        /*0064*/ 	.word	0xffffffff


	//----- nvinfo : EIATTR_COOP_GROUP_INSTR_OFFSETS
	.align		4
.L_232:
        /*0068*/ 	.byte	0x04, 0x28
        /*006a*/ 	.short	(.L_234 - .L_233)


	//   ....[0]....
.L_233:
        /*006c*/ 	.word	0x00001a90


	//   ....[1]....
        /*0070*/ 	.word	0x00001ab0


	//   ....[2]....
        /*0074*/ 	.word	0x00001ac0


	//   ....[3]....
        /*0078*/ 	.word	0x00001ad0


	//   ....[4]....
        /*007c*/ 	.word	0x00001b00


	//   ....[5]....
        /*0080*/ 	.word	0x00001b20


	//   ....[6]....
        /*0084*/ 	.word	0x00001b40


	//   ....[7]....
        /*0088*/ 	.word	0x00001b50


	//   ....[8]....
        /*008c*/ 	.word	0x00001b80


	//   ....[9]....
        /*0090*/ 	.word	0x00001ba0


	//   ....[10]....
        /*0094*/ 	.word	0x00001bc0


	//   ....[11]....
        /*0098*/ 	.word	0x00001bd0


	//   ....[12]....
        /*009c*/ 	.word	0x00001c00


	//   ....[13]....
        /*00a0*/ 	.word	0x00001c30


	//   ....[14]....
        /*00a4*/ 	.word	0x00001c60


	//   ....[15]....
        /*00a8*/ 	.word	0x00001c70


	//----- nvinfo : EIATTR_VRC_CTA_INIT_COUNT
	.align		4
.L_234:
        /*00ac*/ 	.byte	0x02, 0x4a
	.zero		1
	.zero		1


	//----- nvinfo : EIATTR_EXIT_INSTR_OFFSETS
	.align		4
        /*00b0*/ 	.byte	0x04, 0x1c
        /*00b2*/ 	.short	(.L_236 - .L_235)


	//   ....[0]....
.L_235:
        /*00b4*/ 	.word	0x00002270


	//   ....[1]....
        /*00b8*/ 	.word	0x000022f0


	//----- nvinfo : EIATTR_MAX_THREADS
	.align		4
.L_236:
        /*00bc*/ 	.byte	0x04, 0x05
        /*00be*/ 	.short	(.L_238 - .L_237)
.L_237:
        /*00c0*/ 	.word	0x00000100
        /*00c4*/ 	.word	0x00000001
        /*00c8*/ 	.word	0x00000001


	//----- nvinfo : EIATTR_CRS_STACK_SIZE
	.align		4
.L_238:
        /*00cc*/ 	.byte	0x04, 0x1e
        /*00ce*/ 	.short	(.L_240 - .L_239)
.L_239:
        /*00d0*/ 	.word	0x00000000


	//----- nvinfo : EIATTR_CBANK_PARAM_SIZE
	.align		4
.L_240:
        /*00d4*/ 	.byte	0x03, 0x19
        /*00d6*/ 	.short	0x00f0


	//----- nvinfo : EIATTR_PARAM_CBANK
	.align		4
        /*00d8*/ 	.byte	0x04, 0x0a
        /*00da*/ 	.short	(.L_242 - .L_241)
	.align		4
.L_241:
        /*00dc*/ 	.word	index@(.nv.constant0._ZN7cutlass13device_kernelIN5flash22FlashAttnBwdPreprocessIN4cute5tupleIJNS3_1CILi64EEENS5_ILi256EEEEEENS_6half_tEfNS_4arch4Sm90ELb1ELb0EEEEEvNT_6ParamsE)
        /*00e0*/ 	.short	0x0380
        /*00e2*/ 	.short	0x00f0


	//----- nvinfo : EIATTR_SW_WAR
	.align		4
.L_242:
        /*00e4*/ 	.byte	0x04, 0x36
        /*00e6*/ 	.short	(.L_244 - .L_243)
.L_243:
        /*00e8*/ 	.word	0x00000008
.L_244:


//--------------------- .nv.info._ZN7cutlass13device_kernelIN5flash11enable_sm90INS1_16FlashAttnBwdSm90INS1_25CollectiveMainloopBwdSm90ILi2ELi1ELi1EN4cute5tupleIJNS5_1CILi1EEES8_S8_EEENS6_IJNS7_ILi64EEENS7_ILi80EEENS7_ILi256EEEEEENS_6half_tEfNS_4arch4Sm90ELb1ELb0ELb1ELb1ELb0ELb0ELb1ELb1ELi2ELi1ELi1ELi1ELb0EEENS1_21CollectiveEpilogueBwdISD_SE_SG_Li256ELb1ELb1ELi2EEENS1_25SingleTileBwdLPTSchedulerILb1ELi80ELb0EEEEEEEEEvNT_6ParamsE --------------------------
	.section	.nv.info._ZN7cutlass13device_kernelIN5flash11enable_sm90INS1_16FlashAttnBwdSm90INS1_25CollectiveMainloopBwdSm90ILi2ELi1ELi1EN4cute5tupleIJNS5_1CILi1EEES8_S8_EEENS6_IJNS7_ILi64EEENS7_ILi80EEENS7_ILi256EEEEEENS_6half_tEfNS_4arch4Sm90ELb1ELb0ELb1ELb1ELb0ELb0ELb1ELb1ELi2ELi1ELi1ELi1ELb0EEENS1_21CollectiveEpilogueBwdISD_SE_SG_Li256ELb1ELb1ELi2EEENS1_25SingleTileBwdLPTSchedulerILb1ELi80ELb0EEEEEEEEEvNT_6ParamsE,"",@"SHT_CUDA_INFO"
	.sectionflags	@""
	.align	4


	//----- nvinfo : EIATTR_CUDA_API_VERSION
	.align		4
        /*0000*/ 	.byte	0x04, 0x37
        /*0002*/ 	.short	(.L_246 - .L_245)
.L_245:
        /*0004*/ 	.word	0x00000082


	//----- nvinfo : EIATTR_KPARAM_INFO
	.align		4
.L_246:
        /*0008*/ 	.byte	0x04, 0x17
        /*000a*/ 	.short	(.L_248 - .L_247)
.L_247:
        /*000c*/ 	.word	0x00000000
        /*0010*/ 	.short	0x0000
        /*0012*/ 	.short	0x0000
        /*0014*/ 	.byte	0x00, 0xf0, 0x01, 0x1a


	//----- nvinfo : EIATTR_SPARSE_MMA_MASK
	.align		4
.L_248:
        /*0018*/ 	.byte	0x03, 0x50
        /*001a*/ 	.short	0x0000


	//----- nvinfo : EIATTR_MAXREG_COUNT
	.align		4
        /*001c*/ 	.byte	0x03, 0x1b
        /*001e*/ 	.short	0x00a8


	//----- nvinfo : EIATTR_MERCURY_ISA_VERSION
	.align		4
        /*0020*/ 	.byte	0x03, 0x5f
        /*0022*/ 	.short	0x0101


	//----- nvinfo : EIATTR_VRC_CTA_INIT_COUNT
	.align		4
        /*0024*/ 	.byte	0x02, 0x4a
	.zero		1
	.zero		1


	//----- nvinfo : EIATTR_EXIT_INSTR_OFFSETS
	.align		4
        /*0028*/ 	.byte	0x04, 0x1c
        /*002a*/ 	.short	(.L_250 - .L_249)


	//   ....[0]....
.L_249:
        /*002c*/ 	.word	0x00000010


	//----- nvinfo : EIATTR_MAX_THREADS
	.align		4
.L_250:
        /*0030*/ 	.byte	0x04, 0x05
        /*0032*/ 	.short	(.L_252 - .L_251)
.L_251:
        /*0034*/ 	.word	0x00000180
        /*0038*/ 	.word	0x00000001
        /*003c*/ 	.word	0x00000001


	//----- nvinfo : EIATTR_CBANK_PARAM_SIZE
	.align		4
.L_252:
        /*0040*/ 	.byte	0x03, 0x19
        /*0042*/ 	.short	0x0680


	//----- nvinfo : EIATTR_PARAM_CBANK
	.align		4
        /*0044*/ 	.byte	0x04, 0x0a
        /*0046*/ 	.short	(.L_254 - .L_253)
	.align		4
.L_253:
        /*0048*/ 	.word	index@(.nv.constant0._ZN7cutlass13device_kernelIN5flash11enable_sm90INS1_16FlashAttnBwdSm90INS1_25CollectiveMainloopBwdSm90ILi2ELi1ELi1EN4cute5tupleIJNS5_1CILi1EEES8_S8_EEENS6_IJNS7_ILi64EEENS7_ILi80EEENS7_ILi256EEEEEENS_6half_tEfNS_4arch4Sm90ELb1ELb0ELb1ELb1ELb0ELb0ELb1ELb1ELi2ELi1ELi1ELi1ELb0EEENS1_21CollectiveEpilogueBwdISD_SE_SG_Li256ELb1ELb1ELi2EEENS1_25SingleTileBwdLPTSchedulerILb1ELi80ELb0EEEEEEEEEvNT_6ParamsE)
        /*004c*/ 	.short	0x0380
        /*004e*/ 	.short	0x0680


	//----- nvinfo : EIATTR_SW_WAR
	.align		4
.L_254:
        /*0050*/ 	.byte	0x04, 0x36
        /*0052*/ 	.short	(.L_256 - .L_255)
.L_255:
        /*0054*/ 	.word	0x00000008
.L_256:


//--------------------- .nv.info._ZN7cutlass13device_kernelIN5flash32FlashAttnBwdPostprocessConvertdQIN4cute5tupleIJNS3_1CILi80EEENS5_ILi256EEEEEENS_6half_tEfNS_4arch4Sm90ELi256ENS3_8TiledMMAINS3_8MMA_AtomIJNS3_4SM904GMMA25MMA_64x16x16_F32F16F16_SSILNSF_5MajorE1ELSH_1ELNSF_7ScaleInE1ELSI_1EEEEEENS3_6LayoutINS4_IJNS5_ILi2EEENS5_ILi1EEESN_EEENS4_IJSN_NS5_ILi0EEESP_EEEEENS4_IJNS3_10UnderscoreESS_SS_EEEEELb1EEEEEvNT_6ParamsE --------------------------
	.section	.nv.info._ZN7cutlass13device_kernelIN5flash32FlashAttnBwdPostprocessConvertdQIN4cute5tupleIJNS3_1CILi80EEENS5_ILi256EEEEEENS_6half_tEfNS_4arch4Sm90ELi256ENS3_8TiledMMAINS3_8MMA_AtomIJNS3_4SM904GMMA25MMA_64x16x16_F32F16F16_SSILNSF_5MajorE1ELSH_1ELNSF_7ScaleInE1ELSI_1EEEEEENS3_6LayoutINS4_IJNS5_ILi2EEENS5_ILi1EEESN_EEENS4_IJSN_NS5_ILi0EEESP_EEEEENS4_IJNS3_10UnderscoreESS_SS_EEEEELb1EEEEEvNT_6ParamsE,"",@"SHT_CUDA_INFO"
	.sectionflags	@""
	.align	4


	//----- nvinfo : EIATTR_CUDA_API_VERSION
	.align		4
        /*0000*/ 	.byte	0x04, 0x37
        /*0002*/ 	.short	(.L_258 - .L_257)
.L_257:
        /*0004*/ 	.word	0x00000082


	//----- nvinfo : EIATTR_KPARAM_INFO
	.align		4
.L_258:
        /*0008*/ 	.byte	0x04, 0x17
        /*000a*/ 	.short	(.L_260 - .L_259)
.L_259:
        /*000c*/ 	.word	0x00000000
        /*0010*/ 	.short	0x0000
        /*0012*/ 	.short	0x0000
        /*0014*/ 	.byte	0x00, 0xf0, 0xc1, 0x01


	//----- nvinfo : EIATTR_SPARSE_MMA_MASK
	.align		4
.L_260:
        /*0018*/ 	.byte	0x03, 0x50
        /*001a*/ 	.short	0x0000


	//----- nvinfo : EIATTR_MAXREG_COUNT
	.align		4
        /*001c*/ 	.byte	0x03, 0x1b
        /*001e*/ 	.short	0x0080


	//----- nvinfo : EIATTR_NUM_BARRIERS
	.align		4
        /*0020*/ 	.byte	0x02, 0x4c
        /*0022*/ 	.byte	0x01
	.zero		1


	//----- nvinfo : EIATTR_MERCURY_ISA_VERSION
	.align		4
        /*0024*/ 	.byte	0x03, 0x5f
        /*0026*/ 	.short	0x0101


	//----- nvinfo : EIATTR_VRC_CTA_INIT_COUNT
	.align		4
        /*0028*/ 	.byte	0x02, 0x4a
	.zero		1
	.zero		1


	//----- nvinfo : EIATTR_MBARRIER_INSTR_OFFSETS
	.align		4
        /*002c*/ 	.byte	0x04, 0x39
        /*002e*/ 	.short	(.L_262 - .L_261)


	//   ....[0]....
.L_261:
        /*0030*/ 	.word	0x00000470
        /*0034*/ 	.word	0x000000ff
        /*0038*/ 	.word	0x0001e000
        /*003c*/ 	.short	0x0100
        /*003e*/ 	.byte	0x06
	.zero		1


	//   ....[1]....
        /*0040*/ 	.word	0x00000550
        /*0044*/ 	.word	0x0000004f
        /*0048*/ 	.word	0x0001e000
        /*004c*/ 	.short	0x010a
        /*004e*/ 	.byte	0xff
	.zero		1


	//----- nvinfo : EIATTR_NUM_MBARRIERS
	.align		4
.L_262:
        /*0050*/ 	.byte	0x03, 0x38
        /*0052*/ 	.short	0x0001


	//----- nvinfo : EIATTR_EXIT_INSTR_OFFSETS
	.align		4
        /*0054*/ 	.byte	0x04, 0x1c
        /*0056*/ 	.short	(.L_264 - .L_263)


	//   ....[0]....
.L_263:
        /*0058*/ 	.word	0x00000270


	//   ....[1]....
        /*005c*/ 	.word	0x00001c60


	//   ....[2]....
        /*0060*/ 	.word	0x00001d30


	//----- nvinfo : EIATTR_MAX_THREADS
	.align		4
.L_264:
        /*0064*/ 	.byte	0x04, 0x05
        /*0066*/ 	.short	(.L_266 - .L_265)
.L_265:
        /*0068*/ 	.word	0x00000100
        /*006c*/ 	.word	0x00000001
        /*0070*/ 	.word	0x00000001


	//----- nvinfo : EIATTR_CRS_STACK_SIZE
	.align		4
.L_266:
        /*0074*/ 	.byte	0x04, 0x1e
        /*0076*/ 	.short	(.L_268 - .L_267)
.L_267:
        /*0078*/ 	.word	0x00000000


	//----- nvinfo : EIATTR_CBANK_PARAM_SIZE
	.align		4
.L_268:
        /*007c*/ 	.byte	0x03, 0x19
        /*007e*/ 	.short	0x0070


	//----- nvinfo : EIATTR_PARAM_CBANK
	.align		4
        /*0080*/ 	.byte	0x04, 0x0a
        /*0082*/ 	.short	(.L_270 - .L_269)
	.align		4
.L_269:
        /*0084*/ 	.word	index@(.nv.constant0._ZN7cutlass13device_kernelIN5flash32FlashAttnBwdPostprocessConvertdQIN4cute5tupleIJNS3_1CILi80EEENS5_ILi256EEEEEENS_6half_tEfNS_4arch4Sm90ELi256ENS3_8TiledMMAINS3_8MMA_AtomIJNS3_4SM904GMMA25MMA_64x16x16_F32F16F16_SSILNSF_5MajorE1ELSH_1ELNSF_7ScaleInE1ELSI_1EEEEEENS3_6LayoutINS4_IJNS5_ILi2EEENS5_ILi1EEESN_EEENS4_IJSN_NS5_ILi0EEESP_EEEEENS4_IJNS3_10UnderscoreESS_SS_EEEEELb1EEEEEvNT_6ParamsE)
        /*0088*/ 	.short	0x0380
        /*008a*/ 	.short	0x0070


	//----- nvinfo : EIATTR_SW_WAR
	.align		4
.L_270:
        /*008c*/ 	.byte	0x04, 0x36
        /*008e*/ 	.short	(.L_272 - .L_271)
.L_271:
        /*0090*/ 	.word	0x00000008
.L_272:


//--------------------- .nv.info._ZN7cutlass13device_kernelIN5flash32FlashAttnBwdPostprocessConvertdQIN4cute5tupleIJNS3_1CILi64EEENS5_ILi256EEEEEENS_6half_tEfNS_4arch4Sm90ELi256ENS3_8TiledMMAINS3_8MMA_AtomIJNS3_4SM904GMMA25MMA_64x64x16_F32F16F16_SSILNSF_5MajorE1ELSH_0ELNSF_7ScaleInE1ELSI_1EEEEEENS3_6LayoutINS4_IJNS5_ILi2EEENS5_ILi1EEESN_EEENS4_IJSN_NS5_ILi0EEESP_EEEEENS4_IJNS3_10UnderscoreESS_SS_EEEEELb1EEEEEvNT_6ParamsE --------------------------
	.section	.nv.info._ZN7cutlass13device_kernelIN5flash32FlashAttnBwdPostprocessConvertdQIN4cute5tupleIJNS3_1CILi64EEENS5_ILi256EEEEEENS_6half_tEfNS_4arch4Sm90ELi256ENS3_8TiledMMAINS3_8MMA_AtomIJNS3_4SM904GMMA25MMA_64x64x16_F32F16F16_SSILNSF_5MajorE1ELSH_0ELNSF_7ScaleInE1ELSI_1EEEEEENS3_6LayoutINS4_IJNS5_ILi2EEENS5_ILi1EEESN_EEENS4_IJSN_NS5_ILi0EEESP_EEEEENS4_IJNS3_10UnderscoreESS_SS_EEEEELb1EEEEEvNT_6ParamsE,"",@"SHT_CUDA_INFO"
	.sectionflags	@""
	.align	4


	//----- nvinfo : EIATTR_CUDA_API_VERSION
	.align		4
        /*0000*/ 	.byte	0x04, 0x37
        /*0002*/ 	.short	(.L_274 - .L_273)
.L_273:
        /*0004*/ 	.word	0x00000082


	//----- nvinfo : EIATTR_KPARAM_INFO
	.align		4
.L_274:
        /*0008*/ 	.byte	0x04, 0x17
        /*000a*/ 	.short	(.L_276 - .L_275)
.L_275:
        /*000c*/ 	.word	0x00000000
        /*0010*/ 	.short	0x0000
        /*0012*/ 	.short	0x0000
        /*0014*/ 	.byte	0x00, 0xf0, 0xc1, 0x01


	//----- nvinfo : EIATTR_SPARSE_MMA_MASK
	.align		4
.L_276:
        /*0018*/ 	.byte	0x03, 0x50
        /*001a*/ 	.short	0x0000


	//----- nvinfo : EIATTR_MAXREG_COUNT
	.align		4
        /*001c*/ 	.byte	0x03, 0x1b
        /*001e*/ 	.short	0x0080


	//----- nvinfo : EIATTR_NUM_BARRIERS
	.align		4
        /*0020*/ 	.byte	0x02, 0x4c
        /*0022*/ 	.byte	0x01
	.zero		1


	//----- nvinfo : EIATTR_MERCURY_ISA_VERSION
	.align		4
        /*0024*/ 	.byte	0x03, 0x5f
        /*0026*/ 	.short	0x0101


	//----- nvinfo : EIATTR_VRC_CTA_INIT_COUNT
	.align		4
        /*0028*/ 	.byte	0x02, 0x4a
	.zero		1
	.zero		1


	//----- nvinfo : EIATTR_MBARRIER_INSTR_OFFSETS
	.align		4
        /*002c*/ 	.byte	0x04, 0x39
        /*002e*/ 	.short	(.L_278 - .L_277)


	//   ....[0]....
.L_277:
        /*0030*/ 	.word	0x00000470
        /*0034*/ 	.word	0x000000ff
        /*0038*/ 	.word	0x00018000
        /*003c*/ 	.short	0x0100
        /*003e*/ 	.byte	0x06
	.zero		1


	//   ....[1]....
        /*0040*/ 	.word	0x00000550
        /*0044*/ 	.word	0x0000002d
        /*0048*/ 	.word	0x00018000
        /*004c*/ 	.short	0x010a
        /*004e*/ 	.byte	0xff
	.zero		1


	//----- nvinfo : EIATTR_NUM_MBARRIERS
	.align		4
.L_278:
        /*0050*/ 	.byte	0x03, 0x38
        /*0052*/ 	.short	0x0001


	//----- nvinfo : EIATTR_EXIT_INSTR_OFFSETS
	.align		4
        /*0054*/ 	.byte	0x04, 0x1c
        /*0056*/ 	.short	(.L_280 - .L_279)


	//   ....[0]....
.L_279:
        /*0058*/ 	.word	0x00000280


	//   ....[1]....
        /*005c*/ 	.word	0x000017e0


	//   ....[2]....
        /*0060*/ 	.word	0x000018b0


	//----- nvinfo : EIATTR_MAX_THREADS
	.align		4
.L_280:
        /*0064*/ 	.byte	0x04, 0x05
        /*0066*/ 	.short	(.L_282 - .L_281)
.L_281:
        /*0068*/ 	.word	0x00000100
        /*006c*/ 	.word	0x00000001
        /*0070*/ 	.word	0x00000001


	//----- nvinfo : EIATTR_CRS_STACK_SIZE
	.align		4
.L_282:
        /*0074*/ 	.byte	0x04, 0x1e
        /*0076*/ 	.short	(.L_284 - .L_283)
.L_283:
        /*0078*/ 	.word	0x00000000


	//----- nvinfo : EIATTR_CBANK_PARAM_SIZE
	.align		4
.L_284:
        /*007c*/ 	.byte	0x03, 0x19
        /*007e*/ 	.short	0x0070


	//----- nvinfo : EIATTR_PARAM_CBANK
	.align		4
        /*0080*/ 	.byte	0x04, 0x0a
        /*0082*/ 	.short	(.L_286 - .L_285)
	.align		4
.L_285:
        /*0084*/ 	.word	index@(.nv.constant0._ZN7cutlass13device_kernelIN5flash32FlashAttnBwdPostprocessConvertdQIN4cute5tupleIJNS3_1CILi64EEENS5_ILi256EEEEEENS_6half_tEfNS_4arch4Sm90ELi256ENS3_8TiledMMAINS3_8MMA_AtomIJNS3_4SM904GMMA25MMA_64x64x16_F32F16F16_SSILNSF_5MajorE1ELSH_0ELNSF_7ScaleInE1ELSI_1EEEEEENS3_6LayoutINS4_IJNS5_ILi2EEENS5_ILi1EEESN_EEENS4_IJSN_NS5_ILi0EEESP_EEEEENS4_IJNS3_10UnderscoreESS_SS_EEEEELb1EEEEEvNT_6ParamsE)
        /*0088*/ 	.short	0x0380
        /*008a*/ 	.short	0x0070


	//----- nvinfo : EIATTR_SW_WAR
	.align		4
.L_286:
        /*008c*/ 	.byte	0x04, 0x36
        /*008e*/ 	.short	(.L_288 - .L_287)
.L_287:
        /*0090*/ 	.word	0x00000008
.L_288:


//--------------------- .nv.info._ZN7cutlass13device_kernelIN5flash11enable_sm90INS1_16FlashAttnBwdSm90INS1_25CollectiveMainloopBwdSm90ILi2ELi1ELi1EN4cute5tupleIJNS5_1CILi1EEES8_S8_EEENS6_IJNS7_ILi64EEENS7_ILi80EEENS7_ILi256EEEEEENS_6half_tEfNS_4arch4Sm90ELb1ELb0ELb1ELb1ELb0ELb0ELb1ELb1ELi2ELi1ELi1ELi1ELb0EEENS1_24CollectiveEpilogueBwdGQAISD_fSG_Li256ELb1ELb0EEENS1_25SingleTileBwdLPTSchedulerILb1ELi80ELb0EEEEEEEEEvNT_6ParamsE --------------------------
	.section	.nv.info._ZN7cutlass13device_kernelIN5flash11enable_sm90INS1_16FlashAttnBwdSm90INS1_25CollectiveMainloopBwdSm90ILi2ELi1ELi1EN4cute5tupleIJNS5_1CILi1EEES8_S8_EEENS6_IJNS7_ILi64EEENS7_ILi80EEENS7_ILi256EEEEEENS_6half_tEfNS_4arch4Sm90ELb1ELb0ELb1ELb1ELb0ELb0ELb1ELb1ELi2ELi1ELi1ELi1ELb0EEENS1_24CollectiveEpilogueBwdGQAISD_fSG_Li256ELb1ELb0EEENS1_25SingleTileBwdLPTSchedulerILb1ELi80ELb0EEEEEEEEEvNT_6ParamsE,"",@"SHT_CUDA_INFO"
	.sectionflags	@""
	.align	4


	//----- nvinfo : EIATTR_CUDA_API_VERSION
	.align		4
        /*0000*/ 	.byte	0x04, 0x37
        /*0002*/ 	.short	(.L_290 - .L_289)
.L_289:
        /*0004*/ 	.word	0x00000082


	//----- nvinfo : EIATTR_KPARAM_INFO
	.align		4
.L_290:
        /*0008*/ 	.byte	0x04, 0x17
        /*000a*/ 	.short	(.L_292 - .L_291)
.L_291:
        /*000c*/ 	.word	0x00000000
        /*0010*/ 	.short	0x0000
        /*0012*/ 	.short	0x0000
        /*0014*/ 	.byte	0x00, 0xf0, 0x01, 0x1c


	//----- nvinfo : EIATTR_SPARSE_MMA_MASK
	.align		4
.L_292:
        /*0018*/ 	.byte	0x03, 0x50
        /*001a*/ 	.short	0x0000


	//----- nvinfo : EIATTR_MAXREG_COUNT
	.align		4
        /*001c*/ 	.byte	0x03, 0x1b
        /*001e*/ 	.short	0x00a8


	//----- nvinfo : EIATTR_MERCURY_ISA_VERSION
	.align		4
        /*0020*/ 	.byte	0x03, 0x5f
        /*0022*/ 	.short	0x0101


	//----- nvinfo : EIATTR_VRC_CTA_INIT_COUNT
	.align		4
        /*0024*/ 	.byte	0x02, 0x4a
	.zero		1
	.zero		1


	//----- nvinfo : EIATTR_EXIT_INSTR_OFFSETS
	.align		4
        /*0028*/ 	.byte	0x04, 0x1c
        /*002a*/ 	.short	(.L_294 - .L_293)


	//   ....[0]....
.L_293:
        /*002c*/ 	.word	0x00000010


	//----- nvinfo : EIATTR_MAX_THREADS
	.align		4
.L_294:
        /*0030*/ 	.byte	0x04, 0x05
        /*0032*/ 	.short	(.L_296 - .L_295)
.L_295:
        /*0034*/ 	.word	0x00000180
        /*0038*/ 	.word	0x00000001
        /*003c*/ 	.word	0x00000001


	//----- nvinfo : EIATTR_CBANK_PARAM_SIZE
	.align		4
.L_296:
        /*0040*/ 	.byte	0x03, 0x19
        /*0042*/ 	.short	0x0700


	//----- nvinfo : EIATTR_PARAM_CBANK
	.align		4
        /*0044*/ 	.byte	0x04, 0x0a
        /*0046*/ 	.short	(.L_298 - .L_297)
	.align		4
.L_297:
        /*0048*/ 	.word	index@(.nv.constant0._ZN7cutlass13device_kernelIN5flash11enable_sm90INS1_16FlashAttnBwdSm90INS1_25CollectiveMainloopBwdSm90ILi2ELi1ELi1EN4cute5tupleIJNS5_1CILi1EEES8_S8_EEENS6_IJNS7_ILi64EEENS7_ILi80EEENS7_ILi256EEEEEENS_6half_tEfNS_4arch4Sm90ELb1ELb0ELb1ELb1ELb0ELb0ELb1ELb1ELi2ELi1ELi1ELi1ELb0EEENS1_24CollectiveEpilogueBwdGQAISD_fSG_Li256ELb1ELb0EEENS1_25SingleTileBwdLPTSchedulerILb1ELi80ELb0EEEEEEEEEvNT_6ParamsE)
        /*004c*/ 	.short	0x0380
        /*004e*/ 	.short	0x0700


	//----- nvinfo : EIATTR_SW_WAR
	.align		4
.L_298:
        /*0050*/ 	.byte	0x04, 0x36
        /*0052*/ 	.short	(.L_300 - .L_299)
.L_299:
        /*0054*/ 	.word	0x00000008
.L_300:


//--------------------- .nv.info._ZN7cutlass13device_kernelIN5flash22FlashAttnBwdPreprocessIN4cute5tupleIJNS3_1CILi64EEENS5_ILi256EEEEEENS_6half_tEfNS_4arch4Sm90ELb1ELb1EEEEEvNT_6ParamsE --------------------------
	.section	.nv.info._ZN7cutlass13device_kernelIN5flash22FlashAttnBwdPreprocessIN4cute5tupleIJNS3_1CILi64EEENS5_ILi256EEEEEENS_6half_tEfNS_4arch4Sm90ELb1ELb1EEEEEvNT_6ParamsE,"",@"SHT_CUDA_INFO"
	.sectionflags	@""
	.align	4


	//----- nvinfo : EIATTR_CUDA_API_VERSION
	.align		4
        /*0000*/ 	.byte	0x04, 0x37
        /*0002*/ 	.short	(.L_302 - .L_301)
.L_301:
        /*0004*/ 	.word	0x00000082


	//----- nvinfo : EIATTR_KPARAM_INFO
	.align		4
.L_302:
        /*0008*/ 	.byte	0x04, 0x17
        /*000a*/ 	.short	(.L_304 - .L_303)
.L_303:
        /*000c*/ 	.word	0x00000000
        /*0010*/ 	.short	0x0000
        /*0012*/ 	.short	0x0000
        /*0014*/ 	.byte	0x00, 0xf0, 0xc1, 0x03


	//----- nvinfo : EIATTR_SPARSE_MMA_MASK
	.align		4
.L_304:
        /*0018*/ 	.byte	0x03, 0x50
        /*001a*/ 	.short	0x0000


	//----- nvinfo : EIATTR_MAXREG_COUNT
	.align		4
        /*001c*/ 	.byte	0x03, 0x1b
        /*001e*/ 	.short	0x0080


	//----- nvinfo : EIATTR_MERCURY_ISA_VERSION
	.align		4
        /*0020*/ 	.byte	0x03, 0x5f
        /*0022*/ 	.short	0x0101


	//----- nvinfo : EIATTR_COOP_GROUP_MASK_REGIDS
	.align		4
        /*0024*/ 	.byte	0x04, 0x29
        /*0026*/ 	.short	(.L_306 - .L_305)


	//   ....[0]....
.L_305:
        /*0028*/ 	.word	0xffffffff


	//   ....[1]....
        /*002c*/ 	.word	0xffffffff


	//   ....[2]....
        /*0030*/ 	.word	0xffffffff


	//   ....[3]....
        /*0034*/ 	.word	0xffffffff


	//   ....[4]....
        /*0038*/ 	.word	0xffffffff


	//   ....[5]....
        /*003c*/ 	.word	0xffffffff


	//   ....[6]....
        /*0040*/ 	.word	0xffffffff


	//   ....[7]....
        /*0044*/ 	.word	0xffffffff


	//   ....[8]....
        /*0048*/ 	.word	0xffffffff


	//   ....[9]....
        /*004c*/ 	.word	0xffffffff


	//   ....[10]....
        /*0050*/ 	.word	0xffffffff


	//   ....[11]....
        /*0054*/ 	.word	0xffffffff


	//   ....[12]....
        /*0058*/ 	.word	0xffffffff


	//   ....[13]....
        /*005c*/ 	.word	0xffffffff


	//   ....[14]....
        /*0060*/ 	.word	0xffffffff


	//   ....[15]....
        /*0064*/ 	.word	0xffffffff


	//----- nvinfo : EIATTR_COOP_GROUP_INSTR_OFFSETS
	.align		4
.L_306:
        /*0068*/ 	.byte	0x04, 0x28
        /*006a*/ 	.short	(.L_308 - .L_307)


	//   ....[0]....
.L_307:
        /*006c*/ 	.word	0x00001d40


	//   ....[1]....
        /*0070*/ 	.word	0x00001d60


	//   ....[2]....
        /*0074*/ 	.word	0x00001d70


	//   ....[3]....
        /*0078*/ 	.word	0x00001d80


	//   ....[4]....
        /*007c*/ 	.word	0x00001dd0


	//   ....[5]....
        /*0080*/ 	.word	0x00001de0


	//   ....[6]....
        /*0084*/ 	.word	0x00001df0


	//   ....[7]....
        /*0088*/ 	.word	0x00001e00


	//   ....[8]....
        /*008c*/ 	.word	0x00001e60


	//   ....[9]....
        /*0090*/ 	.word	0x00001e70


	//   ....[10]....
        /*0094*/ 	.word	0x00001e80


	//   ....[11]....
        /*0098*/ 	.word	0x00001e90


	//   ....[12]....
        /*009c*/ 	.word	0x00001ef0


	//   ....[13]....
        /*00a0*/ 	.word	0x00001f00


	//   ....[14]....
        /*00a4*/ 	.word	0x00001f10


	//   ....[15]....
        /*00a8*/ 	.word	0x00001f20


	//----- nvinfo : EIATTR_VRC_CTA_INIT_COUNT
	.align		4
.L_308:
        /*00ac*/ 	.byte	0x02, 0x4a
	.zero		1
	.zero		1


	//----- nvinfo : EIATTR_EXIT_INSTR_OFFSETS
	.align		4
        /*00b0*/ 	.byte	0x04, 0x1c
        /*00b2*/ 	.short	(.L_310 - .L_309)


	//   ....[0]....
.L_309:
        /*00b4*/ 	.word	0x00000310


	//   ....[1]....
        /*00b8*/ 	.word	0x000025c0


	//   ....[2]....
        /*00bc*/ 	.word	0x00002660


	//----- nvinfo : EIATTR_MAX_THREADS
	.align		4
.L_310:
        /*00c0*/ 	.byte	0x04, 0x05
        /*00c2*/ 	.short	(.L_312 - .L_311)
.L_311:
        /*00c4*/ 	.word	0x00000100
        /*00c8*/ 	.word	0x00000001
        /*00cc*/ 	.word	0x00000001


	//----- nvinfo : EIATTR_CRS_STACK_SIZE
	.align		4
.L_312:
        /*00d0*/ 	.byte	0x04, 0x1e
        /*00d2*/ 	.short	(.L_314 - .L_313)
.L_313:
        /*00d4*/ 	.word	0x00000000


	//----- nvinfo : EIATTR_CBANK_PARAM_SIZE
	.align		4
.L_314:
        /*00d8*/ 	.byte	0x03, 0x19
        /*00da*/ 	.short	0x00f0


	//----- nvinfo : EIATTR_PARAM_CBANK
	.align		4
        /*00dc*/ 	.byte	0x04, 0x0a
        /*00de*/ 	.short	(.L_316 - .L_315)
	.align		4
.L_315:
        /*00e0*/ 	.word	index@(.nv.constant0._ZN7cutlass13device_kernelIN5flash22FlashAttnBwdPreprocessIN4cute5tupleIJNS3_1CILi64EEENS5_ILi256EEEEEENS_6half_tEfNS_4arch4Sm90ELb1ELb1EEEEEvNT_6ParamsE)
        /*00e4*/ 	.short	0x0380
        /*00e6*/ 	.short	0x00f0


	//----- nvinfo : EIATTR_SW_WAR
	.align		4
.L_316:
        /*00e8*/ 	.byte	0x04, 0x36
        /*00ea*/ 	.short	(.L_318 - .L_317)
.L_317:
        /*00ec*/ 	.word	0x00000008
.L_318:


//--------------------- .nv.callgraph             --------------------------
	.section	.nv.callgraph,"",@"SHT_CUDA_CALLGRAPH"
	.align	4
	.sectionentsize	8
	.align		4
        /*0000*/ 	.word	0x00000000
	.align		4
        /*0004*/ 	.word	0xffffffff
	.align		4
        /*0008*/ 	.word	0x00000000
	.align		4
        /*000c*/ 	.word	0xfffffffe
	.align		4
        /*0010*/ 	.word	0x00000000
	.align		4
        /*0014*/ 	.word	0xfffffffd
	.align		4
        /*0018*/ 	.word	0x00000000
	.align		4
        /*001c*/ 	.word	0xfffffffc


//--------------------- .nv.constant4             --------------------------
	.section	.nv.constant4,"a",@progbits
	.align	8
	.align		8
.nv.constant4:
        /*0000*/ 	.dword	_ZN74_INTERNAL_7ab731fe_38_flash_bwd_hdim256_fp16_softcap_sm90_cu_49158569_29524cuda3std3__45__cpo5beginE
	.align		8
        /*0008*/ 	.dword	_ZN74_INTERNAL_7ab731fe_38_flash_bwd_hdim256_fp16_softcap_sm90_cu_49158569_29524cuda3std3__45__cpo3endE
	.align		8
        /*0010*/ 	.dword	_ZN74_INTERNAL_7ab731fe_38_flash_bwd_hdim256_fp16_softcap_sm90_cu_49158569_29524cuda3std3__45__cpo6cbeginE
	.align		8
        /*0018*/ 	.dword	_ZN74_INTERNAL_7ab731fe_38_flash_bwd_hdim256_fp16_softcap_sm90_cu_49158569_29524cuda3std3__45__cpo4cendE
	.align		8
        /*0020*/ 	.dword	_ZN74_INTERNAL_7ab731fe_38_flash_bwd_hdim256_fp16_softcap_sm90_cu_49158569_29524cuda3std3__476_GLOBAL__N__7ab731fe_38_flash_bwd_hdim256_fp16_softcap_sm90_cu_49158569_29526ignoreE
	.align		8
        /*0028*/ 	.dword	_ZN74_INTERNAL_7ab731fe_38_flash_bwd_hdim256_fp16_softcap_sm90_cu_49158569_29524cuda3std3__419piecewise_constructE
	.align		8
        /*0030*/ 	.dword	_ZN74_INTERNAL_7ab731fe_38_flash_bwd_hdim256_fp16_softcap_sm90_cu_49158569_29524cuda3std3__48in_placeE
	.align		8
        /*0038*/ 	.dword	_ZN74_INTERNAL_7ab731fe_38_flash_bwd_hdim256_fp16_softcap_sm90_cu_49158569_29524cuda3std6ranges3__45__cpo4swapE
	.align		8
        /*0040*/ 	.dword	_ZN74_INTERNAL_7ab731fe_38_flash_bwd_hdim256_fp16_softcap_sm90_cu_49158569_29524cuda3std6ranges3__45__cpo9iter_moveE
	.align		8
        /*0048*/ 	.dword	_ZN74_INTERNAL_7ab731fe_38_flash_bwd_hdim256_fp16_softcap_sm90_cu_49158569_29524cute7productE
	.align		8
        /*0050*/ 	.dword	_ZN74_INTERNAL_7ab731fe_38_flash_bwd_hdim256_fp16_softcap_sm90_cu_49158569_29524cute1_E


//--------------------- .text._ZN7cutlass13device_kernelIN5flash11enable_sm90INS1_16FlashAttnBwdSm90INS1_25CollectiveMainloopBwdSm90ILi2ELi1ELi1EN4cute5tupleIJNS5_1CILi1EEES8_S8_EEENS6_IJNS7_ILi64EEENS7_ILi80EEENS7_ILi256EEEEEENS_6half_tEfNS_4arch4Sm90ELb0ELb0ELb1ELb0ELb0ELb0ELb1ELb1ELi2ELi1ELi1ELi1ELb0EEENS1_21CollectiveEpilogueBwdISD_SE_SG_Li256ELb0ELb1ELi2EEENS1_19SingleTileSchedulerILb0ELb0ELb0ELi80EEEEEEEEEvNT_6ParamsE --------------------------
	.section	.text._ZN7cutlass13device_kernelIN5flash11enable_sm90INS1_16FlashAttnBwdSm90INS1_25CollectiveMainloopBwdSm90ILi2ELi1ELi1EN4cute5tupleIJNS5_1CILi1EEES8_S8_EEENS6_IJNS7_ILi64EEENS7_ILi80EEENS7_ILi256EEEEEENS_6half_tEfNS_4arch4Sm90ELb0ELb0ELb1ELb0ELb0ELb0ELb1ELb1ELi2ELi1ELi1ELi1ELb0EEENS1_21CollectiveEpilogueBwdISD_SE_SG_Li256ELb0ELb1ELi2EEENS1_19SingleTileSchedulerILb0ELb0ELb0ELi80EEEEEEEEEvNT_6ParamsE,"ax",@progbits
	.align	128
.text._ZN7cutlass13device_kernelIN5flash11enable_sm90INS1_16FlashAttnBwdSm90INS1_25CollectiveMainloopBwdSm90ILi2ELi1ELi1EN4cute5tupleIJNS5_1CILi1EEES8_S8_EEENS6_IJNS7_ILi64EEENS7_ILi80EEENS7_ILi256EEEEEENS_6half_tEfNS_4arch4Sm90ELb0ELb0ELb1ELb0ELb0ELb0ELb1ELb1ELi2ELi1ELi1ELi1ELb0EEENS1_21CollectiveEpilogueBwdISD_SE_SG_Li256ELb0ELb1ELi2EEENS1_19SingleTileSchedulerILb0ELb0ELb0ELi80EEEEEEEEEvNT_6ParamsE:
        .type           _ZN7cutlass13device_kernelIN5flash11enable_sm90INS1_16FlashAttnBwdSm90INS1_25CollectiveMainloopBwdSm90ILi2ELi1ELi1EN4cute5tupleIJNS5_1CILi1EEES8_S8_EEENS6_IJNS7_ILi64EEENS7_ILi80EEENS7_ILi256EEEEEENS_6half_tEfNS_4arch4Sm90ELb0ELb0ELb1ELb0ELb0ELb0ELb1ELb1ELi2ELi1ELi1ELi1ELb0EEENS1_21CollectiveEpilogueBwdISD_SE_SG_Li256ELb0ELb1ELi2EEENS1_19SingleTileSchedulerILb0ELb0ELb0ELi80EEEEEEEEEvNT_6ParamsE,@function
        .size           _ZN7cutlass13device_kernelIN5flash11enable_sm90INS1_16FlashAttnBwdSm90INS1_25CollectiveMainloopBwdSm90ILi2ELi1ELi1EN4cute5tupleIJNS5_1CILi1EEES8_S8_EEENS6_IJNS7_ILi64EEENS7_ILi80EEENS7_ILi256EEEEEENS_6half_tEfNS_4arch4Sm90ELb0ELb0ELb1ELb0ELb0ELb0ELb1ELb1ELi2ELi1ELi1ELi1ELb0EEENS1_21CollectiveEpilogueBwdISD_SE_SG_Li256ELb0ELb1ELi2EEENS1_19SingleTileSchedulerILb0ELb0ELb0ELi80EEEEEEEEEvNT_6ParamsE,(.L_x_108 - _ZN7cutlass13device_kernelIN5flash11enable_sm90INS1_16FlashAttnBwdSm90INS1_25CollectiveMainloopBwdSm90ILi2ELi1ELi1EN4cute5tupleIJNS5_1CILi1EEES8_S8_EEENS6_IJNS7_ILi64EEENS7_ILi80EEENS7_ILi256EEEEEENS_6half_tEfNS_4arch4Sm90ELb0ELb0ELb1ELb0ELb0ELb0ELb1ELb1ELi2ELi1ELi1ELi1ELb0EEENS1_21CollectiveEpilogueBwdISD_SE_SG_Li256ELb0ELb1ELi2EEENS1_19SingleTileSchedulerILb0ELb0ELb0ELi80EEEEEEEEEvNT_6ParamsE)
        .other          _ZN7cutlass13device_kernelIN5flash11enable_sm90INS1_16FlashAttnBwdSm90INS1_25CollectiveMainloopBwdSm90ILi2ELi1ELi1EN4cute5tupleIJNS5_1CILi1EEES8_S8_EEENS6_IJNS7_ILi64EEENS7_ILi80EEENS7_ILi256EEEEEENS_6half_tEfNS_4arch4Sm90ELb0ELb0ELb1ELb0ELb0ELb0ELb1ELb1ELi2ELi1ELi1ELi1ELb0EEENS1_21CollectiveEpilogueBwdISD_SE_SG_Li256ELb0ELb1ELi2EEENS1_19SingleTileSchedulerILb0ELb0ELb0ELi80EEEEEEEEEvNT_6ParamsE,@"STO_CUDA_ENTRY STV_DEFAULT"
_ZN7cutlass13device_kernelIN5flash11enable_sm90INS1_16FlashAttnBwdSm90INS1_25CollectiveMainloopBwdSm90ILi2ELi1ELi1EN4cute5tupleIJNS5_1CILi1EEES8_S8_EEENS6_IJNS7_ILi64EEENS7_ILi80EEENS7_ILi256EEEEEENS_6half_tEfNS_4arch4Sm90ELb0ELb0ELb1ELb0ELb0ELb0ELb1ELb1ELi2ELi1ELi1ELi1ELb0EEENS1_21CollectiveEpilogueBwdISD_SE_SG_Li256ELb0ELb1ELi2EEENS1_19SingleTileSchedulerILb0ELb0ELb0ELi80EEEEEEEEEvNT_6ParamsE:
[----:B------:R-:W-:Y:S01]  /*0000*/  LDC R1, c[0x0][0x37c] ;  /* 0x0000df00ff017b82 */ /* 0x000fe20000000800 */
[----:B------:R-:W-:Y:S05]  /*0010*/  EXIT ;  /* 0x000000000000794d */ /* 0x000fea0003800000 */
.L_x_0:
[----:B------:R-:W-:-:S00]  /*0020*/  BRA `(.L_x_0) ;  /* 0xfffffffc00fc7947 */ /* 0x000fc0000383ffff */
[----:B------:R-:W-:-:S00]  /*0030*/  NOP ;  /* 0x0000000000007918 */ /* 0x000fc00000000000 */
        /* <DEDUP_REMOVED lines=12> */
.L_x_108:


//--------------------- .text._ZN7cutlass13device_kernelIN5flash11enable_sm90INS1_16FlashAttnBwdSm90INS1_25CollectiveMainloopBwdSm90ILi2ELi1ELi1EN4cute5tupleIJNS5_1CILi1EEES8_S8_EEENS6_IJNS7_ILi64EEENS7_ILi80EEENS7_ILi256EEEEEENS_6half_tEfNS_4arch4Sm90ELb0ELb0ELb1ELb0ELb0ELb0ELb1ELb1ELi2ELi1ELi1ELi1ELb0EEENS1_24CollectiveEpilogueBwdGQAISD_fSG_Li256ELb0ELb0EEENS1_19SingleTileSchedulerILb0ELb0ELb0ELi80EEEEEEEEEvNT_6ParamsE --------------------------
	.section	.text._ZN7cutlass13device_kernelIN5flash11enable_sm90INS1_16FlashAttnBwdSm90INS1_25CollectiveMainloopBwdSm90ILi2ELi1ELi1EN4cute5tupleIJNS5_1CILi1EEES8_S8_EEENS6_IJNS7_ILi64EEENS7_ILi80EEENS7_ILi256EEEEEENS_6half_tEfNS_4arch4Sm90ELb0ELb0ELb1ELb0ELb0ELb0ELb1ELb1ELi2ELi1ELi1ELi1ELb0EEENS1_24CollectiveEpilogueBwdGQAISD_fSG_Li256ELb0ELb0EEENS1_19SingleTileSchedulerILb0ELb0ELb0ELi80EEEEEEEEEvNT_6ParamsE,"ax",@progbits
	.align	128
.text._ZN7cutlass13device_kernelIN5flash11enable_sm90INS1_16FlashAttnBwdSm90INS1_25CollectiveMainloopBwdSm90ILi2ELi1ELi1EN4cute5tupleIJNS5_1CILi1EEES8_S8_EEENS6_IJNS7_ILi64EEENS7_ILi80EEENS7_ILi256EEEEEENS_6half_tEfNS_4arch4Sm90ELb0ELb0ELb1ELb0ELb0ELb0ELb1ELb1ELi2ELi1ELi1ELi1ELb0EEENS1_24CollectiveEpilogueBwdGQAISD_fSG_Li256ELb0ELb0EEENS1_19SingleTileSchedulerILb0ELb0ELb0ELi80EEEEEEEEEvNT_6ParamsE:
        .type           _ZN7cutlass13device_kernelIN5flash11enable_sm90INS1_16FlashAttnBwdSm90INS1_25CollectiveMainloopBwdSm90ILi2ELi1ELi1EN4cute5tupleIJNS5_1CILi1EEES8_S8_EEENS6_IJNS7_ILi64EEENS7_ILi80EEENS7_ILi256EEEEEENS_6half_tEfNS_4arch4Sm90ELb0ELb0ELb1ELb0ELb0ELb0ELb1ELb1ELi2ELi1ELi1ELi1ELb0EEENS1_24CollectiveEpilogueBwdGQAISD_fSG_Li256ELb0ELb0EEENS1_19SingleTileSchedulerILb0ELb0ELb0ELi80EEEEEEEEEvNT_6ParamsE,@function
        .size           _ZN7cutlass13device_kernelIN5flash11enable_sm90INS1_16FlashAttnBwdSm90INS1_25CollectiveMainloopBwdSm90ILi2ELi1ELi1EN4cute5tupleIJNS5_1CILi1EEES8_S8_EEENS6_IJNS7_ILi64EEENS7_ILi80EEENS7_ILi256EEEEEENS_6half_tEfNS_4arch4Sm90ELb0ELb0ELb1ELb0ELb0ELb0ELb1ELb1ELi2ELi1ELi1ELi1ELb0EEENS1_24CollectiveEpilogueBwdGQAISD_fSG_Li256ELb0ELb0EEENS1_19SingleTileSchedulerILb0ELb0ELb0ELi80EEEEEEEEEvNT_6ParamsE,(.L_x_109 - _ZN7cutlass13device_kernelIN5flash11enable_sm90INS1_16FlashAttnBwdSm90INS1_25CollectiveMainloopBwdSm90ILi2ELi1ELi1EN4cute5tupleIJNS5_1CILi1EEES8_S8_EEENS6_IJNS7_ILi64EEENS7_ILi80EEENS7_ILi256EEEEEENS_6half_tEfNS_4arch4Sm90ELb0ELb0ELb1ELb0ELb0ELb0ELb1ELb1ELi2ELi1ELi1ELi1ELb0EEENS1_24CollectiveEpilogueBwdGQAISD_fSG_Li256ELb0ELb0EEENS1_19SingleTileSchedulerILb0ELb0ELb0ELi80EEEEEEEEEvNT_6ParamsE)
        .other          _ZN7cutlass13device_kernelIN5flash11enable_sm90INS1_16FlashAttnBwdSm90INS1_25CollectiveMainloopBwdSm90ILi2ELi1ELi1EN4cute5tupleIJNS5_1CILi1EEES8_S8_EEENS6_IJNS7_ILi64EEENS7_ILi80EEENS7_ILi256EEEEEENS_6half_tEfNS_4arch4Sm90ELb0ELb0ELb1ELb0ELb0ELb0ELb1ELb1ELi2ELi1ELi1ELi1ELb0EEENS1_24CollectiveEpilogueBwdGQAISD_fSG_Li256ELb0ELb0EEENS1_19SingleTileSchedulerILb0ELb0ELb0ELi80EEEEEEEEEvNT_6ParamsE,@"STO_CUDA_ENTRY STV_DEFAULT"
_ZN7cutlass13device_kernelIN5flash11enable_sm90INS1_16FlashAttnBwdSm90INS1_25CollectiveMainloopBwdSm90ILi2ELi1ELi1EN4cute5tupleIJNS5_1CILi1EEES8_S8_EEENS6_IJNS7_ILi64EEENS7_ILi80EEENS7_ILi256EEEEEENS_6half_tEfNS_4arch4Sm90ELb0ELb0ELb1ELb0ELb0ELb0ELb1ELb1ELi2ELi1ELi1ELi1ELb0EEENS1_24CollectiveEpilogueBwdGQAISD_fSG_Li256ELb0ELb0EEENS1_19SingleTileSchedulerILb0ELb0ELb0ELi80EEEEEEEEEvNT_6ParamsE:
[----:B------:R-:W-:Y:S01]  /*0000*/  LDC R1, c[0x0][0x37c] ;  /* 0x0000df00ff017b82 */ /* 0x000fe20000000800 */
[----:B------:R-:W-:Y:S05]  /*0010*/  EXIT ;  /* 0x000000000000794d */ /* 0x000fea0003800000 */
.L_x_1:
        /* <DEDUP_REMOVED lines=14> */
.L_x_109:


//--------------------- .text._ZN7cutlass13device_kernelIN5flash11enable_sm90INS1_16FlashAttnBwdSm90INS1_25CollectiveMainloopBwdSm90ILi2ELi1ELi1EN4cute5tupleIJNS5_1CILi1EEES8_S8_EEENS6_IJNS7_ILi64EEENS7_ILi80EEENS7_ILi256EEEEEENS_6half_tEfNS_4arch4Sm90ELb0ELb0ELb1ELb1ELb0ELb0ELb1ELb1ELi2ELi1ELi1ELi1ELb0EEENS1_21CollectiveEpilogueBwdISD_SE_SG_Li256ELb1ELb1ELi2EEENS1_19SingleTileSchedulerILb1ELb0ELb0ELi80EEEEEEEEEvNT_6ParamsE --------------------------
	.section	.text._ZN7cutlass13device_kernelIN5flash11enable_sm90INS1_16FlashAttnBwdSm90INS1_25CollectiveMainloopBwdSm90ILi2ELi1ELi1EN4cute5tupleIJNS5_1CILi1EEES8_S8_EEENS6_IJNS7_ILi64EEENS7_ILi80EEENS7_ILi256EEEEEENS_6half_tEfNS_4arch4Sm90ELb0ELb0ELb1ELb1ELb0ELb0ELb1ELb1ELi2ELi1ELi1ELi1ELb0EEENS1_21CollectiveEpilogueBwdISD_SE_SG_Li256ELb1ELb1ELi2EEENS1_19SingleTileSchedulerILb1ELb0ELb0ELi80EEEEEEEEEvNT_6ParamsE,"ax",@progbits
	.align	128
.text._ZN7cutlass13device_kernelIN5flash11enable_sm90INS1_16FlashAttnBwdSm90INS1_25CollectiveMainloopBwdSm90ILi2ELi1ELi1EN4cute5tupleIJNS5_1CILi1EEES8_S8_EEENS6_IJNS7_ILi64EEENS7_ILi80EEENS7_ILi256EEEEEENS_6half_tEfNS_4arch4Sm90ELb0ELb0ELb1ELb1ELb0ELb0ELb1ELb1ELi2ELi1ELi1ELi1ELb0EEENS1_21CollectiveEpilogueBwdISD_SE_SG_Li256ELb1ELb1ELi2EEENS1_19SingleTileSchedulerILb1ELb0ELb0ELi80EEEEEEEEEvNT_6ParamsE:
        .type           _ZN7cutlass13device_kernelIN5flash11enable_sm90INS1_16FlashAttnBwdSm90INS1_25CollectiveMainloopBwdSm90ILi2ELi1ELi1EN4cute5tupleIJNS5_1CILi1EEES8_S8_EEENS6_IJNS7_ILi64EEENS7_ILi80EEENS7_ILi256EEEEEENS_6half_tEfNS_4arch4Sm90ELb0ELb0ELb1ELb1ELb0ELb0ELb1ELb1ELi2ELi1ELi1ELi1ELb0EEENS1_21CollectiveEpilogueBwdISD_SE_SG_Li256ELb1ELb1ELi2EEENS1_19SingleTileSchedulerILb1ELb0ELb0ELi80EEEEEEEEEvNT_6ParamsE,@function
        .size           _ZN7cutlass13device_kernelIN5flash11enable_sm90INS1_16FlashAttnBwdSm90INS1_25CollectiveMainloopBwdSm90ILi2ELi1ELi1EN4cute5tupleIJNS5_1CILi1EEES8_S8_EEENS6_IJNS7_ILi64EEENS7_ILi80EEENS7_ILi256EEEEEENS_6half_tEfNS_4arch4Sm90ELb0ELb0ELb1ELb1ELb0ELb0ELb1ELb1ELi2ELi1ELi1ELi1ELb0EEENS1_21CollectiveEpilogueBwdISD_SE_SG_Li256ELb1ELb1ELi2EEENS1_19SingleTileSchedulerILb1ELb0ELb0ELi80EEEEEEEEEvNT_6ParamsE,(.L_x_110 - _ZN7cutlass13device_kernelIN5flash11enable_sm90INS1_16FlashAttnBwdSm90INS1_25CollectiveMainloopBwdSm90ILi2ELi1ELi1EN4cute5tupleIJNS5_1CILi1EEES8_S8_EEENS6_IJNS7_ILi64EEENS7_ILi80EEENS7_ILi256EEEEEENS_6half_tEfNS_4arch4Sm90ELb0ELb0ELb1ELb1ELb0ELb0ELb1ELb1ELi2ELi1ELi1ELi1ELb0EEENS1_21CollectiveEpilogueBwdISD_SE_SG_Li256ELb1ELb1ELi2EEENS1_19SingleTileSchedulerILb1ELb0ELb0ELi80EEEEEEEEEvNT_6ParamsE)
        .other          _ZN7cutlass13device_kernelIN5flash11enable_sm90INS1_16FlashAttnBwdSm90INS1_25CollectiveMainloopBwdSm90ILi2ELi1ELi1EN4cute5tupleIJNS5_1CILi1EEES8_S8_EEENS6_IJNS7_ILi64EEENS7_ILi80EEENS7_ILi256EEEEEENS_6half_tEfNS_4arch4Sm90ELb0ELb0ELb1ELb1ELb0ELb0ELb1ELb1ELi2ELi1ELi1ELi1ELb0EEENS1_21CollectiveEpilogueBwdISD_SE_SG_Li256ELb1ELb1ELi2EEENS1_19SingleTileSchedulerILb1ELb0ELb0ELi80EEEEEEEEEvNT_6ParamsE,@"STO_CUDA_ENTRY STV_DEFAULT"
_ZN7cutlass13device_kernelIN5flash11enable_sm90INS1_16FlashAttnBwdSm90INS1_25CollectiveMainloopBwdSm90ILi2ELi1ELi1EN4cute5tupleIJNS5_1CILi1EEES8_S8_EEENS6_IJNS7_ILi64EEENS7_ILi80EEENS7_ILi256EEEEEENS_6half_tEfNS_4arch4Sm90ELb0ELb0ELb1ELb1ELb0ELb0ELb1ELb1ELi2ELi1ELi1ELi1ELb0EEENS1_21CollectiveEpilogueBwdISD_SE_SG_Li256ELb1ELb1ELi2EEENS1_19SingleTileSchedulerILb1ELb0ELb0ELi80EEEEEEEEEvNT_6ParamsE:
[----:B------:R-:W-:Y:S01]  /*0000*/  LDC R1, c[0x0][0x37c] ;  /* 0x0000df00ff017b82 */ /* 0x000fe20000000800 */
[----:B------:R-:W-:Y:S05]  /*0010*/  EXIT ;  /* 0x000000000000794d */ /* 0x000fea0003800000 */
.L_x_2:
        /* <DEDUP_REMOVED lines=14> */
.L_x_110:


//--------------------- .text._ZN7cutlass13device_kernelIN5flash11enable_sm90INS1_16FlashAttnBwdSm90INS1_25CollectiveMainloopBwdSm90ILi2ELi1ELi1EN4cute5tupleIJNS5_1CILi1EEES8_S8_EEENS6_IJNS7_ILi64EEENS7_ILi80EEENS7_ILi256EEEEEENS_6half_tEfNS_4arch4Sm90ELb0ELb0ELb1ELb1ELb0ELb0ELb1ELb1ELi2ELi1ELi1ELi1ELb0EEENS1_24CollectiveEpilogueBwdGQAISD_fSG_Li256ELb1ELb0EEENS1_19SingleTileSchedulerILb1ELb0ELb0ELi80EEEEEEEEEvNT_6ParamsE --------------------------
	.section	.text._ZN7cutlass13device_kernelIN5flash11enable_sm90INS1_16FlashAttnBwdSm90INS1_25CollectiveMainloopBwdSm90ILi2ELi1ELi1EN4cute5tupleIJNS5_1CILi1EEES8_S8_EEENS6_IJNS7_ILi64EEENS7_ILi80EEENS7_ILi256EEEEEENS_6half_tEfNS_4arch4Sm90ELb0ELb0ELb1ELb1ELb0ELb0ELb1ELb1ELi2ELi1ELi1ELi1ELb0EEENS1_24CollectiveEpilogueBwdGQAISD_fSG_Li256ELb1ELb0EEENS1_19SingleTileSchedulerILb1ELb0ELb0ELi80EEEEEEEEEvNT_6ParamsE,"ax",@progbits
	.align	128
.text._ZN7cutlass13device_kernelIN5flash11enable_sm90INS1_16FlashAttnBwdSm90INS1_25CollectiveMainloopBwdSm90ILi2ELi1ELi1EN4cute5tupleIJNS5_1CILi1EEES8_S8_EEENS6_IJNS7_ILi64EEENS7_ILi80EEENS7_ILi256EEEEEENS_6half_tEfNS_4arch4Sm90ELb0ELb0ELb1ELb1ELb0ELb0ELb1ELb1ELi2ELi1ELi1ELi1ELb0EEENS1_24CollectiveEpilogueBwdGQAISD_fSG_Li256ELb1ELb0EEENS1_19SingleTileSchedulerILb1ELb0ELb0ELi80EEEEEEEEEvNT_6ParamsE:
        .type           _ZN7cutlass13device_kernelIN5flash11enable_sm90INS1_16FlashAttnBwdSm90INS1_25CollectiveMainloopBwdSm90ILi2ELi1ELi1EN4cute5tupleIJNS5_1CILi1EEES8_S8_EEENS6_IJNS7_ILi64EEENS7_ILi80EEENS7_ILi256EEEEEENS_6half_tEfNS_4arch4Sm90ELb0ELb0ELb1ELb1ELb0ELb0ELb1ELb1ELi2ELi1ELi1ELi1ELb0EEENS1_24CollectiveEpilogueBwdGQAISD_fSG_Li256ELb1ELb0EEENS1_19SingleTileSchedulerILb1ELb0ELb0ELi80EEEEEEEEEvNT_6ParamsE,@function
        .size           _ZN7cutlass13device_kernelIN5flash11enable_sm90INS1_16FlashAttnBwdSm90INS1_25CollectiveMainloopBwdSm90ILi2ELi1ELi1EN4cute5tupleIJNS5_1CILi1EEES8_S8_EEENS6_IJNS7_ILi64EEENS7_ILi80EEENS7_ILi256EEEEEENS_6half_tEfNS_4arch4Sm90ELb0ELb0ELb1ELb1ELb0ELb0ELb1ELb1ELi2ELi1ELi1ELi1ELb0EEENS1_24CollectiveEpilogueBwdGQAISD_fSG_Li256ELb1ELb0EEENS1_19SingleTileSchedulerILb1ELb0ELb0ELi80EEEEEEEEEvNT_6ParamsE,(.L_x_111 - _ZN7cutlass13device_kernelIN5flash11enable_sm90INS1_16FlashAttnBwdSm90INS1_25CollectiveMainloopBwdSm90ILi2ELi1ELi1EN4cute5tupleIJNS5_1CILi1EEES8_S8_EEENS6_IJNS7_ILi64EEENS7_ILi80EEENS7_ILi256EEEEEENS_6half_tEfNS_4arch4Sm90ELb0ELb0ELb1ELb1ELb0ELb0ELb1ELb1ELi2ELi1ELi1ELi1ELb0EEENS1_24CollectiveEpilogueBwdGQAISD_fSG_Li256ELb1ELb0EEENS1_19SingleTileSchedulerILb1ELb0ELb0ELi80EEEEEEEEEvNT_6ParamsE)
        .other          _ZN7cutlass13device_kernelIN5flash11enable_sm90INS1_16FlashAttnBwdSm90INS1_25CollectiveMainloopBwdSm90ILi2ELi1ELi1EN4cute5tupleIJNS5_1CILi1EEES8_S8_EEENS6_IJNS7_ILi64EEENS7_ILi80EEENS7_ILi256EEEEEENS_6half_tEfNS_4arch4Sm90ELb0ELb0ELb1ELb1ELb0ELb0ELb1ELb1ELi2ELi1ELi1ELi1ELb0EEENS1_24CollectiveEpilogueBwdGQAISD_fSG_Li256ELb1ELb0EEENS1_19SingleTileSchedulerILb1ELb0ELb0ELi80EEEEEEEEEvNT_6ParamsE,@"STO_CUDA_ENTRY STV_DEFAULT"
_ZN7cutlass13device_kernelIN5flash11enable_sm90INS1_16FlashAttnBwdSm90INS1_25CollectiveMainloopBwdSm90ILi2ELi1ELi1EN4cute5tupleIJNS5_1CILi1EEES8_S8_EEENS6_IJNS7_ILi64EEENS7_ILi80EEENS7_ILi256EEEEEENS_6half_tEfNS_4arch4Sm90ELb0ELb0ELb1ELb1ELb0ELb0ELb1ELb1ELi2ELi1ELi1ELi1ELb0EEENS1_24CollectiveEpilogueBwdGQAISD_fSG_Li256ELb1ELb0EEENS1_19SingleTileSchedulerILb1ELb0ELb0ELi80EEEEEEEEEvNT_6ParamsE:
[----:B------:R-:W-:Y:S01]  /*0000*/  LDC R1, c[0x0][0x37c] ;  /* 0x0000df00ff017b82 */ /* 0x000fe20000000800 */
[----:B------:R-:W-:Y:S05]  /*0010*/  EXIT ;  /* 0x000000000000794d */ /* 0x000fea0003800000 */
.L_x_3:
        /* <DEDUP_REMOVED lines=14> */
.L_x_111:


//--------------------- .text._ZN7cutlass13device_kernelIN5flash11enable_sm90INS1_16FlashAttnBwdSm90INS1_25CollectiveMainloopBwdSm90ILi2ELi1ELi1EN4cute5tupleIJNS5_1CILi1EEES8_S8_EEENS6_IJNS7_ILi64EEENS7_ILi80EEENS7_ILi256EEEEEENS_6half_tEfNS_4arch4Sm90ELb0ELb1ELb1ELb0ELb0ELb0ELb1ELb1ELi2ELi1ELi1ELi1ELb0EEENS1_21CollectiveEpilogueBwdISD_SE_SG_Li256ELb0ELb1ELi2EEENS1_19SingleTileSchedulerILb0ELb0ELb0ELi80EEEEEEEEEvNT_6ParamsE --------------------------
	.section	.text._ZN7cutlass13device_kernelIN5flash11enable_sm90INS1_16FlashAttnBwdSm90INS1_25CollectiveMainloopBwdSm90ILi2ELi1ELi1EN4cute5tupleIJNS5_1CILi1EEES8_S8_EEENS6_IJNS7_ILi64EEENS7_ILi80EEENS7_ILi256EEEEEENS_6half_tEfNS_4arch4Sm90ELb0ELb1ELb1ELb0ELb0ELb0ELb1ELb1ELi2ELi1ELi1ELi1ELb0EEENS1_21CollectiveEpilogueBwdISD_SE_SG_Li256ELb0ELb1ELi2EEENS1_19SingleTileSchedulerILb0ELb0ELb0ELi80EEEEEEEEEvNT_6ParamsE,"ax",@progbits
	.align	128
.text._ZN7cutlass13device_kernelIN5flash11enable_sm90INS1_16FlashAttnBwdSm90INS1_25CollectiveMainloopBwdSm90ILi2ELi1ELi1EN4cute5tupleIJNS5_1CILi1EEES8_S8_EEENS6_IJNS7_ILi64EEENS7_ILi80EEENS7_ILi256EEEEEENS_6half_tEfNS_4arch4Sm90ELb0ELb1ELb1ELb0ELb0ELb0ELb1ELb1ELi2ELi1ELi1ELi1ELb0EEENS1_21CollectiveEpilogueBwdISD_SE_SG_Li256ELb0ELb1ELi2EEENS1_19SingleTileSchedulerILb0ELb0ELb0ELi80EEEEEEEEEvNT_6ParamsE:
        .type           _ZN7cutlass13device_kernelIN5flash11enable_sm90INS1_16FlashAttnBwdSm90INS1_25CollectiveMainloopBwdSm90ILi2ELi1ELi1EN4cute5tupleIJNS5_1CILi1EEES8_S8_EEENS6_IJNS7_ILi64EEENS7_ILi80EEENS7_ILi256EEEEEENS_6half_tEfNS_4arch4Sm90ELb0ELb1ELb1ELb0ELb0ELb0ELb1ELb1ELi2ELi1ELi1ELi1ELb0EEENS1_21CollectiveEpilogueBwdISD_SE_SG_Li256ELb0ELb1ELi2EEENS1_19SingleTileSchedulerILb0ELb0ELb0ELi80EEEEEEEEEvNT_6ParamsE,@function
        .size           _ZN7cutlass13device_kernelIN5flash11enable_sm90INS1_16FlashAttnBwdSm90INS1_25CollectiveMainloopBwdSm90ILi2ELi1ELi1EN4cute5tupleIJNS5_1CILi1EEES8_S8_EEENS6_IJNS7_ILi64EEENS7_ILi80EEENS7_ILi256EEEEEENS_6half_tEfNS_4arch4Sm90ELb0ELb1ELb1ELb0ELb0ELb0ELb1ELb1ELi2ELi1ELi1ELi1ELb0EEENS1_21CollectiveEpilogueBwdISD_SE_SG_Li256ELb0ELb1ELi2EEENS1_19SingleTileSchedulerILb0ELb0ELb0ELi80EEEEEEEEEvNT_6ParamsE,(.L_x_112 - _ZN7cutlass13device_kernelIN5flash11enable_sm90INS1_16FlashAttnBwdSm90INS1_25CollectiveMainloopBwdSm90ILi2ELi1ELi1EN4cute5tupleIJNS5_1CILi1EEES8_S8_EEENS6_IJNS7_ILi64EEENS7_ILi80EEENS7_ILi256EEEEEENS_6half_tEfNS_4arch4Sm90ELb0ELb1ELb1ELb0ELb0ELb0ELb1ELb1ELi2ELi1ELi1ELi1ELb0EEENS1_21CollectiveEpilogueBwdISD_SE_SG_Li256ELb0ELb1ELi2EEENS1_19SingleTileSchedulerILb0ELb0ELb0ELi80EEEEEEEEEvNT_6ParamsE)
        .other          _ZN7cutlass13device_kernelIN5flash11enable_sm90INS1_16FlashAttnBwdSm90INS1_25CollectiveMainloopBwdSm90ILi2ELi1ELi1EN4cute5tupleIJNS5_1CILi1EEES8_S8_EEENS6_IJNS7_ILi64EEENS7_ILi80EEENS7_ILi256EEEEEENS_6half_tEfNS_4arch4Sm90ELb0ELb1ELb1ELb0ELb0ELb0ELb1ELb1ELi2ELi1ELi1ELi1ELb0EEENS1_21CollectiveEpilogueBwdISD_SE_SG_Li256ELb0ELb1ELi2EEENS1_19SingleTileSchedulerILb0ELb0ELb0ELi80EEEEEEEEEvNT_6ParamsE,@"STO_CUDA_ENTRY STV_DEFAULT"
_ZN7cutlass13device_kernelIN5flash11enable_sm90INS1_16FlashAttnBwdSm90INS1_25CollectiveMainloopBwdSm90ILi2ELi1ELi1EN4cute5tupleIJNS5_1CILi1EEES8_S8_EEENS6_IJNS7_ILi64EEENS7_ILi80EEENS7_ILi256EEEEEENS_6half_tEfNS_4arch4Sm90ELb0ELb1ELb1ELb0ELb0ELb0ELb1ELb1ELi2ELi1ELi1ELi1ELb0EEENS1_21CollectiveEpilogueBwdISD_SE_SG_Li256ELb0ELb1ELi2EEENS1_19SingleTileSchedulerILb0ELb0ELb0ELi80EEEEEEEEEvNT_6ParamsE:
[----:B------:R-:W-:Y:S01]  /*0000*/  LDC R1, c[0x0][0x37c] ;  /* 0x0000df00ff017b82 */ /* 0x000fe20000000800 */
[----:B------:R-:W-:Y:S05]  /*0010*/  EXIT ;  /* 0x000000000000794d */ /* 0x000fea0003800000 */
.L_x_4:
        /* <DEDUP_REMOVED lines=14> */
.L_x_112:


//--------------------- .text._ZN7cutlass13device_kernelIN5flash11enable_sm90INS1_16FlashAttnBwdSm90INS1_25CollectiveMainloopBwdSm90ILi2ELi1ELi1EN4cute5tupleIJNS5_1CILi1EEES8_S8_EEENS6_IJNS7_ILi64EEENS7_ILi80EEENS7_ILi256EEEEEENS_6half_tEfNS_4arch4Sm90ELb0ELb1ELb1ELb0ELb0ELb0ELb1ELb1ELi2ELi1ELi1ELi1ELb0EEENS1_24CollectiveEpilogueBwdGQAISD_fSG_Li256ELb0ELb0EEENS1_19SingleTileSchedulerILb0ELb0ELb0ELi80EEEEEEEEEvNT_6ParamsE --------------------------
	.section	.text._ZN7cutlass13device_kernelIN5flash11enable_sm90INS1_16FlashAttnBwdSm90INS1_25CollectiveMainloopBwdSm90ILi2ELi1ELi1EN4cute5tupleIJNS5_1CILi1EEES8_S8_EEENS6_IJNS7_ILi64EEENS7_ILi80EEENS7_ILi256EEEEEENS_6half_tEfNS_4arch4Sm90ELb0ELb1ELb1ELb0ELb0ELb0ELb1ELb1ELi2ELi1ELi1ELi1ELb0EEENS1_24CollectiveEpilogueBwdGQAISD_fSG_Li256ELb0ELb0EEENS1_19SingleTileSchedulerILb0ELb0ELb0ELi80EEEEEEEEEvNT_6ParamsE,"ax",@progbits
	.align	128
.text._ZN7cutlass13device_kernelIN5flash11enable_sm90INS1_16FlashAttnBwdSm90INS1_25CollectiveMainloopBwdSm90ILi2ELi1ELi1EN4cute5tupleIJNS5_1CILi1EEES8_S8_EEENS6_IJNS7_ILi64EEENS7_ILi80EEENS7_ILi256EEEEEENS_6half_tEfNS_4arch4Sm90ELb0ELb1ELb1ELb0ELb0ELb0ELb1ELb1ELi2ELi1ELi1ELi1ELb0EEENS1_24CollectiveEpilogueBwdGQAISD_fSG_Li256ELb0ELb0EEENS1_19SingleTileSchedulerILb0ELb0ELb0ELi80EEEEEEEEEvNT_6ParamsE:
        .type           _ZN7cutlass13device_kernelIN5flash11enable_sm90INS1_16FlashAttnBwdSm90INS1_25CollectiveMainloopBwdSm90ILi2ELi1ELi1EN4cute5tupleIJNS5_1CILi1EEES8_S8_EEENS6_IJNS7_ILi64EEENS7_ILi80EEENS7_ILi256EEEEEENS_6half_tEfNS_4arch4Sm90ELb0ELb1ELb1ELb0ELb0ELb0ELb1ELb1ELi2ELi1ELi1ELi1ELb0EEENS1_24CollectiveEpilogueBwdGQAISD_fSG_Li256ELb0ELb0EEENS1_19SingleTileSchedulerILb0ELb0ELb0ELi80EEEEEEEEEvNT_6ParamsE,@function
        .size           _ZN7cutlass13device_kernelIN5flash11enable_sm90INS1_16FlashAttnBwdSm90INS1_25CollectiveMainloopBwdSm90ILi2ELi1ELi1EN4cute5tupleIJNS5_1CILi1EEES8_S8_EEENS6_IJNS7_ILi64EEENS7_ILi80EEENS7_ILi256EEEEEENS_6half_tEfNS_4arch4Sm90ELb0ELb1ELb1ELb0ELb0ELb0ELb1ELb1ELi2ELi1ELi1ELi1ELb0EEENS1_24CollectiveEpilogueBwdGQAISD_fSG_Li256ELb0ELb0EEENS1_19SingleTileSchedulerILb0ELb0ELb0ELi80EEEEEEEEEvNT_6ParamsE,(.L_x_113 - _ZN7cutlass13device_kernelIN5flash11enable_sm90INS1_16FlashAttnBwdSm90INS1_25CollectiveMainloopBwdSm90ILi2ELi1ELi1EN4cute5tupleIJNS5_1CILi1EEES8_S8_EEENS6_IJNS7_ILi64EEENS7_ILi80EEENS7_ILi256EEEEEENS_6half_tEfNS_4arch4Sm90ELb0ELb1ELb1ELb0ELb0ELb0ELb1ELb1ELi2ELi1ELi1ELi1ELb0EEENS1_24CollectiveEpilogueBwdGQAISD_fSG_Li256ELb0ELb0EEENS1_19SingleTileSchedulerILb0ELb0ELb0ELi80EEEEEEEEEvNT_6ParamsE)
        .other          _ZN7cutlass13device_kernelIN5flash11enable_sm90INS1_16FlashAttnBwdSm90INS1_25CollectiveMainloopBwdSm90ILi2ELi1ELi1EN4cute5tupleIJNS5_1CILi1EEES8_S8_EEENS6_IJNS7_ILi64EEENS7_ILi80EEENS7_ILi256EEEEEENS_6half_tEfNS_4arch4Sm90ELb0ELb1ELb1ELb0ELb0ELb0ELb1ELb1ELi2ELi1ELi1ELi1ELb0EEENS1_24CollectiveEpilogueBwdGQAISD_fSG_Li256ELb0ELb0EEENS1_19SingleTileSchedulerILb0ELb0ELb0ELi80EEEEEEEEEvNT_6ParamsE,@"STO_CUDA_ENTRY STV_DEFAULT"
_ZN7cutlass13device_kernelIN5flash11enable_sm90INS1_16FlashAttnBwdSm90INS1_25CollectiveMainloopBwdSm90ILi2ELi1ELi1EN4cute5tupleIJNS5_1CILi1EEES8_S8_EEENS6_IJNS7_ILi64EEENS7_ILi80EEENS7_ILi256EEEEEENS_6half_tEfNS_4arch4Sm90ELb0ELb1ELb1ELb0ELb0ELb0ELb1ELb1ELi2ELi1ELi1ELi1ELb0EEENS1_24CollectiveEpilogueBwdGQAISD_fSG_Li256ELb0ELb0EEENS1_19SingleTileSchedulerILb0ELb0ELb0ELi80EEEEEEEEEvNT_6ParamsE:
[----:B------:R-:W-:Y:S01]  /*0000*/  LDC R1, c[0x0][0x37c] ;  /* 0x0000df00ff017b82 */ /* 0x000fe20000000800 */
[----:B------:R-:W-:Y:S05]  /*0010*/  EXIT ;  /* 0x000000000000794d */ /* 0x000fea0003800000 */
.L_x_5:
        /* <DEDUP_REMOVED lines=14> */
.L_x_113:


//--------------------- .text._ZN7cutlass13device_kernelIN5flash11enable_sm90INS1_16FlashAttnBwdSm90INS1_25CollectiveMainloopBwdSm90ILi2ELi1ELi1EN4cute5tupleIJNS5_1CILi1EEES8_S8_EEENS6_IJNS7_ILi64EEENS7_ILi80EEENS7_ILi256EEEEEENS_6half_tEfNS_4arch4Sm90ELb0ELb1ELb1ELb1ELb0ELb0ELb1ELb1ELi2ELi1ELi1ELi1ELb0EEENS1_21CollectiveEpilogueBwdISD_SE_SG_Li256ELb1ELb1ELi2EEENS1_19SingleTileSchedulerILb1ELb0ELb0ELi80EEEEEEEEEvNT_6ParamsE --------------------------
	.section	.text._ZN7cutlass13device_kernelIN5flash11enable_sm90INS1_16FlashAttnBwdSm90INS1_25CollectiveMainloopBwdSm90ILi2ELi1ELi1EN4cute5tupleIJNS5_1CILi1EEES8_S8_EEENS6_IJNS7_ILi64EEENS7_ILi80EEENS7_ILi256EEEEEENS_6half_tEfNS_4arch4Sm90ELb0ELb1ELb1ELb1ELb0ELb0ELb1ELb1ELi2ELi1ELi1ELi1ELb0EEENS1_21CollectiveEpilogueBwdISD_SE_SG_Li256ELb1ELb1ELi2EEENS1_19SingleTileSchedulerILb1ELb0ELb0ELi80EEEEEEEEEvNT_6ParamsE,"ax",@progbits
	.align	128
.text._ZN7cutlass13device_kernelIN5flash11enable_sm90INS1_16FlashAttnBwdSm90INS1_25CollectiveMainloopBwdSm90ILi2ELi1ELi1EN4cute5tupleIJNS5_1CILi1EEES8_S8_EEENS6_IJNS7_ILi64EEENS7_ILi80EEENS7_ILi256EEEEEENS_6half_tEfNS_4arch4Sm90ELb0ELb1ELb1ELb1ELb0ELb0ELb1ELb1ELi2ELi1ELi1ELi1ELb0EEENS1_21CollectiveEpilogueBwdISD_SE_SG_Li256ELb1ELb1ELi2EEENS1_19SingleTileSchedulerILb1ELb0ELb0ELi80EEEEEEEEEvNT_6ParamsE:
        .type           _ZN7cutlass13device_kernelIN5flash11enable_sm90INS1_16FlashAttnBwdSm90INS1_25CollectiveMainloopBwdSm90ILi2ELi1ELi1EN4cute5tupleIJNS5_1CILi1EEES8_S8_EEENS6_IJNS7_ILi64EEENS7_ILi80EEENS7_ILi256EEEEEENS_6half_tEfNS_4arch4Sm90ELb0ELb1ELb1ELb1ELb0ELb0ELb1ELb1ELi2ELi1ELi1ELi1ELb0EEENS1_21CollectiveEpilogueBwdISD_SE_SG_Li256ELb1ELb1ELi2EEENS1_19SingleTileSchedulerILb1ELb0ELb0ELi80EEEEEEEEEvNT_6ParamsE,@function
        .size           _ZN7cutlass13device_kernelIN5flash11enable_sm90INS1_16FlashAttnBwdSm90INS1_25CollectiveMainloopBwdSm90ILi2ELi1ELi1EN4cute5tupleIJNS5_1CILi1EEES8_S8_EEENS6_IJNS7_ILi64EEENS7_ILi80EEENS7_ILi256EEEEEENS_6half_tEfNS_4arch4Sm90ELb0ELb1ELb1ELb1ELb0ELb0ELb1ELb1ELi2ELi1ELi1ELi1ELb0EEENS1_21CollectiveEpilogueBwdISD_SE_SG_Li256ELb1ELb1ELi2EEENS1_19SingleTileSchedulerILb1ELb0ELb0ELi80EEEEEEEEEvNT_6ParamsE,(.L_x_114 - _ZN7cutlass13device_kernelIN5flash11enable_sm90INS1_16FlashAttnBwdSm90INS1_25CollectiveMainloopBwdSm90ILi2ELi1ELi1EN4cute5tupleIJNS5_1CILi1EEES8_S8_EEENS6_IJNS7_ILi64EEENS7_ILi80EEENS7_ILi256EEEEEENS_6half_tEfNS_4arch4Sm90ELb0ELb1ELb1ELb1ELb0ELb0ELb1ELb1ELi2ELi1ELi1ELi1ELb0EEENS1_21CollectiveEpilogueBwdISD_SE_SG_Li256ELb1ELb1ELi2EEENS1_19SingleTileSchedulerILb1ELb0ELb0ELi80EEEEEEEEEvNT_6ParamsE)
        .other          _ZN7cutlass13device_kernelIN5flash11enable_sm90INS1_16FlashAttnBwdSm90INS1_25CollectiveMainloopBwdSm90ILi2ELi1ELi1EN4cute5tupleIJNS5_1CILi1EEES8_S8_EEENS6_IJNS7_ILi64EEENS7_ILi80EEENS7_ILi256EEEEEENS_6half_tEfNS_4arch4Sm90ELb0ELb1ELb1ELb1ELb0ELb0ELb1ELb1ELi2ELi1ELi1ELi1ELb0EEENS1_21CollectiveEpilogueBwdISD_SE_SG_Li256ELb1ELb1ELi2EEENS1_19SingleTileSchedulerILb1ELb0ELb0ELi80EEEEEEEEEvNT_6ParamsE,@"STO_CUDA_ENTRY STV_DEFAULT"
_ZN7cutlass13device_kernelIN5flash11enable_sm90INS1_16FlashAttnBwdSm90INS1_25CollectiveMainloopBwdSm90ILi2ELi1ELi1EN4cute5tupleIJNS5_1CILi1EEES8_S8_EEENS6_IJNS7_ILi64EEENS7_ILi80EEENS7_ILi256EEEEEENS_6half_tEfNS_4arch4Sm90ELb0ELb1ELb1ELb1ELb0ELb0ELb1ELb1ELi2ELi1ELi1ELi1ELb0EEENS1_21CollectiveEpilogueBwdISD_SE_SG_Li256ELb1ELb1ELi2EEENS1_19SingleTileSchedulerILb1ELb0ELb0ELi80EEEEEEEEEvNT_6ParamsE:
[----:B------:R-:W-:Y:S01]  /*0000*/  LDC R1, c[0x0][0x37c] ;  /* 0x0000df00ff017b82 */ /* 0x000fe20000000800 */
[----:B------:R-:W-:Y:S05]  /*0010*/  EXIT ;  /* 0x000000000000794d */ /* 0x000fea0003800000 */
.L_x_6:
        /* <DEDUP_REMOVED lines=14> */
.L_x_114:


//--------------------- .text._ZN7cutlass13device_kernelIN5flash11enable_sm90INS1_16FlashAttnBwdSm90INS1_25CollectiveMainloopBwdSm90ILi2ELi1ELi1EN4cute5tupleIJNS5_1CILi1EEES8_S8_EEENS6_IJNS7_ILi64EEENS7_ILi80EEENS7_ILi256EEEEEENS_6half_tEfNS_4arch4Sm90ELb0ELb1ELb1ELb1ELb0ELb0ELb1ELb1ELi2ELi1ELi1ELi1ELb0EEENS1_24CollectiveEpilogueBwdGQAISD_fSG_Li256ELb1ELb0EEENS1_19SingleTileSchedulerILb1ELb0ELb0ELi80EEEEEEEEEvNT_6ParamsE --------------------------
	.section	.text._ZN7cutlass13device_kernelIN5flash11enable_sm90INS1_16FlashAttnBwdSm90INS1_25CollectiveMainloopBwdSm90ILi2ELi1ELi1EN4cute5tupleIJNS5_1CILi1EEES8_S8_EEENS6_IJNS7_ILi64EEENS7_ILi80EEENS7_ILi256EEEEEENS_6half_tEfNS_4arch4Sm90ELb0ELb1ELb1ELb1ELb0ELb0ELb1ELb1ELi2ELi1ELi1ELi1ELb0EEENS1_24CollectiveEpilogueBwdGQAISD_fSG_Li256ELb1ELb0EEENS1_19SingleTileSchedulerILb1ELb0ELb0ELi80EEEEEEEEEvNT_6ParamsE,"ax",@progbits
	.align	128
.text._ZN7cutlass13device_kernelIN5flash11enable_sm90INS1_16FlashAttnBwdSm90INS1_25CollectiveMainloopBwdSm90ILi2ELi1ELi1EN4cute5tupleIJNS5_1CILi1EEES8_S8_EEENS6_IJNS7_ILi64EEENS7_ILi80EEENS7_ILi256EEEEEENS_6half_tEfNS_4arch4Sm90ELb0ELb1ELb1ELb1ELb0ELb0ELb1ELb1ELi2ELi1ELi1ELi1ELb0EEENS1_24CollectiveEpilogueBwdGQAISD_fSG_Li256ELb1ELb0EEENS1_19SingleTileSchedulerILb1ELb0ELb0ELi80EEEEEEEEEvNT_6ParamsE:
        .type           _ZN7cutlass13device_kernelIN5flash11enable_sm90INS1_16FlashAttnBwdSm90INS1_25CollectiveMainloopBwdSm90ILi2ELi1ELi1EN4cute5tupleIJNS5_1CILi1EEES8_S8_EEENS6_IJNS7_ILi64EEENS7_ILi80EEENS7_ILi256EEEEEENS_6half_tEfNS_4arch4Sm90ELb0ELb1ELb1ELb1ELb0ELb0ELb1ELb1ELi2ELi1ELi1ELi1ELb0EEENS1_24CollectiveEpilogueBwdGQAISD_fSG_Li256ELb1ELb0EEENS1_19SingleTileSchedulerILb1ELb0ELb0ELi80EEEEEEEEEvNT_6ParamsE,@function
        .size           _ZN7cutlass13device_kernelIN5flash11enable_sm90INS1_16FlashAttnBwdSm90INS1_25CollectiveMainloopBwdSm90ILi2ELi1ELi1EN4cute5tupleIJNS5_1CILi1EEES8_S8_EEENS6_IJNS7_ILi64EEENS7_ILi80EEENS7_ILi256EEEEEENS_6half_tEfNS_4arch4Sm90ELb0ELb1ELb1ELb1ELb0ELb0ELb1ELb1ELi2ELi1ELi1ELi1ELb0EEENS1_24CollectiveEpilogueBwdGQAISD_fSG_Li256ELb1ELb0EEENS1_19SingleTileSchedulerILb1ELb0ELb0ELi80EEEEEEEEEvNT_6ParamsE,(.L_x_115 - _ZN7cutlass13device_kernelIN5flash11enable_sm90INS1_16FlashAttnBwdSm90INS1_25CollectiveMainloopBwdSm90ILi2ELi1ELi1EN4cute5tupleIJNS5_1CILi1EEES8_S8_EEENS6_IJNS7_ILi64EEENS7_ILi80EEENS7_ILi256EEEEEENS_6half_tEfNS_4arch4Sm90ELb0ELb1ELb1ELb1ELb0ELb0ELb1ELb1ELi2ELi1ELi1ELi1ELb0EEENS1_24CollectiveEpilogueBwdGQAISD_fSG_Li256ELb1ELb0EEENS1_19SingleTileSchedulerILb1ELb0ELb0ELi80EEEEEEEEEvNT_6ParamsE)
        .other          _ZN7cutlass13device_kernelIN5flash11enable_sm90INS1_16FlashAttnBwdSm90INS1_25CollectiveMainloopBwdSm90ILi2ELi1ELi1EN4cute5tupleIJNS5_1CILi1EEES8_S8_EEENS6_IJNS7_ILi64EEENS7_ILi80EEENS7_ILi256EEEEEENS_6half_tEfNS_4arch4Sm90ELb0ELb1ELb1ELb1ELb0ELb0ELb1ELb1ELi2ELi1ELi1ELi1ELb0EEENS1_24CollectiveEpilogueBwdGQAISD_fSG_Li256ELb1ELb0EEENS1_19SingleTileSchedulerILb1ELb0ELb0ELi80EEEEEEEEEvNT_6ParamsE,@"STO_CUDA_ENTRY STV_DEFAULT"
_ZN7cutlass13device_kernelIN5flash11enable_sm90INS1_16FlashAttnBwdSm90INS1_25CollectiveMainloopBwdSm90ILi2ELi1ELi1EN4cute5tupleIJNS5_1CILi1EEES8_S8_EEENS6_IJNS7_ILi64EEENS7_ILi80EEENS7_ILi256EEEEEENS_6half_tEfNS_4arch4Sm90ELb0ELb1ELb1ELb1ELb0ELb0ELb1ELb1ELi2ELi1ELi1ELi1ELb0EEENS1_24CollectiveEpilogueBwdGQAISD_fSG_Li256ELb1ELb0EEENS1_19SingleTileSchedulerILb1ELb0ELb0ELi80EEEEEEEEEvNT_6ParamsE:
[----:B------:R-:W-:Y:S01]  /*0000*/  LDC R1, c[0x0][0x37c] ;  /* 0x0000df00ff017b82 */ /* 0x000fe20000000800 */
[----:B------:R-:W-:Y:S05]  /*0010*/  EXIT ;  /* 0x000000000000794d */ /* 0x000fea0003800000 */
.L_x_7:
        /* <DEDUP_REMOVED lines=14> */
.L_x_115:


//--------------------- .text._ZN7cutlass13device_kernelIN5flash11enable_sm90INS1_16FlashAttnBwdSm90INS1_25CollectiveMainloopBwdSm90ILi2ELi1ELi1EN4cute5tupleIJNS5_1CILi1EEES8_S8_EEENS6_IJNS7_ILi64EEENS7_ILi80EEENS7_ILi256EEEEEENS_6half_tEfNS_4arch4Sm90ELb1ELb0ELb1ELb0ELb0ELb0ELb1ELb1ELi2ELi1ELi1ELi1ELb0EEENS1_21CollectiveEpilogueBwdISD_SE_SG_Li256ELb0ELb1ELi2EEENS1_25SingleTileBwdLPTSchedulerILb0ELi80ELb0EEEEEEEEEvNT_6ParamsE --------------------------
	.section	.text._ZN7cutlass13device_kernelIN5flash11enable_sm90INS1_16FlashAttnBwdSm90INS1_25CollectiveMainloopBwdSm90ILi2ELi1ELi1EN4cute5tupleIJNS5_1CILi1EEES8_S8_EEENS6_IJNS7_ILi64EEENS7_ILi80EEENS7_ILi256EEEEEENS_6half_tEfNS_4arch4Sm90ELb1ELb0ELb1ELb0ELb0ELb0ELb1ELb1ELi2ELi1ELi1ELi1ELb0EEENS1_21CollectiveEpilogueBwdISD_SE_SG_Li256ELb0ELb1ELi2EEENS1_25SingleTileBwdLPTSchedulerILb0ELi80ELb0EEEEEEEEEvNT_6ParamsE,"ax",@progbits
	.align	128
.text._ZN7cutlass13device_kernelIN5flash11enable_sm90INS1_16FlashAttnBwdSm90INS1_25CollectiveMainloopBwdSm90ILi2ELi1ELi1EN4cute5tupleIJNS5_1CILi1EEES8_S8_EEENS6_IJNS7_ILi64EEENS7_ILi80EEENS7_ILi256EEEEEENS_6half_tEfNS_4arch4Sm90ELb1ELb0ELb1ELb0ELb0ELb0ELb1ELb1ELi2ELi1ELi1ELi1ELb0EEENS1_21CollectiveEpilogueBwdISD_SE_SG_Li256ELb0ELb1ELi2EEENS1_25SingleTileBwdLPTSchedulerILb0ELi80ELb0EEEEEEEEEvNT_6ParamsE:
        .type           _ZN7cutlass13device_kernelIN5flash11enable_sm90INS1_16FlashAttnBwdSm90INS1_25CollectiveMainloopBwdSm90ILi2ELi1ELi1EN4cute5tupleIJNS5_1CILi1EEES8_S8_EEENS6_IJNS7_ILi64EEENS7_ILi80EEENS7_ILi256EEEEEENS_6half_tEfNS_4arch4Sm90ELb1ELb0ELb1ELb0ELb0ELb0ELb1ELb1ELi2ELi1ELi1ELi1ELb0EEENS1_21CollectiveEpilogueBwdISD_SE_SG_Li256ELb0ELb1ELi2EEENS1_25SingleTileBwdLPTSchedulerILb0ELi80ELb0EEEEEEEEEvNT_6ParamsE,@function
        .size           _ZN7cutlass13device_kernelIN5flash11enable_sm90INS1_16FlashAttnBwdSm90INS1_25CollectiveMainloopBwdSm90ILi2ELi1ELi1EN4cute5tupleIJNS5_1CILi1EEES8_S8_EEENS6_IJNS7_ILi64EEENS7_ILi80EEENS7_ILi256EEEEEENS_6half_tEfNS_4arch4Sm90ELb1ELb0ELb1ELb0ELb0ELb0ELb1ELb1ELi2ELi1ELi1ELi1ELb0EEENS1_21CollectiveEpilogueBwdISD_SE_SG_Li256ELb0ELb1ELi2EEENS1_25SingleTileBwdLPTSchedulerILb0ELi80ELb0EEEEEEEEEvNT_6ParamsE,(.L_x_116 - _ZN7cutlass13device_kernelIN5flash11enable_sm90INS1_16FlashAttnBwdSm90INS1_25CollectiveMainloopBwdSm90ILi2ELi1ELi1EN4cute5tupleIJNS5_1CILi1EEES8_S8_EEENS6_IJNS7_ILi64EEENS7_ILi80EEENS7_ILi256EEEEEENS_6half_tEfNS_4arch4Sm90ELb1ELb0ELb1ELb0ELb0ELb0ELb1ELb1ELi2ELi1ELi1ELi1ELb0EEENS1_21CollectiveEpilogueBwdISD_SE_SG_Li256ELb0ELb1ELi2EEENS1_25SingleTileBwdLPTSchedulerILb0ELi80ELb0EEEEEEEEEvNT_6ParamsE)
        .other          _ZN7cutlass13device_kernelIN5flash11enable_sm90INS1_16FlashAttnBwdSm90INS1_25CollectiveMainloopBwdSm90ILi2ELi1ELi1EN4cute5tupleIJNS5_1CILi1EEES8_S8_EEENS6_IJNS7_ILi64EEENS7_ILi80EEENS7_ILi256EEEEEENS_6half_tEfNS_4arch4Sm90ELb1ELb0ELb1ELb0ELb0ELb0ELb1ELb1ELi2ELi1ELi1ELi1ELb0EEENS1_21CollectiveEpilogueBwdISD_SE_SG_Li256ELb0ELb1ELi2EEENS1_25SingleTileBwdLPTSchedulerILb0ELi80ELb0EEEEEEEEEvNT_6ParamsE,@"STO_CUDA_ENTRY STV_DEFAULT"
_ZN7cutlass13device_kernelIN5flash11enable_sm90INS1_16FlashAttnBwdSm90INS1_25CollectiveMainloopBwdSm90ILi2ELi1ELi1EN4cute5tupleIJNS5_1CILi1EEES8_S8_EEENS6_IJNS7_ILi64EEENS7_ILi80EEENS7_ILi256EEEEEENS_6half_tEfNS_4arch4Sm90ELb1ELb0ELb1ELb0ELb0ELb0ELb1ELb1ELi2ELi1ELi1ELi1ELb0EEENS1_21CollectiveEpilogueBwdISD_SE_SG_Li256ELb0ELb1ELi2EEENS1_25SingleTileBwdLPTSchedulerILb0ELi80ELb0EEEEEEEEEvNT_6ParamsE:
[----:B------:R-:W-:Y:S01]  /*0000*/  LDC R1, c[0x0][0x37c] ;  /* 0x0000df00ff017b82 */ /* 0x000fe20000000800 */
[----:B------:R-:W-:Y:S05]  /*0010*/  EXIT ;  /* 0x000000000000794d */ /* 0x000fea0003800000 */
.L_x_8:
        /* <DEDUP_REMOVED lines=14> */
.L_x_116:


//--------------------- .text._ZN7cutlass13device_kernelIN5flash11enable_sm90INS1_16FlashAttnBwdSm90INS1_25CollectiveMainloopBwdSm90ILi2ELi1ELi1EN4cute5tupleIJNS5_1CILi1EEES8_S8_EEENS6_IJNS7_ILi64EEENS7_ILi80EEENS7_ILi256EEEEEENS_6half_tEfNS_4arch4Sm90ELb1ELb0ELb1ELb0ELb0ELb0ELb1ELb1ELi2ELi1ELi1ELi1ELb0EEENS1_24CollectiveEpilogueBwdGQAISD_fSG_Li256ELb0ELb0EEENS1_25SingleTileBwdLPTSchedulerILb0ELi80ELb0EEEEEEEEEvNT_6ParamsE --------------------------
	.section	.text._ZN7cutlass13device_kernelIN5flash11enable_sm90INS1_16FlashAttnBwdSm90INS1_25CollectiveMainloopBwdSm90ILi2ELi1ELi1EN4cute5tupleIJNS5_1CILi1EEES8_S8_EEENS6_IJNS7_ILi64EEENS7_ILi80EEENS7_ILi256EEEEEENS_6half_tEfNS_4arch4Sm90ELb1ELb0ELb1ELb0ELb0ELb0ELb1ELb1ELi2ELi1ELi1ELi1ELb0EEENS1_24CollectiveEpilogueBwdGQAISD_fSG_Li256ELb0ELb0EEENS1_25SingleTileBwdLPTSchedulerILb0ELi80ELb0EEEEEEEEEvNT_6ParamsE,"ax",@progbits
	.align	128
.text._ZN7cutlass13device_kernelIN5flash11enable_sm90INS1_16FlashAttnBwdSm90INS1_25CollectiveMainloopBwdSm90ILi2ELi1ELi1EN4cute5tupleIJNS5_1CILi1EEES8_S8_EEENS6_IJNS7_ILi64EEENS7_ILi80EEENS7_ILi256EEEEEENS_6half_tEfNS_4arch4Sm90ELb1ELb0ELb1ELb0ELb0ELb0ELb1ELb1ELi2ELi1ELi1ELi1ELb0EEENS1_24CollectiveEpilogueBwdGQAISD_fSG_Li256ELb0ELb0EEENS1_25SingleTileBwdLPTSchedulerILb0ELi80ELb0EEEEEEEEEvNT_6ParamsE:
        .type           _ZN7cutlass13device_kernelIN5flash11enable_sm90INS1_16FlashAttnBwdSm90INS1_25CollectiveMainloopBwdSm90ILi2ELi1ELi1EN4cute5tupleIJNS5_1CILi1EEES8_S8_EEENS6_IJNS7_ILi64EEENS7_ILi80EEENS7_ILi256EEEEEENS_6half_tEfNS_4arch4Sm90ELb1ELb0ELb1ELb0ELb0ELb0ELb1ELb1ELi2ELi1ELi1ELi1ELb0EEENS1_24CollectiveEpilogueBwdGQAISD_fSG_Li256ELb0ELb0EEENS1_25SingleTileBwdLPTSchedulerILb0ELi80ELb0EEEEEEEEEvNT_6ParamsE,@function
        .size           _ZN7cutlass13device_kernelIN5flash11enable_sm90INS1_16FlashAttnBwdSm90INS1_25CollectiveMainloopBwdSm90ILi2ELi1ELi1EN4cute5tupleIJNS5_1CILi1EEES8_S8_EEENS6_IJNS7_ILi64EEENS7_ILi80EEENS7_ILi256EEEEEENS_6half_tEfNS_4arch4Sm90ELb1ELb0ELb1ELb0ELb0ELb0ELb1ELb1ELi2ELi1ELi1ELi1ELb0EEENS1_24CollectiveEpilogueBwdGQAISD_fSG_Li256ELb0ELb0EEENS1_25SingleTileBwdLPTSchedulerILb0ELi80ELb0EEEEEEEEEvNT_6ParamsE,(.L_x_117 - _ZN7cutlass13device_kernelIN5flash11enable_sm90INS1_16FlashAttnBwdSm90INS1_25CollectiveMainloopBwdSm90ILi2ELi1ELi1EN4cute5tupleIJNS5_1CILi1EEES8_S8_EEENS6_IJNS7_ILi64EEENS7_ILi80EEENS7_ILi256EEEEEENS_6half_tEfNS_4arch4Sm90ELb1ELb0ELb1ELb0ELb0ELb0ELb1ELb1ELi2ELi1ELi1ELi1ELb0EEENS1_24CollectiveEpilogueBwdGQAISD_fSG_Li256ELb0ELb0EEENS1_25SingleTileBwdLPTSchedulerILb0ELi80ELb0EEEEEEEEEvNT_6ParamsE)
        .other          _ZN7cutlass13device_kernelIN5flash11enable_sm90INS1_16FlashAttnBwdSm90INS1_25CollectiveMainloopBwdSm90ILi2ELi1ELi1EN4cute5tupleIJNS5_1CILi1EEES8_S8_EEENS6_IJNS7_ILi64EEENS7_ILi80EEENS7_ILi256EEEEEENS_6half_tEfNS_4arch4Sm90ELb1ELb0ELb1ELb0ELb0ELb0ELb1ELb1ELi2ELi1ELi1ELi1ELb0EEENS1_24CollectiveEpilogueBwdGQAISD_fSG_Li256ELb0ELb0EEENS1_25SingleTileBwdLPTSchedulerILb0ELi80ELb0EEEEEEEEEvNT_6ParamsE,@"STO_CUDA_ENTRY STV_DEFAULT"
_ZN7cutlass13device_kernelIN5flash11enable_sm90INS1_16FlashAttnBwdSm90INS1_25CollectiveMainloopBwdSm90ILi2ELi1ELi1EN4cute5tupleIJNS5_1CILi1EEES8_S8_EEENS6_IJNS7_ILi64EEENS7_ILi80EEENS7_ILi256EEEEEENS_6half_tEfNS_4arch4Sm90ELb1ELb0ELb1ELb0ELb0ELb0ELb1ELb1ELi2ELi1ELi1ELi1ELb0EEENS1_24CollectiveEpilogueBwdGQAISD_fSG_Li256ELb0ELb0EEENS1_25SingleTileBwdLPTSchedulerILb0ELi80ELb0EEEEEEEEEvNT_6ParamsE:
[----:B------:R-:W-:Y:S01]  /*0000*/  LDC R1, c[0x0][0x37c] ;  /* 0x0000df00ff017b82 */ /* 0x000fe20000000800 */
[----:B------:R-:W-:Y:S05]  /*0010*/  EXIT ;  /* 0x000000000000794d */ /* 0x000fea0003800000 */
.L_x_9:
        /* <DEDUP_REMOVED lines=14> */
.L_x_117:


//--------------------- .text._ZN7cutlass13device_kernelIN5flash22FlashAttnBwdPreprocessIN4cute5tupleIJNS3_1CILi64EEENS5_ILi256EEEEEENS_6half_tEfNS_4arch4Sm90ELb1ELb0EEEEEvNT_6ParamsE --------------------------
	.section	.text._ZN7cutlass13device_kernelIN5flash22FlashAttnBwdPreprocessIN4cute5tupleIJNS3_1CILi64EEENS5_ILi256EEEEEENS_6half_tEfNS_4arch4Sm90ELb1ELb0EEEEEvNT_6ParamsE,"ax",@progbits
	.align	128
.text._ZN7cutlass13device_kernelIN5flash22FlashAttnBwdPreprocessIN4cute5tupleIJNS3_1CILi64EEENS5_ILi256EEEEEENS_6half_tEfNS_4arch4Sm90ELb1ELb0EEEEEvNT_6ParamsE:
        .type           _ZN7cutlass13device_kernelIN5flash22FlashAttnBwdPreprocessIN4cute5tupleIJNS3_1CILi64EEENS5_ILi256EEEEEENS_6half_tEfNS_4arch4Sm90ELb1ELb0EEEEEvNT_6ParamsE,@function
        .size           _ZN7cutlass13device_kernelIN5flash22FlashAttnBwdPreprocessIN4cute5tupleIJNS3_1CILi64EEENS5_ILi256EEEEEENS_6half_tEfNS_4arch4Sm90ELb1ELb0EEEEEvNT_6ParamsE,(.L_x_118 - _ZN7cutlass13device_kernelIN5flash22FlashAttnBwdPreprocessIN4cute5tupleIJNS3_1CILi64EEENS5_ILi256EEEEEENS_6half_tEfNS_4arch4Sm90ELb1ELb0EEEEEvNT_6ParamsE)
        .other          _ZN7cutlass13device_kernelIN5flash22FlashAttnBwdPreprocessIN4cute5tupleIJNS3_1CILi64EEENS5_ILi256EEEEEENS_6half_tEfNS_4arch4Sm90ELb1ELb0EEEEEvNT_6ParamsE,@"STO_CUDA_ENTRY STV_DEFAULT"
_ZN7cutlass13device_kernelIN5flash22FlashAttnBwdPreprocessIN4cute5tupleIJNS3_1CILi64EEENS5_ILi256EEEEEENS_6half_tEfNS_4arch4Sm90ELb1ELb0EEEEEvNT_6ParamsE:
[----:B------:R-:W-:Y:S08]  /*0000*/  LDC R1, c[0x0][0x37c] ;  /* 0x0000df00ff017b82 */ /* 0x000ff00000000800 */
[----:B------:R-:W0:Y:S01]  /*0010*/  S2UR UR12, SR_CTAID.X ;  /* 0x00000000000c79c3 */ /* 0x000e220000002500 */
[----:B------:R-:W1:Y:S01]  /*0020*/  S2R R73, SR_TID.X ;  /* 0x0000000000497919 */ /* 0x000e620000002100 */
[----:B------:R-:W2:Y:S01]  /*0030*/  LDCU UR6, c[0x0][0x388] ;  /* 0x00007100ff0677ac */ /* 0x000ea20008000800 */
[----:B------:R-:W-:Y:S01]  /*0040*/  MOV R96, 0x7f800000 ;  /* 0x7f80000000607802 */ /* 0x000fe20000000f00 */
[----:B------:R-:W3:Y:S01]  /*0050*/  S2R R0, SR_CTAID.Z ;  /* 0x0000000000007919 */ /* 0x000ee20000002700 */
[----:B------:R-:W4:Y:S03]  /*0060*/  LDCU.64 UR10, c[0x0][0x358] ;  /* 0x00006b00ff0a77ac */ /* 0x000f260008000a00 */
[----:B------:R-:W4:Y:S08]  /*0070*/  S2UR UR13, SR_CTAID.Y ;  /* 0x00000000000d79c3 */ /* 0x000f300000002600 */
[----:B------:R-:W4:Y:S01]  /*0080*/  LDC.64 R4, c[0x0][0x400] ;  /* 0x00010000ff047b82 */ /* 0x000f220000000a00 */
[----:B0-----:R-:W-:-:S07]  /*0090*/  USHF.L.U32 UR4, UR12, 0x6, URZ ;  /* 0x000000060c047899 */ /* 0x001fce00080006ff */
[----:B------:R-:W3:Y:S01]  /*00a0*/  LDC.64 R6, c[0x0][0x408] ;  /* 0x00010200ff067b82 */ /* 0x000ee20000000a00 */
[----:B--2---:R-:W-:-:S07]  /*00b0*/  UIADD3 UR5, UPT, UPT, -UR4, UR6, URZ ;  /* 0x0000000604057290 */ /* 0x004fce000fffe1ff */
[----:B------:R-:W0:Y:S01]  /*00c0*/  LDC.64 R10, c[0x0][0x3a0] ;  /* 0x0000e800ff0a7b82 */ /* 0x000e220000000a00 */
[----:B-1----:R-:W-:-:S04]  /*00d0*/  ISETP.GE.AND P0, PT, R73, UR5, PT ;  /* 0x0000000549007c0c */ /* 0x002fc8000bf06270 */
[----:B------:R-:W-:-:S03]  /*00e0*/  ISETP.GT.U32.OR P0, PT, R73, 0x3f, P0 ;  /* 0x0000003f4900780c */ /* 0x000fc60000704470 */
[----:B------:R-:W1:Y:S08]  /*00f0*/  LDC.64 R12, c[0x0][0x3c0] ;  /* 0x0000f000ff0c7b82 */ /* 0x000e700000000a00 */
[----:B------:R-:W2:Y:S02]  /*0100*/  LDC.64 R18, c[0x0][0x3a8] ;  /* 0x0000ea00ff127b82 */ /* 0x000ea40000000a00 */
[----:B------:R-:W-:-:S02]  /*0110*/  @!P0 IADD3 R2, PT, PT, R73, UR4, RZ ;  /* 0x0000000449028c10 */ /* 0x000fc4000fffe0ff */
[----:B------:R-:W-:-:S04]  /*0120*/  @!P0 MOV R3, RZ ;  /* 0x000000ff00038202 */ /* 0x000fc80000000f00 */
[----:B------:R-:W0:Y:S01]  /*0130*/  @!P0 LDC.64 R8, c[0x0][0x3f8] ;  /* 0x0000fe00ff088b82 */ /* 0x000e220000000a00 */
[----:B----4-:R-:W-:-:S04]  /*0140*/  @!P0 IMAD.WIDE.U32 R2, R4, UR13, R2 ;  /* 0x0000000d04028c25 */ /* 0x010fc8000f8e0002 */
[----:B------:R-:W-:-:S03]  /*0150*/  @!P0 IMAD R3, R5, UR13, R3 ;  /* 0x0000000d05038c24 */ /* 0x000fc6000f8e0203 */
[----:B------:R-:W4:Y:S01]  /*0160*/  LDC.64 R66, c[0x0][0x3c8] ;  /* 0x0000f200ff427b82 */ /* 0x000f220000000a00 */
[----:B---3--:R-:W-:-:S04]  /*0170*/  @!P0 IMAD.WIDE.U32 R2, R0, R6, R2 ;  /* 0x0000000600028225 */ /* 0x008fc800078e0002 */
[----:B------:R-:W-:Y:S01]  /*0180*/  @!P0 IMAD R3, R0, R7, R3 ;  /* 0x0000000700038224 */ /* 0x000fe200078e0203 */
[----:B0-----:R-:W-:-:S04]  /*0190*/  @!P0 LEA R4, P1, R2, R8, 0x2 ;  /* 0x0000000802048211 */ /* 0x001fc800078210ff */
[----:B------:R-:W-:Y:S01]  /*01a0*/  @!P0 LEA.HI.X R5, R2, R9, R3, 0x2, P1 ;  /* 0x0000000902058211 */ /* 0x000fe200008f1403 */
[----:B------:R-:W-:Y:S01]  /*01b0*/  HFMA2 R3, -RZ, RZ, 0, 0 ;  /* 0x00000000ff037431 */ /* 0x000fe200000001ff */
[----:B------:R-:W-:Y:S02]  /*01c0*/  SHF.L.U32 R2, R73, 0x3, RZ ;  /* 0x0000000349027819 */ /* 0x000fe400000006ff */
[----:B------:R-:W-:Y:S01]  /*01d0*/  SHF.R.U32.HI R73, RZ, 0x4, R73 ;  /* 0x00000004ff497819 */ /* 0x000fe20000011649 */
[----:B------:R0:W5:Y:S01]  /*01e0*/  @!P0 LDG.E R96, desc[UR10][R4.64] ;  /* 0x0000000a04608981 */ /* 0x000162000c1e1900 */
[----:B------:R-:W-:Y:S01]  /*01f0*/  LOP3.LUT R2, R2, 0x78, RZ, 0xc0, !PT ;  /* 0x0000007802027812 */ /* 0x000fe200078ec0ff */
[----:B------:R-:W-:Y:S01]  /*0200*/  UIMAD.WIDE.U32 UR8, UR12, 0x40, URZ ;  /* 0x000000400c0878a5 */ /* 0x000fe2000f8e00ff */
[----:B------:R-:W-:Y:S01]  /*0210*/  ISETP.GE.AND P3, PT, R73, UR5, PT ;  /* 0x0000000549007c0c */ /* 0x000fe2000bf66270 */
[----:B------:R-:W-:Y:S01]  /*0220*/  BSSY.RECONVERGENT B0, `(.L_x_10) ;  /* 0x0000030000007945 */ /* 0x000fe20003800200 */
[----:B------:R-:W-:Y:S01]  /*0230*/  CS2R R68, SRZ ;  /* 0x0000000000447805 */ /* 0x000fe2000001ff00 */
[----:B------:R-:W-:Y:S01]  /*0240*/  IMAD.WIDE.U32 R6, R10, UR13, R2 ;  /* 0x0000000d0a067c25 */ /* 0x000fe2000f8e0002 */
[----:B------:R-:W-:-:S02]  /*0250*/  CS2R R70, SRZ ;  /* 0x0000000000467805 */ /* 0x000fc4000001ff00 */
[----:B------:R-:W-:Y:S02]  /*0260*/  CS2R R48, SRZ ;  /* 0x0000000000307805 */ /* 0x000fe4000001ff00 */
[----:B------:R-:W-:Y:S01]  /*0270*/  CS2R R50, SRZ ;  /* 0x0000000000327805 */ /* 0x000fe2000001ff00 */
[----:B-1----:R-:W-:Y:S01]  /*0280*/  IMAD.WIDE.U32 R8, R12, UR13, R2 ;  /* 0x0000000d0c087c25 */ /* 0x002fe2000f8e0002 */
[C---:B0-----:R-:W-:Y:S02]  /*0290*/  IADD3 R4, PT, PT, R73.reuse, 0x10, RZ ;  /* 0x0000001049047810 */ /* 0x041fe40007ffe0ff */
[----:B------:R-:W-:Y:S02]  /*02a0*/  CS2R R60, SRZ ;  /* 0x00000000003c7805 */ /* 0x000fe4000001ff00 */
[----:B------:R-:W-:Y:S01]  /*02b0*/  IADD3 R5, PT, PT, R73, 0x30, RZ ;  /* 0x0000003049057810 */ /* 0x000fe20007ffe0ff */
[----:B------:R-:W-:Y:S01]  /*02c0*/  IMAD R7, R11, UR13, R7 ;  /* 0x0000000d0b077c24 */ /* 0x000fe2000f8e0207 */
[----:B------:R-:W-:Y:S01]  /*02d0*/  ISETP.GE.AND P0, PT, R4, UR5, PT ;  /* 0x0000000504007c0c */ /* 0x000fe2000bf06270 */
[----:B------:R-:W-:Y:S01]  /*02e0*/  IMAD R9, R13, UR13, R9 ;  /* 0x0000000d0d097c24 */ /* 0x000fe2000f8e0209 */
[----:B------:R-:W-:Y:S01]  /*02f0*/  IADD3 R4, PT, PT, R73, 0x20, RZ ;  /* 0x0000002049047810 */ /* 0x000fe20007ffe0ff */
[----:B--2---:R-:W-:Y:S01]  /*0300*/  IMAD.WIDE.U32 R10, R0, R18, R6 ;  /* 0x00000012000a7225 */ /* 0x004fe200078e0006 */
[----:B------:R-:W-:-:S02]  /*0310*/  ISETP.GE.AND P2, PT, R5, UR5, PT ;  /* 0x0000000505007c0c */ /* 0x000fc4000bf46270 */
[----:B------:R-:W-:Y:S02]  /*0320*/  CS2R R62, SRZ ;  /* 0x00000000003e7805 */ /* 0x000fe4000001ff00 */
[----:B------:R-:W-:Y:S01]  /*0330*/  ISETP.GE.AND P1, PT, R4, UR5, PT ;  /* 0x0000000504007c0c */ /* 0x000fe2000bf26270 */
[C---:B----4-:R-:W-:Y:S01]  /*0340*/  IMAD.WIDE.U32 R64, R0.reuse, R66, R8 ;  /* 0x0000004200407225 */ /* 0x050fe200078e0008 */
[----:B------:R-:W-:Y:S02]  /*0350*/  CS2R R40, SRZ ;  /* 0x0000000000287805 */ /* 0x000fe4000001ff00 */
[----:B------:R-:W-:Y:S02]  /*0360*/  CS2R R42, SRZ ;  /* 0x00000000002a7805 */ /* 0x000fe4000001ff00 */
[----:B------:R-:W-:Y:S01]  /*0370*/  CS2R R12, SRZ ;  /* 0x00000000000c7805 */ /* 0x000fe2000001ff00 */
[C---:B------:R-:W-:Y:S01]  /*0380*/  IMAD R19, R0.reuse, R19, R11 ;  /* 0x0000001300137224 */ /* 0x040fe200078e020b */
[----:B------:R-:W-:Y:S01]  /*0390*/  CS2R R14, SRZ ;  /* 0x00000000000e7805 */ /* 0x000fe2000001ff00 */
[----:B------:R-:W-:Y:S01]  /*03a0*/  IMAD R67, R0, R67, R65 ;  /* 0x0000004300437224 */ /* 0x000fe200078e0241 */
[----:B------:R-:W-:-:S02]  /*03b0*/  CS2R R32, SRZ ;  /* 0x0000000000207805 */ /* 0x000fc4000001ff00 */
[----:B------:R-:W-:Y:S02]  /*03c0*/  CS2R R34, SRZ ;  /* 0x0000000000227805 */ /* 0x000fe4000001ff00 */
[----:B------:R-:W-:Y:S02]  /*03d0*/  CS2R R4, SRZ ;  /* 0x0000000000047805 */ /* 0x000fe4000001ff00 */
[----:B------:R-:W-:Y:S02]  /*03e0*/  CS2R R6, SRZ ;  /* 0x0000000000067805 */ /* 0x000fe4000001ff00 */
[----:B------:R-:W-:Y:S02]  /*03f0*/  CS2R R24, SRZ ;  /* 0x0000000000187805 */ /* 0x000fe4000001ff00 */
[----:B------:R-:W-:Y:S02]  /*0400*/  CS2R R26, SRZ ;  /* 0x00000000001a7805 */ /* 0x000fe4000001ff00 */
[----:B------:R-:W-:-:S02]  /*0410*/  LOP3.LUT R73, R73, UR8, RZ, 0xfc, !PT ;  /* 0x0000000849497c12 */ /* 0x000fc4000f8efcff */
[----:B------:R-:W-:Y:S01]  /*0420*/  LOP3.LUT R78, R2, 0x80, RZ, 0xfc, !PT ;  /* 0x00000080024e7812 */ /* 0x000fe200078efcff */
[----:B------:R-:W-:Y:S06]  /*0430*/  @P3 BRA `(.L_x_11) ;  /* 0x0000000000383947 */ /* 0x000fec0003800000 */
[----:B------:R-:W0:Y:S01]  /*0440*/  LDC.64 R20, c[0x0][0x398] ;  /* 0x0000e600ff147b82 */ /* 0x000e220000000a00 */
[----:B------:R-:W1:Y:S01]  /*0450*/  LDCU UR4, c[0x0][0x38c] ;  /* 0x00007180ff0477ac */ /* 0x000e620008000800 */
[----:B------:R-:W-:Y:S01]  /*0460*/  MOV R18, R10 ;  /* 0x0000000a00127202 */ /* 0x000fe20000000f00 */
[----:B------:R-:W2:Y:S01]  /*0470*/  LDCU.64 UR14, c[0x0][0x380] ;  /* 0x00007000ff0e77ac */ /* 0x000ea20008000a00 */
[----:B-1----:R-:W-:Y:S02]  /*0480*/  ISETP.GE.AND P4, PT, R2, UR4, PT ;  /* 0x0000000402007c0c */ /* 0x002fe4000bf86270 */
[----:B------:R-:W-:Y:S01]  /*0490*/  ISETP.GE.AND P5, PT, R78, UR4, PT ;  /* 0x000000044e007c0c */ /* 0x000fe2000bfa6270 */
[----:B0-----:R-:W-:Y:S02]  /*04a0*/  IMAD R8, R20, UR9, RZ ;  /* 0x0000000914087c24 */ /* 0x001fe4000f8e02ff */
[----:B------:R-:W-:-:S04]  /*04b0*/  IMAD.WIDE.U32 R16, R73, R20, R18 ;  /* 0x0000001449107225 */ /* 0x000fc800078e0012 */
[----:B------:R-:W-:Y:S01]  /*04c0*/  IMAD R9, R73, R21, R8 ;  /* 0x0000001549097224 */ /* 0x000fe200078e0208 */
[----:B--2---:R-:W-:-:S04]  /*04d0*/  LEA R8, P6, R16, UR14, 0x1 ;  /* 0x0000000e10087c11 */ /* 0x004fc8000f8c08ff */
[----:B------:R-:W-:-:S04]  /*04e0*/  IADD3 R9, PT, PT, R17, R9, RZ ;  /* 0x0000000911097210 */ /* 0x000fc80007ffe0ff */
[----:B------:R-:W-:-:S05]  /*04f0*/  LEA.HI.X R9, R16, UR15, R9, 0x1, P6 ;  /* 0x0000000f10097c11 */ /* 0x000fca000b0f0c09 */
[----:B------:R0:W5:Y:S04]  /*0500*/  @!P4 LDG.E.128 R68, desc[UR10][R8.64] ;  /* 0x0000000a0844c981 */ /* 0x000168000c1e1d00 */
[----:B------:R0:W5:Y:S02]  /*0510*/  @!P5 LDG.E.128 R48, desc[UR10][R8.64+0x100] ;  /* 0x0001000a0830d981 */ /* 0x000164000c1e1d00 */
.L_x_11:
[----:B------:R-:W-:Y:S05]  /*0520*/  BSYNC.RECONVERGENT B0 ;  /* 0x0000000000007941 */ /* 0x000fea0003800200 */
.L_x_10:
[----:B------:R-:W-:Y:S04]  /*0530*/  BSSY.RECONVERGENT B0, `(.L_x_12) ;  /* 0x0000013000007945 */ /* 0x000fe80003800200 */
[----:B------:R-:W-:Y:S05]  /*0540*/  @P0 BRA `(.L_x_13) ;  /* 0x0000000000440947 */ /* 0x000fea0003800000 */
[----:B------:R-:W1:Y:S01]  /*0550*/  LDCU.64 UR14, c[0x0][0x398] ;  /* 0x00007300ff0e77ac */ /* 0x000e620008000a00 */
[----:B0-----:R-:W-:Y:S02]  /*0560*/  IADD3 R9, P4, PT, R73, 0x10, RZ ;  /* 0x0000001049097810 */ /* 0x001fe40007f9e0ff */
[----:B------:R-:W-:Y:S01]  /*0570*/  MOV R16, R10 ;  /* 0x0000000a00107202 */ /* 0x000fe20000000f00 */
[----:B------:R-:W0:Y:S01]  /*0580*/  LDCU UR4, c[0x0][0x38c] ;  /* 0x00007180ff0477ac */ /* 0x000e220008000800 */
[----:B------:R-:W-:Y:S02]  /*0590*/  IADD3.X R8, PT, PT, RZ, UR9, RZ, P4, !PT ;  /* 0x00000009ff087c10 */ /* 0x000fe4000a7fe4ff */
[----:B------:R-:W-:Y:S01]  /*05a0*/  MOV R17, R19 ;  /* 0x0000001300117202 */ /* 0x000fe20000000f00 */
[----:B------:R-:W2:Y:S02]  /*05b0*/  LDCU.64 UR16, c[0x0][0x380] ;  /* 0x00007000ff1077ac */ /* 0x000ea40008000a00 */
[----:B-1----:R-:W-:-:S02]  /*05c0*/  IMAD R8, R8, UR14, RZ ;  /* 0x0000000e08087c24 */ /* 0x002fc4000f8e02ff */
[----:B------:R-:W-:Y:S01]  /*05d0*/  IMAD.WIDE.U32 R16, R9, UR14, R16 ;  /* 0x0000000e09107c25 */ /* 0x000fe2000f8e0010 */
[----:B0-----:R-:W-:-:S03]  /*05e0*/  ISETP.GE.AND P5, PT, R2, UR4, PT ;  /* 0x0000000402007c0c */ /* 0x001fc6000bfa6270 */
[----:B------:R-:W-:Y:S01]  /*05f0*/  IMAD R9, R9, UR15, R8 ;  /* 0x0000000f09097c24 */ /* 0x000fe2000f8e0208 */
[----:B------:R-:W-:Y:S02]  /*0600*/  ISETP.GE.AND P6, PT, R78, UR4, PT ;  /* 0x000000044e007c0c */ /* 0x000fe4000bfc6270 */
[----:B--2---:R-:W-:Y:S02]  /*0610*/  LEA R8, P4, R16, UR16, 0x1 ;  /* 0x0000001010087c11 */ /* 0x004fe4000f8808ff */
[----:B------:R-:W-:-:S04]  /*0620*/  IADD3 R9, PT, PT, R17, R9, RZ ;  /* 0x0000000911097210 */ /* 0x000fc80007ffe0ff */
[----:B------:R-:W-:-:S05]  /*0630*/  LEA.HI.X R9, R16, UR17, R9, 0x1, P4 ;  /* 0x0000001110097c11 */ /* 0x000fca000a0f0c09 */
[----:B------:R1:W5:Y:S04]  /*0640*/  @!P5 LDG.E.128 R60, desc[UR10][R8.64] ;  /* 0x0000000a083cd981 */ /* 0x000368000c1e1d00 */
[----:B------:R1:W5:Y:S02]  /*0650*/  @!P6 LDG.E.128 R40, desc[UR10][R8.64+0x100] ;  /* 0x0001000a0828e981 */ /* 0x000364000c1e1d00 */
.L_x_13:
[----:B------:R-:W-:Y:S05]  /*0660*/  BSYNC.RECONVERGENT B0 ;  /* 0x0000000000007941 */ /* 0x000fea0003800200 */
.L_x_12:
[----:B------:R-:W-:Y:S04]  /*0670*/  BSSY.RECONVERGENT B0, `(.L_x_14) ;  /* 0x0000013000007945 */ /* 0x000fe80003800200 */
[----:B------:R-:W-:Y:S05]  /*0680*/  @P1 BRA `(.L_x_15) ;  /* 0x0000000000441947 */ /* 0x000fea0003800000 */
[----:B------:R-:W2:Y:S01]  /*0690*/  LDCU.64 UR14, c[0x0][0x398] ;  /* 0x00007300ff0e77ac */ /* 0x000ea20008000a00 */
[----:B01----:R-:W-:Y:S02]  /*06a0*/  IADD3 R9, P4, PT, R73, 0x20, RZ ;  /* 0x0000002049097810 */ /* 0x003fe40007f9e0ff */
[----:B------:R-:W-:Y:S01]  /*06b0*/  MOV R16, R10 ;  /* 0x0000000a00107202 */ /* 0x000fe20000000f00 */
[----:B------:R-:W0:Y:S01]  /*06c0*/  LDCU UR4, c[0x0][0x38c] ;  /* 0x00007180ff0477ac */ /* 0x000e220008000800 */
[----:B------:R-:W-:Y:S02]  /*06d0*/  IADD3.X R8, PT, PT, RZ, UR9, RZ, P4, !PT ;  /* 0x00000009ff087c10 */ /* 0x000fe4000a7fe4ff */
[----:B------:R-:W-:Y:S01]  /*06e0*/  MOV R17, R19 ;  /* 0x0000001300117202 */ /* 0x000fe20000000f00 */
[----:B------:R-:W1:Y:S02]  /*06f0*/  LDCU.64 UR16, c[0x0][0x380] ;  /* 0x00007000ff1077ac */ /* 0x000e640008000a00 */
[----:B--2---:R-:W-:-:S02]  /*0700*/  IMAD R8, R8, UR14, RZ ;  /* 0x0000000e08087c24 */ /* 0x004fc4000f8e02ff */
[----:B------:R-:W-:Y:S01]  /*0710*/  IMAD.WIDE.U32 R16, R9, UR14, R16 ;  /* 0x0000000e09107c25 */ /* 0x000fe2000f8e0010 */
[----:B0-----:R-:W-:-:S03]  /*0720*/  ISETP.GE.AND P5, PT, R2, UR4, PT ;  /* 0x0000000402007c0c */ /* 0x001fc6000bfa6270 */
[----:B------:R-:W-:Y:S01]  /*0730*/  IMAD R9, R9, UR15, R8 ;  /* 0x0000000f09097c24 */ /* 0x000fe2000f8e0208 */
[----:B------:R-:W-:Y:S02]  /*0740*/  ISETP.GE.AND P6, PT, R78, UR4, PT ;  /* 0x000000044e007c0c */ /* 0x000fe4000bfc6270 */
[----:B-1----:R-:W-:Y:S02]  /*0750*/  LEA R8, P4, R16, UR16, 0x1 ;  /* 0x0000001010087c11 */ /* 0x002fe4000f8808ff */
[----:B------:R-:W-:-:S04]  /*0760*/  IADD3 R9, PT, PT, R17, R9, RZ ;  /* 0x0000000911097210 */ /* 0x000fc80007ffe0ff */
[----:B------:R-:W-:-:S05]  /*0770*/  LEA.HI.X R9, R16, UR17, R9, 0x1, P4 ;  /* 0x0000001110097c11 */ /* 0x000fca000a0f0c09 */
[----:B------:R2:W5:Y:S04]  /*0780*/  @!P5 LDG.E.128 R12, desc[UR10][R8.64] ;  /* 0x0000000a080cd981 */ /* 0x000568000c1e1d00 */
[----:B------:R2:W5:Y:S02]  /*0790*/  @!P6 LDG.E.128 R32, desc[UR10][R8.64+0x100] ;  /* 0x0001000a0820e981 */ /* 0x000564000c1e1d00 */
.L_x_15:
[----:B------:R-:W-:Y:S05]  /*07a0*/  BSYNC.RECONVERGENT B0 ;  /* 0x0000000000007941 */ /* 0x000fea0003800200 */
.L_x_14:
[----:B------:R-:W-:Y:S04]  /*07b0*/  BSSY.RECONVERGENT B0, `(.L_x_16) ;  /* 0x0000012000007945 */ /* 0x000fe80003800200 */
[----:B------:R-:W-:Y:S05]  /*07c0*/  @P2 BRA `(.L_x_17) ;  /* 0x0000000000402947 */ /* 0x000fea0003800000 */
[----:B------:R-:W3:Y:S01]  /*07d0*/  LDCU.64 UR14, c[0x0][0x398] ;  /* 0x00007300ff0e77ac */ /* 0x000ee20008000a00 */
[----:B012---:R-:W-:Y:S02]  /*07e0*/  IADD3 R9, P4, PT, R73, 0x30, RZ ;  /* 0x0000003049097810 */ /* 0x007fe40007f9e0ff */
[----:B------:R-:W-:Y:S01]  /*07f0*/  MOV R11, R19 ;  /* 0x00000013000b7202 */ /* 0x000fe20000000f00 */
[----:B------:R-:W0:Y:S01]  /*0800*/  LDCU UR4, c[0x0][0x38c] ;  /* 0x00007180ff0477ac */ /* 0x000e220008000800 */
[----:B------:R-:W-:Y:S01]  /*0810*/  IADD3.X R8, PT, PT, RZ, UR9, RZ, P4, !PT ;  /* 0x00000009ff087c10 */ /* 0x000fe2000a7fe4ff */
[----:B------:R-:W1:Y:S04]  /*0820*/  LDCU.64 UR16, c[0x0][0x380] ;  /* 0x00007000ff1077ac */ /* 0x000e680008000a00 */
[----:B---3--:R-:W-:-:S02]  /*0830*/  IMAD R8, R8, UR14, RZ ;  /* 0x0000000e08087c24 */ /* 0x008fc4000f8e02ff */
        /* <DEDUP_REMOVED lines=9> */
.L_x_17:
[----:B------:R-:W-:Y:S05]  /*08d0*/  BSYNC.RECONVERGENT B0 ;  /* 0x0000000000007941 */ /* 0x000fea0003800200 */
.L_x_16:
[----:B------:R-:W-:Y:S01]  /*08e0*/  BSSY.RECONVERGENT B0, `(.L_x_18) ;  /* 0x0000020000007945 */ /* 0x000fe20003800200 */
[----:B------:R-:W-:Y:S02]  /*08f0*/  CS2R R16, SRZ ;  /* 0x0000000000107805 */ /* 0x000fe4000001ff00 */
[----:B------:R-:W-:Y:S02]  /*0900*/  CS2R R18, SRZ ;  /* 0x0000000000127805 */ /* 0x000fe4000001ff00 */
[----:B------:R-:W-:Y:S02]  /*0910*/  CS2R R52, SRZ ;  /* 0x0000000000347805 */ /* 0x000fe4000001ff00 */
[----:B------:R-:W-:Y:S02]  /*0920*/  CS2R R54, SRZ ;  /* 0x0000000000367805 */ /* 0x000fe4000001ff00 */
[----:B------:R-:W-:Y:S02]  /*0930*/  CS2R R56, SRZ ;  /* 0x0000000000387805 */ /* 0x000fe4000001ff00 */
[----:B------:R-:W-:-:S02]  /*0940*/  CS2R R58, SRZ ;  /* 0x00000000003a7805 */ /* 0x000fc4000001ff00 */
[----:B------:R-:W-:Y:S02]  /*0950*/  CS2R R44, SRZ ;  /* 0x00000000002c7805 */ /* 0x000fe4000001ff00 */
[----:B------:R-:W-:Y:S02]  /*0960*/  CS2R R46, SRZ ;  /* 0x00000000002e7805 */ /* 0x000fe4000001ff00 */
[----:B0123--:R-:W-:Y:S02]  /*0970*/  CS2R R8, SRZ ;  /* 0x0000000000087805 */ /* 0x00ffe4000001ff00 */
[----:B------:R-:W-:Y:S02]  /*0980*/  CS2R R10, SRZ ;  /* 0x00000000000a7805 */ /* 0x000fe4000001ff00 */
[----:B------:R-:W-:Y:S02]  /*0990*/  CS2R R36, SRZ ;  /* 0x0000000000247805 */ /* 0x000fe4000001ff00 */
[----:B------:R-:W-:-:S02]  /*09a0*/  CS2R R38, SRZ ;  /* 0x0000000000267805 */ /* 0x000fc4000001ff00 */
[----:B------:R-:W-:Y:S02]  /*09b0*/  CS2R R20, SRZ ;  /* 0x0000000000147805 */ /* 0x000fe4000001ff00 */
[----:B------:R-:W-:Y:S02]  /*09c0*/  CS2R R22, SRZ ;  /* 0x0000000000167805 */ /* 0x000fe4000001ff00 */
[----:B------:R-:W-:Y:S02]  /*09d0*/  CS2R R28, SRZ ;  /* 0x00000000001c7805 */ /* 0x000fe4000001ff00 */
[----:B------:R-:W-:Y:S01]  /*09e0*/  CS2R R30, SRZ ;  /* 0x00000000001e7805 */ /* 0x000fe2000001ff00 */
[----:B------:R-:W-:Y:S06]  /*09f0*/  @P3 BRA `(.L_x_19) ;  /* 0x0000000000383947 */ /* 0x000fec0003800000 */
[----:B------:R-:W0:Y:S01]  /*0a00*/  LDC.64 R74, c[0x0][0x3b8] ;  /* 0x0000ee00ff4a7b82 */ /* 0x000e220000000a00 */
[----:B------:R-:W1:Y:S01]  /*0a10*/  LDCU UR4, c[0x0][0x38c] ;  /* 0x00007180ff0477ac */ /* 0x000e620008000800 */
[----:B------:R-:W-:-:S06]  /*0a20*/  MOV R66, R64 ;  /* 0x0000004000427202 */ /* 0x000fcc0000000f00 */
[----:B------:R-:W2:Y:S01]  /*0a30*/  LDC.64 R80, c[0x0][0x3b0] ;  /* 0x0000ec00ff507b82 */ /* 0x000ea20000000a00 */
[----:B-1----:R-:W-:Y:S02]  /*0a40*/  ISETP.GE.AND P4, PT, R2, UR4, PT ;  /* 0x0000000402007c0c */ /* 0x002fe4000bf86270 */
[----:B------:R-:W-:Y:S01]  /*0a50*/  ISETP.GE.AND P5, PT, R78, UR4, PT ;  /* 0x000000044e007c0c */ /* 0x000fe2000bfa6270 */
[----:B0-----:R-:W-:Y:S02]  /*0a60*/  IMAD R72, R74, UR9, RZ ;  /* 0x000000094a487c24 */ /* 0x001fe4000f8e02ff */
[----:B------:R-:W-:-:S04]  /*0a70*/  IMAD.WIDE.U32 R76, R73, R74, R66 ;  /* 0x0000004a494c7225 */ /* 0x000fc800078e0042 */
[----:B------:R-:W-:Y:S01]  /*0a80*/  IMAD R75, R73, R75, R72 ;  /* 0x0000004b494b7224 */ /* 0x000fe200078e0248 */
[----:B--2---:R-:W-:-:S04]  /*0a90*/  LEA R74, P3, R76, R80, 0x1 ;  /* 0x000000504c4a7211 */ /* 0x004fc800078608ff */
[----:B------:R-:W-:-:S04]  /*0aa0*/  IADD3 R72, PT, PT, R77, R75, RZ ;  /* 0x0000004b4d487210 */ /* 0x000fc80007ffe0ff */
[----:B------:R-:W-:-:S05]  /*0ab0*/  LEA.HI.X R75, R76, R81, R72, 0x1, P3 ;  /* 0x000000514c4b7211 */ /* 0x000fca00018f0c48 */
[----:B------:R0:W5:Y:S04]  /*0ac0*/  @!P4 LDG.E.128 R16, desc[UR10][R74.64] ;  /* 0x0000000a4a10c981 */ /* 0x000168000c1e1d00 */
[----:B------:R0:W5:Y:S02]  /*0ad0*/  @!P5 LDG.E.128 R52, desc[UR10][R74.64+0x100] ;  /* 0x0001000a4a34d981 */ /* 0x000164000c1e1d00 */
.L_x_19:
[----:B------:R-:W-:Y:S05]  /*0ae0*/  BSYNC.RECONVERGENT B0 ;  /* 0x0000000000007941 */ /* 0x000fea0003800200 */
.L_x_18:
[----:B------:R-:W-:Y:S04]  /*0af0*/  BSSY.RECONVERGENT B0, `(.L_x_20) ;  /* 0x0000012000007945 */ /* 0x000fe80003800200 */
[----:B------:R-:W-:Y:S05]  /*0b00*/  @P0 BRA `(.L_x_21) ;  /* 0x0000000000400947 */ /* 0x000fea0003800000 */
[----:B------:R-:W1:Y:S01]  /*0b10*/  LDCU.128 UR16, c[0x0][0x3b0] ;  /* 0x00007600ff1077ac */ /* 0x000e620008000c00 */
[----:B0-----:R-:W-:Y:S02]  /*0b20*/  IADD3 R75, P0, PT, R73, 0x10, RZ ;  /* 0x00000010494b7810 */ /* 0x001fe40007f1e0ff */
[----:B------:R-:W-:Y:S01]  /*0b30*/  MOV R76, R64 ;  /* 0x00000040004c7202 */ /* 0x000fe20000000f00 */
[----:B------:R-:W0:Y:S01]  /*0b40*/  LDCU UR4, c[0x0][0x38c] ;  /* 0x00007180ff0477ac */ /* 0x000e220008000800 */
[----:B------:R-:W-:Y:S02]  /*0b50*/  IADD3.X R72, PT, PT, RZ, UR9, RZ, P0, !PT ;  /* 0x00000009ff487c10 */ /* 0x000fe400087fe4ff */
[----:B------:R-:W-:-:S03]  /*0b60*/  MOV R77, R67 ;  /* 0x00000043004d7202 */ /* 0x000fc60000000f00 */
[----:B-1----:R-:W-:Y:S02]  /*0b70*/  IMAD R72, R72, UR18, RZ ;  /* 0x0000001248487c24 */ /* 0x002fe4000f8e02ff */
[----:B------:R-:W-:Y:S01]  /*0b80*/  IMAD.WIDE.U32 R76, R75, UR18, R76 ;  /* 0x000000124b4c7c25 */ /* 0x000fe2000f8e004c */
[----:B0-----:R-:W-:-:S03]  /*0b90*/  ISETP.GE.AND P3, PT, R2, UR4, PT ;  /* 0x0000000402007c0c */ /* 0x001fc6000bf66270 */
[----:B------:R-:W-:Y:S01]  /*0ba0*/  IMAD R75, R75, UR19, R72 ;  /* 0x000000134b4b7c24 */ /* 0x000fe2000f8e0248 */
[----:B------:R-:W-:Y:S02]  /*0bb0*/  ISETP.GE.AND P4, PT, R78, UR4, PT ;  /* 0x000000044e007c0c */ /* 0x000fe4000bf86270 */
[----:B------:R-:W-:Y:S02]  /*0bc0*/  LEA R74, P0, R76, UR16, 0x1 ;  /* 0x000000104c4a7c11 */ /* 0x000fe4000f8008ff */
[----:B------:R-:W-:-:S04]  /*0bd0*/  IADD3 R75, PT, PT, R77, R75, RZ ;  /* 0x0000004b4d4b7210 */ /* 0x000fc80007ffe0ff */
[----:B------:R-:W-:-:S05]  /*0be0*/  LEA.HI.X R75, R76, UR17, R75, 0x1, P0 ;  /* 0x000000114c4b7c11 */ /* 0x000fca00080f0c4b */
[----:B------:R1:W5:Y:S04]  /*0bf0*/  @!P3 LDG.E.128 R56, desc[UR10][R74.64] ;  /* 0x0000000a4a38b981 */ /* 0x000368000c1e1d00 */
[----:B------:R1:W5:Y:S02]  /*0c00*/  @!P4 LDG.E.128 R44, desc[UR10][R74.64+0x100] ;  /* 0x0001000a4a2cc981 */ /* 0x000364000c1e1d00 */
.L_x_21:
[----:B------:R-:W-:Y:S05]  /*0c10*/  BSYNC.RECONVERGENT B0 ;  /* 0x0000000000007941 */ /* 0x000fea0003800200 */
.L_x_20:
[----:B------:R-:W-:Y:S04]  /*0c20*/  BSSY.RECONVERGENT B0, `(.L_x_22) ;  /* 0x0000012000007945 */ /* 0x000fe80003800200 */
[----:B------:R-:W-:Y:S05]  /*0c30*/  @P1 BRA `(.L_x_23) ;  /* 0x0000000000401947 */ /* 0x000fea0003800000 */
[----:B------:R-:W2:Y:S01]  /*0c40*/  LDCU.128 UR16, c[0x0][0x3b0] ;  /* 0x00007600ff1077ac */ /* 0x000ea20008000c00 */
[----:B01----:R-:W-:Y:S02]  /*0c50*/  IADD3 R75, P0, PT, R73, 0x20, RZ ;  /* 0x00000020494b7810 */ /* 0x003fe40007f1e0ff */
[----:B------:R-:W-:Y:S01]  /*0c60*/  MOV R76, R64 ;  /* 0x00000040004c7202 */ /* 0x000fe20000000f00 */
[----:B------:R-:W0:Y:S01]  /*0c70*/  LDCU UR4, c[0x0][0x38c] ;  /* 0x00007180ff0477ac */ /* 0x000e220008000800 */
[----:B------:R-:W-:Y:S02]  /*0c80*/  IADD3.X R72, PT, PT, RZ, UR9, RZ, P0, !PT ;  /* 0x00000009ff487c10 */ /* 0x000fe400087fe4ff */
[----:B------:R-:W-:-:S03]  /*0c90*/  MOV R77, R67 ;  /* 0x00000043004d7202 */ /* 0x000fc60000000f00 */
[----:B--2---:R-:W-:Y:S02]  /*0ca0*/  IMAD R72, R72, UR18, RZ ;  /* 0x0000001248487c24 */ /* 0x004fe4000f8e02ff */
        /* <DEDUP_REMOVED lines=9> */
.L_x_23:
[----:B------:R-:W-:Y:S05]  /*0d40*/  BSYNC.RECONVERGENT B0 ;  /* 0x0000000000007941 */ /* 0x000fea0003800200 */
.L_x_22:
[----:B------:R-:W-:Y:S04]  /*0d50*/  BSSY.RECONVERGENT B0, `(.L_x_24) ;  /* 0x0000011000007945 */ /* 0x000fe80003800200 */
[----:B------:R-:W-:Y:S05]  /*0d60*/  @P2 BRA `(.L_x_25) ;  /* 0x00000000003c2947 */ /* 0x000fea0003800000 */
[----:B------:R-:W3:Y:S01]  /*0d70*/  LDCU.128 UR16, c[0x0][0x3b0] ;  /* 0x00007600ff1077ac */ /* 0x000ee20008000c00 */
[----:B------:R-:W-:Y:S02]  /*0d80*/  IADD3 R73, P0, PT, R73, 0x30, RZ ;  /* 0x0000003049497810 */ /* 0x000fe40007f1e0ff */
[----:B------:R-:W-:Y:S01]  /*0d90*/  MOV R65, R67 ;  /* 0x0000004300417202 */ /* 0x000fe20000000f00 */
[----:B------:R-:W4:Y:S01]  /*0da0*/  LDCU UR4, c[0x0][0x38c] ;  /* 0x00007180ff0477ac */ /* 0x000f220008000800 */
[----:B------:R-:W-:-:S05]  /*0db0*/  IADD3.X R3, PT, PT, RZ, UR9, RZ, P0, !PT ;  /* 0x00000009ff037c10 */ /* 0x000fca00087fe4ff */
[----:B---3--:R-:W-:Y:S02]  /*0dc0*/  IMAD R3, R3, UR18, RZ ;  /* 0x0000001203037c24 */ /* 0x008fe4000f8e02ff */
[----:B------:R-:W-:Y:S01]  /*0dd0*/  IMAD.WIDE.U32 R64, R73, UR18, R64 ;  /* 0x0000001249407c25 */ /* 0x000fe2000f8e0040 */
[----:B----4-:R-:W-:-:S03]  /*0de0*/  ISETP.GE.AND P1, PT, R2, UR4, PT ;  /* 0x0000000402007c0c */ /* 0x010fc6000bf26270 */
[----:B------:R-:W-:Y:S01]  /*0df0*/  IMAD R3, R73, UR19, R3 ;  /* 0x0000001349037c24 */ /* 0x000fe2000f8e0203 */
[----:B------:R-:W-:Y:S02]  /*0e00*/  ISETP.GE.AND P2, PT, R78, UR4, PT ;  /* 0x000000044e007c0c */ /* 0x000fe4000bf46270 */
[----:B------:R-:W-:Y:S02]  /*0e10*/  LEA R2, P0, R64, UR16, 0x1 ;  /* 0x0000001040027c11 */ /* 0x000fe4000f8008ff */
[----:B------:R-:W-:-:S04]  /*0e20*/  IADD3 R3, PT, PT, R65, R3, RZ ;  /* 0x0000000341037210 */ /* 0x000fc80007ffe0ff */
[----:B------:R-:W-:-:S05]  /*0e30*/  LEA.HI.X R3, R64, UR17, R3, 0x1, P0 ;  /* 0x0000001140037c11 */ /* 0x000fca00080f0c03 */
[----:B------:R3:W5:Y:S04]  /*0e40*/  @!P1 LDG.E.128 R20, desc[UR10][R2.64] ;  /* 0x0000000a02149981 */ /* 0x000768000c1e1d00 */
[----:B------:R3:W5:Y:S02]  /*0e50*/  @!P2 LDG.E.128 R28, desc[UR10][R2.64+0x100] ;  /* 0x0001000a021ca981 */ /* 0x000764000c1e1d00 */
.L_x_25:
[----:B------:R-:W-:Y:S05]  /*0e60*/  BSYNC.RECONVERGENT B0 ;  /* 0x0000000000007941 */ /* 0x000fea0003800200 */
.L_x_24:
[----:B-----5:R-:W-:Y:S01]  /*0e70*/  HADD2.F32 R82, -RZ, R60.H1_H1 ;  /* 0x3000003cff527230 */ /* 0x020fe20000004100 */
[----:B------:R-:W-:Y:S01]  /*0e80*/  USHF.L.U32 UR7, UR12, 0x6, URZ ;  /* 0x000000060c077899 */ /* 0x000fe200080006ff */
[----:B------:R-:W-:Y:S01]  /*0e90*/  HADD2.F32 R87, -RZ, R56.H1_H1 ;  /* 0x30000038ff577230 */ /* 0x000fe20000004100 */
[----:B------:R-:W-:Y:S01]  /*0ea0*/  BSSY.RECONVERGENT B0, `(.L_x_26) ;  /* 0x0000101000007945 */ /* 0x000fe20003800200 */
[--C-:B------:R-:W-:Y:S02]  /*0eb0*/  HADD2.F32 R66, -RZ, R68.reuse.H0_H0 ;  /* 0x20000044ff427230 */ /* 0x100fe40000004100 */
[----:B---3--:R-:W-:Y:S02]  /*0ec0*/  HADD2.F32 R2, -RZ, R68.H1_H1 ;  /* 0x30000044ff027230 */ /* 0x008fe40000004100 */
[----:B------:R-:W-:Y:S01]  /*0ed0*/  FMUL.FTZ R114, R82, R87 ;  /* 0x0000005752727220 */ /* 0x000fe20000410000 */
[--C-:B------:R-:W-:Y:S02]  /*0ee0*/  HADD2.F32 R83, -RZ, R55.reuse.H0_H0 ;  /* 0x20000037ff537230 */ /* 0x100fe40000004100 */
[----:B------:R-:W-:-:S02]  /*0ef0*/  HADD2.F32 R80, -RZ, R55.H1_H1 ;  /* 0x30000037ff507230 */ /* 0x000fc40000004100 */
[--C-:B------:R-:W-:Y:S02]  /*0f00*/  HADD2.F32 R68, -RZ, R71.reuse.H0_H0 ;  /* 0x20000047ff447230 */ /* 0x100fe40000004100 */
[----:B------:R-:W-:Y:S02]  /*0f10*/  HADD2.F32 R67, -RZ, R71.H1_H1 ;  /* 0x30000047ff437230 */ /* 0x000fe40000004100 */
[----:B------:R-:W-:Y:S02]  /*0f20*/  HADD2.F32 R55, -RZ, R60.H0_H0 ;  /* 0x2000003cff377230 */ /* 0x000fe40000004100 */
[----:B------:R-:W-:Y:S02]  /*0f30*/  HADD2.F32 R86, -RZ, R56.H0_H0 ;  /* 0x20000038ff567230 */ /* 0x000fe40000004100 */
[----:B------:R-:W-:Y:S02]  /*0f40*/  HADD2.F32 R100, -RZ, R12.H1_H1 ;  /* 0x3000000cff647230 */ /* 0x000fe40000004100 */
[----:B------:R-:W-:-:S02]  /*0f50*/  HADD2.F32 R113, -RZ, R8.H1_H1 ;  /* 0x30000008ff717230 */ /* 0x000fc40000004100 */
[----:B------:R-:W-:Y:S01]  /*0f60*/  FFMA.FTZ R55, R55, R86, R114 ;  /* 0x0000005637377223 */ /* 0x000fe20000010072 */
[----:B------:R-:W-:Y:S02]  /*0f70*/  HADD2.F32 R71, -RZ, R16.H1_H1 ;  /* 0x30000010ff477230 */ /* 0x000fe40000004100 */
[----:B------:R-:W-:Y:S02]  /*0f80*/  HADD2.F32 R82, -RZ, R4.H1_H1 ;  /* 0x30000004ff527230 */ /* 0x000fe40000004100 */
[----:B------:R-:W-:Y:S01]  /*0f90*/  FMUL.FTZ R100, R100, R113 ;  /* 0x0000007164647220 */ /* 0x000fe20000410000 */
[----:B------:R-:W-:Y:S02]  /*0fa0*/  HADD2.F32 R87, -RZ, R20.H1_H1 ;  /* 0x30000014ff577230 */ /* 0x000fe40000004100 */
[----:B------:R-:W-:Y:S01]  /*0fb0*/  FMUL.FTZ R115, R2, R71 ;  /* 0x0000004702737220 */ /* 0x000fe20000410000 */
[----:B------:R-:W-:Y:S02]  /*0fc0*/  HADD2.F32 R65, -RZ, R16.H0_H0 ;  /* 0x20000010ff417230 */ /* 0x000fe40000004100 */
[----:B------:R-:W-:-:S02]  /*0fd0*/  HADD2.F32 R99, -RZ, R47.H0_H0 ;  /* 0x2000002fff637230 */ /* 0x000fc40000004100 */
[----:B------:R-:W-:Y:S01]  /*0fe0*/  FMUL.FTZ R116, R82, R87 ;  /* 0x0000005752747220 */ /* 0x000fe20000410000 */
[----:B------:R-:W-:Y:S02]  /*0ff0*/  HADD2.F32 R98, -RZ, R47.H1_H1 ;  /* 0x3000002fff627230 */ /* 0x000fe40000004100 */
[----:B------:R-:W-:Y:S01]  /*1000*/  FFMA.FTZ R66, R66, R65, R115 ;  /* 0x0000004142427223 */ /* 0x000fe20000010073 */
[----:B------:R-:W-:Y:S02]  /*1010*/  HADD2.F32 R47, -RZ, R12.H0_H0 ;  /* 0x2000000cff2f7230 */ /* 0x000fe40000004100 */
[----:B------:R-:W-:Y:S02]  /*1020*/  HADD2.F32 R104, -RZ, R8.H0_H0 ;  /* 0x20000008ff687230 */ /* 0x000fe40000004100 */
[----:B------:R-:W-:Y:S02]  /*1030*/  HADD2.F32 R113, -RZ, R4.H0_H0 ;  /* 0x20000004ff717230 */ /* 0x000fe40000004100 */
[----:B------:R-:W-:-:S02]  /*1040*/  HADD2.F32 R114, -RZ, R20.H0_H0 ;  /* 0x20000014ff727230 */ /* 0x000fc40000004100 */
[----:B------:R-:W-:Y:S01]  /*1050*/  FFMA.FTZ R47, R47, R104, R100 ;  /* 0x000000682f2f7223 */ /* 0x000fe20000010064 */
[----:B------:R-:W-:Y:S02]  /*1060*/  HADD2.F32 R3, -RZ, R69.H0_H0 ;  /* 0x20000045ff037230 */ /* 0x000fe40000004100 */
[----:B------:R-:W-:Y:S02]  /*1070*/  HADD2.F32 R16, -RZ, R17.H0_H0 ;  /* 0x20000011ff107230 */ /* 0x000fe40000004100 */
[--C-:B------:R-:W-:Y:S02]  /*1080*/  HADD2.F32 R87, -RZ, R21.reuse.H0_H0 ;  /* 0x20000015ff577230 */ /* 0x100fe40000004100 */
[----:B------:R-:W-:Y:S02]  /*1090*/  HADD2.F32 R82, -RZ, R21.H1_H1 ;  /* 0x30000015ff527230 */ /* 0x000fe40000004100 */
[----:B------:R-:W-:Y:S01]  /*10a0*/  FFMA.FTZ R117, R3, R16, R66 ;  /* 0x0000001003757223 */ /* 0x000fe20000010042 */
[----:B------:R-:W-:-:S02]  /*10b0*/  HADD2.F32 R60, -RZ, R61.H0_H0 ;  /* 0x2000003dff3c7230 */ /* 0x000fc40000004100 */
[----:B------:R-:W-:Y:S02]  /*10c0*/  HADD2.F32 R89, -RZ, R57.H0_H0 ;  /* 0x20000039ff597230 */ /* 0x000fe40000004100 */
[----:B------:R-:W-:Y:S02]  /*10d0*/  HADD2.F32 R12, -RZ, R13.H0_H0 ;  /* 0x2000000dff0c7230 */ /* 0x000fe40000004100 */
[----:B------:R-:W-:Y:S02]  /*10e0*/  HADD2.F32 R103, -RZ, R9.H0_H0 ;  /* 0x20000009ff677230 */ /* 0x000fe40000004100 */
[----:B------:R-:W-:Y:S01]  /*10f0*/  FFMA.FTZ R66, R60, R89, R55 ;  /* 0x000000593c427223 */ /* 0x000fe20000010037 */
[----:B------:R-:W-:Y:S02]  /*1100*/  HADD2.F32 R4, -RZ, R5.H0_H0 ;  /* 0x20000005ff047230 */ /* 0x000fe40000004100 */
[--C-:B------:R-:W-:Y:S02]  /*1110*/  HADD2.F32 R21, -RZ, R23.reuse.H0_H0 ;  /* 0x20000017ff157230 */ /* 0x100fe40000004100 */
[----:B------:R-:W-:Y:S01]  /*1120*/  FFMA.FTZ R12, R12, R103, R47 ;  /* 0x000000670c0c7223 */ /* 0x000fe2000001002f */
[----:B------:R-:W-:-:S02]  /*1130*/  HADD2.F32 R86, -RZ, R23.H1_H1 ;  /* 0x30000017ff567230 */ /* 0x000fc40000004100 */
[----:B------:R-:W-:Y:S01]  /*1140*/  FFMA.FTZ R23, R113, R114, R116 ;  /* 0x0000007271177223 */ /* 0x000fe20000010074 */
[--C-:B------:R-:W-:Y:S02]  /*1150*/  HADD2.F32 R2, -RZ, R37.reuse.H0_H0 ;  /* 0x20000025ff027230 */ /* 0x100fe40000004100 */
[----:B------:R-:W-:Y:S02]  /*1160*/  HADD2.F32 R110, -RZ, R37.H1_H1 ;  /* 0x30000025ff6e7230 */ /* 0x000fe40000004100 */
[----:B------:R-:W-:Y:S01]  /*1170*/  FFMA.FTZ R4, R4, R87, R23 ;  /* 0x0000005704047223 */ /* 0x000fe20000010017 */
[--C-:B------:R-:W-:Y:S02]  /*1180*/  HADD2.F32 R37, -RZ, R39.reuse.H0_H0 ;  /* 0x20000027ff257230 */ /* 0x100fe40000004100 */
[----:B------:R-:W-:Y:S02]  /*1190*/  HADD2.F32 R112, -RZ, R39.H1_H1 ;  /* 0x30000027ff707230 */ /* 0x000fe40000004100 */
[----:B------:R-:W-:-:S02]  /*11a0*/  HADD2.F32 R64, -RZ, R69.H1_H1 ;  /* 0x30000045ff407230 */ /* 0x000fc40000004100 */
[----:B------:R-:W-:Y:S02]  /*11b0*/  HADD2.F32 R17, -RZ, R17.H1_H1 ;  /* 0x30000011ff117230 */ /* 0x000fe40000004100 */
[----:B------:R-:W-:Y:S02]  /*11c0*/  HADD2.F32 R61, -RZ, R61.H1_H1 ;  /* 0x3000003dff3d7230 */ /* 0x000fe40000004100 */
[----:B------:R-:W-:Y:S02]  /*11d0*/  HADD2.F32 R56, -RZ, R57.H1_H1 ;  /* 0x30000039ff387230 */ /* 0x000fe40000004100 */
[----:B------:R-:W-:Y:S01]  /*11e0*/  FFMA.FTZ R64, R64, R17, R117 ;  /* 0x0000001140407223 */ /* 0x000fe20000010075 */
[----:B------:R-:W-:Y:S02]  /*11f0*/  HADD2.F32 R101, -RZ, R13.H1_H1 ;  /* 0x3000000dff657230 */ /* 0x000fe40000004100 */
[----:B------:R-:W-:Y:S02]  /*1200*/  HADD2.F32 R106, -RZ, R9.H1_H1 ;  /* 0x30000009ff6a7230 */ /* 0x000fe40000004100 */
[----:B------:R-:W-:Y:S01]  /*1210*/  FFMA.FTZ R61, R61, R56, R66 ;  /* 0x000000383d3d7223 */ /* 0x000fe20000010042 */
[----:B------:R-:W-:-:S02]  /*1220*/  HADD2.F32 R39, -RZ, R5.H1_H1 ;  /* 0x30000005ff277230 */ /* 0x000fc40000004100 */
[----:B------:R-:W-:Y:S02]  /*1230*/  HADD2.F32 R69, -RZ, R70.H0_H0 ;  /* 0x20000046ff457230 */ /* 0x000fe40000004100 */
[----:B------:R-:W-:Y:S01]  /*1240*/  FFMA.FTZ R12, R101, R106, R12 ;  /* 0x0000006a650c7223 */ /* 0x000fe2000001000c */
[----:B------:R-:W-:Y:S02]  /*1250*/  HADD2.F32 R72, -RZ, R18.H0_H0 ;  /* 0x20000012ff487230 */ /* 0x000fe40000004100 */
[----:B------:R-:W-:Y:S01]  /*1260*/  FFMA.FTZ R4, R39, R82, R4 ;  /* 0x0000005227047223 */ /* 0x000fe20000010004 */
[----:B------:R-:W-:Y:S02]  /*1270*/  HADD2.F32 R84, -RZ, R62.H0_H0 ;  /* 0x2000003eff547230 */ /* 0x000fe40000004100 */
[----:B------:R-:W-:Y:S02]  /*1280*/  HADD2.F32 R57, -RZ, R58.H0_H0 ;  /* 0x2000003aff397230 */ /* 0x000fe40000004100 */
[----:B------:R-:W-:Y:S01]  /*1290*/  FFMA.FTZ R69, R69, R72, R64 ;  /* 0x0000004845457223 */ /* 0x000fe20000010040 */
[----:B------:R-:W-:-:S02]  /*12a0*/  HADD2.F32 R13, -RZ, R14.H0_H0 ;  /* 0x2000000eff0d7230 */ /* 0x000fc40000004100 */
[----:B------:R-:W-:Y:S02]  /*12b0*/  HADD2.F32 R8, -RZ, R10.H0_H0 ;  /* 0x2000000aff087230 */ /* 0x000fe40000004100 */
[----:B------:R-:W-:Y:S01]  /*12c0*/  FFMA.FTZ R84, R84, R57, R61 ;  /* 0x0000003954547223 */ /* 0x000fe2000001003d */
[----:B------:R-:W-:Y:S02]  /*12d0*/  HADD2.F32 R5, -RZ, R6.H0_H0 ;  /* 0x20000006ff057230 */ /* 0x000fe40000004100 */
[----:B------:R-:W-:Y:S02]  /*12e0*/  HADD2.F32 R20, -RZ, R22.H0_H0 ;  /* 0x20000016ff147230 */ /* 0x000fe40000004100 */
[----:B------:R-:W-:Y:S01]  /*12f0*/  FFMA.FTZ R13, R13, R8, R12 ;  /* 0x000000080d0d7223 */ /* 0x000fe2000001000c */
[----:B------:R-:W-:Y:S02]  /*1300*/  HADD2.F32 R70, -RZ, R70.H1_H1 ;  /* 0x30000046ff467230 */ /* 0x000fe40000004100 */
[----:B012---:R-:W-:-:S02]  /*1310*/  HADD2.F32 R75, -RZ, R18.H1_H1 ;  /* 0x30000012ff4b7230 */ /* 0x007fc40000004100 */
[----:B------:R-:W-:Y:S01]  /*1320*/  FFMA.FTZ R4, R5, R20, R4 ;  /* 0x0000001405047223 */ /* 0x000fe20000010004 */
[----:B------:R-:W-:Y:S02]  /*1330*/  HADD2.F32 R85, -RZ, R62.H1_H1 ;  /* 0x3000003eff557230 */ /* 0x000fe40000004100 */
[----:B------:R-:W-:Y:S02]  /*1340*/  HADD2.F32 R58, -RZ, R58.H1_H1 ;  /* 0x3000003aff3a7230 */ /* 0x000fe40000004100 */
[----:B------:R-:W-:Y:S01]  /*1350*/  FFMA.FTZ R69, R70, R75, R69 ;  /* 0x0000004b46457223 */ /* 0x000fe20000010045 */
[----:B------:R-:W-:Y:S02]  /*1360*/  HADD2.F32 R102, -RZ, R14.H1_H1 ;  /* 0x3000000eff667230 */ /* 0x000fe40000004100 */
[----:B------:R-:W-:Y:S02]  /*1370*/  HADD2.F32 R105, -RZ, R10.H1_H1 ;  /* 0x3000000aff697230 */ /* 0x000fe40000004100 */
[----:B------:R-:W-:Y:S01]  /*1380*/  FFMA.FTZ R85, R85, R58, R84 ;  /* 0x0000003a55557223 */ /* 0x000fe20000010054 */
[----:B------:R-:W-:-:S02]  /*1390*/  HADD2.F32 R65, -RZ, R6.H1_H1 ;  /* 0x30000006ff417230 */ /* 0x000fc40000004100 */
[----:B------:R-:W-:Y:S02]  /*13a0*/  HADD2.F32 R22, -RZ, R22.H1_H1 ;  /* 0x30000016ff167230 */ /* 0x000fe40000004100 */
[----:B------:R-:W-:Y:S01]  /*13b0*/  FFMA.FTZ R13, R102, R105, R13 ;  /* 0x00000069660d7223 */ /* 0x000fe2000001000d */
[----:B------:R-:W-:Y:S02]  /*13c0*/  HADD2.F32 R73, -RZ, R19.H0_H0 ;  /* 0x20000013ff497230 */ /* 0x000fe40000004100 */
[----:B------:R-:W-:Y:S02]  /*13d0*/  HADD2.F32 R62, -RZ, R63.H0_H0 ;  /* 0x2000003fff3e7230 */ /* 0x000fe40000004100 */
[----:B------:R-:W-:Y:S01]  /*13e0*/  FFMA.FTZ R65, R65, R22, R4 ;  /* 0x0000001641417223 */ /* 0x000fe20000010004 */
[----:B------:R-:W-:Y:S02]  /*13f0*/  HADD2.F32 R91, -RZ, R59.H0_H0 ;  /* 0x2000003bff5b7230 */ /* 0x000fe40000004100 */
[----:B------:R-:W-:Y:S01]  /*1400*/  FFMA.FTZ R68, R68, R73, R69 ;  /* 0x0000004944447223 */ /* 0x000fe20000010045 */
[----:B------:R-:W-:-:S02]  /*1410*/  HADD2.F32 R14, -RZ, R15.H0_H0 ;  /* 0x2000000fff0e7230 */ /* 0x000fc40000004100 */
[----:B------:R-:W-:Y:S02]  /*1420*/  HADD2.F32 R9, -RZ, R11.H0_H0 ;  /* 0x2000000bff097230 */ /* 0x000fe40000004100 */
[----:B------:R-:W-:Y:S01]  /*1430*/  FFMA.FTZ R62, R62, R91, R85 ;  /* 0x0000005b3e3e7223 */ /* 0x000fe20000010055 */
[----:B------:R-:W-:Y:S02]  /*1440*/  HADD2.F32 R6, -RZ, R7.H0_H0 ;  /* 0x20000007ff067230 */ /* 0x000fe40000004100 */
[----:B------:R-:W-:Y:S02]  /*1450*/  HADD2.F32 R74, -RZ, R19.H1_H1 ;  /* 0x30000013ff4a7230 */ /* 0x000fe40000004100 */
[----:B------:R-:W-:Y:S01]  /*1460*/  FFMA.FTZ R14, R14, R9, R13 ;  /* 0x000000090e0e7223 */ /* 0x000fe2000001000d */
[----:B------:R-:W-:Y:S02]  /*1470*/  HADD2.F32 R63, -RZ, R63.H1_H1 ;  /* 0x3000003fff3f7230 */ /* 0x000fe40000004100 */
[----:B------:R-:W-:Y:S01]  /*1480*/  FFMA.FTZ R6, R6, R21, R65 ;  /* 0x0000001506067223 */ /* 0x000fe20000010041 */
[----:B------:R-:W-:-:S02]  /*1490*/  HADD2.F32 R88, -RZ, R59.H1_H1 ;  /* 0x3000003bff587230 */ /* 0x000fc40000004100 */
[----:B------:R-:W-:Y:S01]  /*14a0*/  FFMA.FTZ R67, R67, R74, R68 ;  /* 0x0000004a43437223 */ /* 0x000fe20000010044 */
[----:B------:R-:W-:Y:S02]  /*14b0*/  HADD2.F32 R15, -RZ, R15.H1_H1 ;  /* 0x3000000fff0f7230 */ /* 0x000fe40000004100 */
[----:B------:R-:W-:Y:S02]  /*14c0*/  HADD2.F32 R108, -RZ, R11.H1_H1 ;  /* 0x3000000bff6c7230 */ /* 0x000fe40000004100 */
[----:B------:R-:W-:Y:S01]  /*14d0*/  FFMA.FTZ R62, R63, R88, R62 ;  /* 0x000000583f3e7223 */ /* 0x000fe2000001003e */
[----:B------:R-:W-:Y:S02]  /*14e0*/  HADD2.F32 R7, -RZ, R7.H1_H1 ;  /* 0x30000007ff077230 */ /* 0x000fe40000004100 */
[----:B------:R-:W-:Y:S02]  /*14f0*/  HADD2.F32 R18, -RZ, R48.H0_H0 ;  /* 0x20000030ff127230 */ /* 0x000fe40000004100 */
[----:B------:R-:W-:Y:S01]  /*1500*/  FFMA.FTZ R15, R15, R108, R14 ;  /* 0x0000006c0f0f7223 */ /* 0x000fe2000001000e */
[----:B------:R-:W-:-:S02]  /*1510*/  HADD2.F32 R79, -RZ, R52.H0_H0 ;  /* 0x20000034ff4f7230 */ /* 0x000fc40000004100 */
[----:B------:R-:W-:Y:S01]  /*1520*/  FFMA.FTZ R7, R7, R86, R6 ;  /* 0x0000005607077223 */ /* 0x000fe20000010006 */
[----:B------:R-:W-:Y:S01]  /*1530*/  HADD2.F32 R59, -RZ, R40.H0_H0 ;  /* 0x20000028ff3b7230 */ /* 0x000fe20000004100 */
[----:B------:R-:W0:Y:S01]  /*1540*/  S2R R14, SR_TID.X ;  /* 0x00000000000e7919 */ /* 0x000e220000002100 */
        /* <DEDUP_REMOVED lines=8> */
[----:B------:R-:W-:Y:S02]  /*15d0*/  HADD2.F32 R48, -RZ, R48.H1_H1 ;  /* 0x30000030ff307230 */ /* 0x000fe40000004100 */
[----:B------:R-:W-:Y:S02]  /*15e0*/  HADD2.F32 R81, -RZ, R52.H1_H1 ;  /* 0x30000034ff517230 */ /* 0x000fe40000004100 */
[----:B------:R-:W-:Y:S01]  /*15f0*/  FFMA.FTZ R7, R100, R115, R7 ;  /* 0x0000007364077223 */ /* 0x000fe20000010007 */
[----:B------:R-:W-:Y:S02]  /*1600*/  HADD2.F32 R90, -RZ, R40.H1_H1 ;  /* 0x30000028ff5a7230 */ /* 0x000fe40000004100 */
[----:B------:R-:W-:-:S02]  /*1610*/  HADD2.F32 R97, -RZ, R44.H1_H1 ;  /* 0x3000002cff617230 */ /* 0x000fc40000004100 */
[----:B------:R-:W-:Y:S01]  /*1620*/  FFMA.FTZ R48, R48, R81, R67 ;  /* 0x0000005130307223 */ /* 0x000fe20000010043 */
[----:B------:R-:W-:Y:S02]  /*1630*/  HADD2.F32 R32, -RZ, R32.H1_H1 ;  /* 0x30000020ff207230 */ /* 0x000fe40000004100 */
[----:B------:R-:W-:Y:S02]  /*1640*/  HADD2.F32 R111, -RZ, R36.H1_H1 ;  /* 0x30000024ff6f7230 */ /* 0x000fe40000004100 */
[----:B------:R-:W-:Y:S01]  /*1650*/  FFMA.FTZ R59, R90, R97, R59 ;  /* 0x000000615a3b7223 */ /* 0x000fe2000001003b */
[----:B------:R-:W-:Y:S02]  /*1660*/  HADD2.F32 R104, -RZ, R24.H1_H1 ;  /* 0x30000018ff687230 */ /* 0x000fe40000004100 */
[----:B------:R-:W-:Y:S02]  /*1670*/  HADD2.F32 R89, -RZ, R28.H1_H1 ;  /* 0x3000001cff597230 */ /* 0x000fe40000004100 */
[----:B------:R-:W-:Y:S01]  /*1680*/  FFMA.FTZ R32, R32, R111, R15 ;  /* 0x0000006f20207223 */ /* 0x000fe2000001000f */
[----:B------:R-:W-:-:S02]  /*1690*/  HADD2.F32 R19, -RZ, R49.H0_H0 ;  /* 0x20000031ff137230 */ /* 0x000fc40000004100 */
[----:B------:R-:W-:Y:S02]  /*16a0*/  HADD2.F32 R52, -RZ, R53.H0_H0 ;  /* 0x20000035ff347230 */ /* 0x000fe40000004100 */
[----:B------:R-:W-:Y:S01]  /*16b0*/  FFMA.FTZ R7, R104, R89, R7 ;  /* 0x0000005968077223 */ /* 0x000fe20000010007 */
[----:B------:R-:W-:Y:S02]  /*16c0*/  HADD2.F32 R40, -RZ, R41.H0_H0 ;  /* 0x20000029ff287230 */ /* 0x000fe40000004100 */
[----:B------:R-:W-:Y:S02]  /*16d0*/  HADD2.F32 R95, -RZ, R45.H0_H0 ;  /* 0x2000002dff5f7230 */ /* 0x000fe40000004100 */
[----:B------:R-:W-:Y:S01]  /*16e0*/  FFMA.FTZ R19, R19, R52, R48 ;  /* 0x0000003413137223 */ /* 0x000fe20000010030 */
[----:B------:R-:W-:Y:S02]  /*16f0*/  HADD2.F32 R11, -RZ, R33.H0_H0 ;  /* 0x20000021ff0b7230 */ /* 0x000fe40000004100 */
[----:B------:R-:W-:-:S02]  /*1700*/  HADD2.F32 R24, -RZ, R25.H0_H0 ;  /* 0x20000019ff187230 */ /* 0x000fc40000004100 */
[----:B------:R-:W-:Y:S01]  /*1710*/  FFMA.FTZ R59, R40, R95, R59 ;  /* 0x0000005f283b7223 */ /* 0x000fe2000001003b */
        /* <DEDUP_REMOVED lines=12> */
[----:B------:R-:W-:Y:S01]  /*17e0*/  FFMA.FTZ R2, R107, R110, R2 ;  /* 0x0000006e6b027223 */ /* 0x000fe20000010002 */
[----:B------:R-:W-:Y:S02]  /*17f0*/  HADD2.F32 R49, -RZ, R50.H0_H0 ;  /* 0x20000032ff317230 */ /* 0x000fe40000004100 */
[----:B------:R-:W-:-:S02]  /*1800*/  HADD2.F32 R78, -RZ, R54.H0_H0 ;  /* 0x20000036ff4e7230 */ /* 0x000fc40000004100 */
[----:B------:R-:W-:Y:S01]  /*1810*/  FFMA.FTZ R24, R113, R60, R24 ;  /* 0x0000003c71187223 */ /* 0x000fe20000010018 */
[----:B------:R-:W-:Y:S02]  /*1820*/  HADD2.F32 R41, -RZ, R42.H0_H0 ;  /* 0x2000002aff297230 */ /* 0x000fe40000004100 */
        /* <DEDUP_REMOVED lines=24> */
[----:B------:R-:W-:Y:S01]  /*19b0*/  FFMA.FTZ R50, R50, R83, R77 ;  /* 0x0000005332327223 */ /* 0x000fe2000001004d */
[----:B------:R-:W-:Y:S02]  /*19c0*/  HADD2.F32 R26, -RZ, R27.H0_H0 ;  /* 0x2000001bff1a7230 */ /* 0x000fe40000004100 */
[----:B------:R-:W-:Y:S01]  /*19d0*/  FFMA.FTZ R42, R42, R99, R93 ;  /* 0x000000632a2a7223 */ /* 0x000fe2000001005d */
[----:B------:R-:W-:Y:S02]  /*19e0*/  HADD2.F32 R3, -RZ, R31.H0_H0 ;  /* 0x2000001fff037230 */ /* 0x000fe40000004100 */
[----:B------:R-:W-:Y:S01]  /*19f0*/  FFMA.FTZ R34, R34, R37, R109 ;  /* 0x0000002522227223 */ /* 0x000fe2000001006d */
[----:B------:R-:W-:-:S02]  /*1a00*/  HADD2.F32 R51, -RZ, R51.H1_H1 ;  /* 0x30000033ff337230 */ /* 0x000fc40000004100 */
[----:B------:R-:W-:Y:S02]  /*1a10*/  HADD2.F32 R43, -RZ, R43.H1_H1 ;  /* 0x3000002bff2b7230 */ /* 0x000fe40000004100 */
[----:B------:R-:W-:Y:S01]  /*1a20*/  FFMA.FTZ R26, R26, R3, R25 ;  /* 0x000000031a1a7223 */ /* 0x000fe20000010019 */
[----:B------:R-:W-:Y:S02]  /*1a30*/  HADD2.F32 R35, -RZ, R35.H1_H1 ;  /* 0x30000023ff237230 */ /* 0x000fe40000004100 */
[----:B------:R-:W-:Y:S01]  /*1a40*/  FFMA.FTZ R50, R51, R80, R50 ;  /* 0x0000005033327223 */ /* 0x000fe20000010032 */
[----:B------:R-:W-:Y:S02]  /*1a50*/  HADD2.F32 R27, -RZ, R27.H1_H1 ;  /* 0x3000001bff1b7230 */ /* 0x000fe40000004100 */
[----:B------:R-:W-:Y:S01]  /*1a60*/  FFMA.FTZ R42, R43, R98, R42 ;  /* 0x000000622b2a7223 */ /* 0x000fe2000001002a */
[----:B------:R-:W-:Y:S02]  /*1a70*/  HADD2.F32 R16, -RZ, R31.H1_H1 ;  /* 0x3000001fff107230 */ /* 0x000fe40000004100 */
[----:B------:R-:W-:Y:S01]  /*1a80*/  FFMA.FTZ R34, R35, R112, R34 ;  /* 0x0000007023227223 */ /* 0x000fe20000010022 */
[----:B------:R-:W1:Y:S02]  /*1a90*/  SHFL.BFLY PT, R3, R50, 0x8, 0x1f ;  /* 0x0d001f0032037f89 */ /* 0x000e6400000e0000 */
[----:B------:R-:W-:-:S02]  /*1aa0*/  FFMA.FTZ R16, R27, R16, R26 ;  /* 0x000000101b107223 */ /* 0x000fc4000001001a */
[----:B------:R-:W2:Y:S04]  /*1ab0*/  SHFL.BFLY PT, R5, R42, 0x8, 0x1f ;  /* 0x0d001f002a057f89 */ /* 0x000ea800000e0000 */
[----:B------:R-:W3:Y:S04]  /*1ac0*/  SHFL.BFLY PT, R7, R34, 0x8, 0x1f ;  /* 0x0d001f0022077f89 */ /* 0x000ee800000e0000 */
[----:B------:R-:W4:Y:S01]  /*1ad0*/  SHFL.BFLY PT, R9, R16, 0x8, 0x1f ;  /* 0x0d001f0010097f89 */ /* 0x000f2200000e0000 */
[----:B-1----:R-:W-:Y:S01]  /*1ae0*/  FADD.FTZ R3, R50, R3 ;  /* 0x0000000332037221 */ /* 0x002fe20000010000 */
[----:B--2---:R-:W-:-:S04]  /*1af0*/  FADD.FTZ R4, R42, R5 ;  /* 0x000000052a047221 */ /* 0x004fc80000010000 */
[----:B------:R-:W1:Y:S01]  /*1b00*/  SHFL.BFLY PT, R2, R3, 0x4, 0x1f ;  /* 0x0c801f0003027f89 */ /* 0x000e6200000e0000 */
[----:B---3--:R-:W-:-:S03]  /*1b10*/  FADD.FTZ R8, R34, R7 ;  /* 0x0000000722087221 */ /* 0x008fc60000010000 */
[----:B------:R-:W2:Y:S01]  /*1b20*/  SHFL.BFLY PT, R5, R4, 0x4, 0x1f ;  /* 0x0c801f0004057f89 */ /* 0x000ea200000e0000 */
[----:B----4-:R-:W-:-:S03]  /*1b30*/  FADD.FTZ R11, R16, R9 ;  /* 0x00000009100b7221 */ /* 0x010fc60000010000 */
        /* <DEDUP_REMOVED lines=13> */
[----:B0-----:R-:W-:Y:S01]  /*1c10*/  SHF.L.U32 R6, R14, 0x3, RZ ;  /* 0x000000030e067819 */ /* 0x001fe200000006ff */
[----:B---3--:R-:W-:Y:S02]  /*1c20*/  FADD.FTZ R10, R9, R10 ;  /* 0x0000000a090a7221 */ /* 0x008fe40000010000 */
[----:B------:R-:W0:Y:S01]  /*1c30*/  SHFL.BFLY PT, R8, R7, 0x1, 0x1f ;  /* 0x0c201f0007087f89 */ /* 0x000e2200000e0000 */
[----:B------:R-:W-:Y:S01]  /*1c40*/  LOP3.LUT P0, RZ, R6, 0x78, RZ, 0xc0, !PT ;  /* 0x0000007806ff7812 */ /* 0x000fe2000780c0ff */
[----:B----4-:R-:W-:Y:S02]  /*1c50*/  FADD.FTZ R11, R12, R3 ;  /* 0x000000030c0b7221 */ /* 0x010fe40000010000 */
[----:B------:R-:W2:Y:S04]  /*1c60*/  SHFL.BFLY PT, R3, R10, 0x1, 0x1f ;  /* 0x0c201f000a037f89 */ /* 0x000ea800000e0000 */
[----:B------:R-:W3:Y:S01]  /*1c70*/  SHFL.BFLY PT, R2, R11, 0x1, 0x1f ;  /* 0x0c201f000b027f89 */ /* 0x000ee200000e0000 */
[----:B-1----:R-:W-:Y:S01]  /*1c80*/  FADD.FTZ R6, R5, R4 ;  /* 0x0000000405067221 */ /* 0x002fe20000010000 */
[----:B0-----:R-:W-:Y:S01]  /*1c90*/  FADD.FTZ R8, R7, R8 ;  /* 0x0000000807087221 */ /* 0x001fe20000010000 */
[----:B--2---:R-:W-:Y:S01]  /*1ca0*/  FADD.FTZ R9, R10, R3 ;  /* 0x000000030a097221 */ /* 0x004fe20000010000 */
[----:B---3--:R-:W-:-:S02]  /*1cb0*/  FADD.FTZ R12, R11, R2 ;  /* 0x000000020b0c7221 */ /* 0x008fc40000010000 */
[----:B------:R-:W-:Y:S05]  /*1cc0*/  @P0 BRA `(.L_x_27) ;  /* 0x0000000000780947 */ /* 0x000fea0003800000 */
[----:B------:R-:W0:Y:S01]  /*1cd0*/  LDCU.64 UR8, c[0x0][0x3e8] ;  /* 0x00007d00ff0877ac */ /* 0x000e220008000a00 */
[----:B------:R-:W1:Y:S01]  /*1ce0*/  LDC.64 R4, c[0x0][0x3f0] ;  /* 0x0000fc00ff047b82 */ /* 0x000e620000000a00 */
[----:B------:R-:W-:Y:S01]  /*1cf0*/  SHF.R.U32.HI R7, RZ, 0x4, R14 ;  /* 0x00000004ff077819 */ /* 0x000fe2000001160e */
[----:B------:R-:W-:Y:S01]  /*1d00*/  UMOV UR4, UR7 ;  /* 0x0000000700047c82 */ /* 0x000fe20008000000 */
[----:B------:R-:W-:Y:S01]  /*1d10*/  UMOV UR5, URZ ;  /* 0x000000ff00057c82 */ /* 0x000fe20008000000 */
[----:B------:R-:W2:Y:S01]  /*1d20*/  LDCU.64 UR14, c[0x0][0x3d0] ;  /* 0x00007a00ff0e77ac */ /* 0x000ea20008000a00 */
[----:B------:R-:W-:Y:S01]  /*1d30*/  IADD3 R10, PT, PT, R7, 0x20, RZ ;  /* 0x00000020070a7810 */ /* 0x000fe20007ffe0ff */
[----:B0-----:R-:W-:Y:S02]  /*1d40*/  UIMAD.WIDE.U32 UR4, UR13, UR8, UR4 ;  /* 0x000000080d0472a5 */ /* 0x001fe4000f8e0004 */
[----:B------:R-:W-:Y:S02]  /*1d50*/  UIADD3 UR8, UPT, UPT, -UR7, UR6, URZ ;  /* 0x0000000607087290 */ /* 0x000fe4000fffe1ff */
[----:B------:R-:W-:-:S04]  /*1d60*/  UIMAD UR5, UR13, UR9, UR5 ;  /* 0x000000090d0572a4 */ /* 0x000fc8000f8e0205 */
[----:B------:R-:W-:Y:S02]  /*1d70*/  ISETP.GE.AND P3, PT, R7, UR8, PT ;  /* 0x0000000807007c0c */ /* 0x000fe4000bf66270 */
[----:B-1----:R-:W-:Y:S01]  /*1d80*/  IMAD.WIDE.U32 R2, R0, R4, UR4 ;  /* 0x0000000400027e25 */ /* 0x002fe2000f8e0004 */
[----:B------:R-:W-:-:S03]  /*1d90*/  ISETP.GE.AND P1, PT, R10, UR8, PT ;  /* 0x000000080a007c0c */ /* 0x000fc6000bf26270 */
[----:B------:R-:W-:Y:S01]  /*1da0*/  IMAD R4, R0, R5, R3 ;  /* 0x0000000500047224 */ /* 0x000fe200078e0203 */
[C---:B------:R-:W-:Y:S02]  /*1db0*/  IADD3 R3, P0, PT, R7.reuse, R2, RZ ;  /* 0x0000000207037210 */ /* 0x040fe40007f1e0ff */
[C---:B------:R-:W-:Y:S02]  /*1dc0*/  IADD3 R5, PT, PT, R7.reuse, 0x10, RZ ;  /* 0x0000001007057810 */ /* 0x040fe40007ffe0ff */
[----:B------:R-:W-:Y:S02]  /*1dd0*/  IADD3 R7, PT, PT, R7, 0x30, RZ ;  /* 0x0000003007077810 */ /* 0x000fe40007ffe0ff */
[----:B------:R-:W-:Y:S02]  /*1de0*/  IADD3.X R4, PT, PT, RZ, R4, RZ, P0, !PT ;  /* 0x00000004ff047210 */ /* 0x000fe400007fe4ff */
[----:B--2---:R-:W-:Y:S02]  /*1df0*/  LEA R2, P4, R3, UR14, 0x2 ;  /* 0x0000000e03027c11 */ /* 0x004fe4000f8810ff */
[----:B------:R-:W-:-:S02]  /*1e00*/  ISETP.GE.AND P2, PT, R5, UR8, PT ;  /* 0x0000000805007c0c */ /* 0x000fc4000bf46270 */
[----:B------:R-:W-:Y:S02]  /*1e10*/  ISETP.GE.AND P0, PT, R7, UR8, PT ;  /* 0x0000000807007c0c */ /* 0x000fe4000bf06270 */
[----:B------:R-:W-:Y:S02]  /*1e20*/  LEA.HI.X R3, R3, UR15, R4, 0x2, P4 ;  /* 0x0000000f03037c11 */ /* 0x000fe4000a0f1404 */
[----:B------:R-:W-:Y:S02]  /*1e30*/  FSEL R5, R6, RZ, !P3 ;  /* 0x000000ff06057208 */ /* 0x000fe40005800000 */
[----:B------:R-:W-:Y:S02]  /*1e40*/  FSEL R7, R8, RZ, !P2 ;  /* 0x000000ff08077208 */ /* 0x000fe40005000000 */
[----:B------:R-:W-:Y:S01]  /*1e50*/  FSEL R9, R9, RZ, !P1 ;  /* 0x000000ff09097208 */ /* 0x000fe20004800000 */
[----:B------:R0:W-:Y:S01]  /*1e60*/  STG.E desc[UR10][R2.64], R5 ;  /* 0x0000000502007986 */ /* 0x0001e2000c10190a */
[----:B------:R-:W-:-:S03]  /*1e70*/  FSEL R11, R12, RZ, !P0 ;  /* 0x000000ff0c0b7208 */ /* 0x000fc60004000000 */
[----:B------:R0:W-:Y:S04]  /*1e80*/  STG.E desc[UR10][R2.64+0x40], R7 ;  /* 0x0000400702007986 */ /* 0x0001e8000c10190a */
[----:B------:R0:W-:Y:S04]  /*1e90*/  STG.E desc[UR10][R2.64+0x80], R9 ;  /* 0x0000800902007986 */ /* 0x0001e8000c10190a */
[----:B------:R0:W-:Y:S02]  /*1ea0*/  STG.E desc[UR10][R2.64+0xc0], R11 ;  /* 0x0000c00b02007986 */ /* 0x0001e4000c10190a */
.L_x_27:
[----:B------:R-:W-:Y:S05]  /*1eb0*/  BSYNC.RECONVERGENT B0 ;  /* 0x0000000000007941 */ /* 0x000fea0003800200 */
.L_x_26:
[----:B------:R-:W-:Y:S01]  /*1ec0*/  UIADD3 UR4, UPT, UPT, UR6, 0x3f, URZ ;  /* 0x0000003f06047890 */ /* 0x000fe2000fffe0ff */
[----:B0-----:R-:W0:Y:S01]  /*1ed0*/  LDC.64 R10, c[0x0][0x440] ;  /* 0x00011000ff0a7b82 */ /* 0x001e220000000a00 */
[----:B------:R-:W-:Y:S02]  /*1ee0*/  BSSY.RECONVERGENT B0, `(.L_x_28) ;  /* 0x0000019000007945 */ /* 0x000fe40003800200 */
[----:B------:R-:W-:-:S04]  /*1ef0*/  USHF.R.S32.HI UR5, URZ, 0x1f, UR4 ;  /* 0x0000001fff057899 */ /* 0x000fc80008011404 */
[----:B------:R-:W-:Y:S01]  /*1f00*/  ULEA.HI UR5, UR5, UR4, URZ, 0x6 ;  /* 0x0000000405057291 */ /* 0x000fe2000f8f30ff */
[----:B------:R-:W1:Y:S03]  /*1f10*/  LDC.64 R12, c[0x0][0x448] ;  /* 0x00011200ff0c7b82 */ /* 0x000e660000000a00 */
[----:B------:R-:W-:-:S04]  /*1f20*/  ULOP3.LUT UR5, UR5, 0xffffffc0, URZ, 0xc0, !UPT ;  /* 0xffffffc005057892 */ /* 0x000fc8000f8ec0ff */
[----:B------:R-:W-:-:S04]  /*1f30*/  UIADD3 UR5, UPT, UPT, UR7, UR4, -UR5 ;  /* 0x0000000407057290 */ /* 0x000fc8000fffe805 */
[----:B------:R-:W-:-:S06]  /*1f40*/  UIADD3 UR5, UPT, UPT, UR4, -UR5, URZ ;  /* 0x8000000504057290 */ /* 0x000fcc000fffe0ff */
[----:B------:R-:W-:-:S04]  /*1f50*/  ISETP.GE.AND P0, PT, R14, UR5, PT ;  /* 0x000000050e007c0c */ /* 0x000fc8000bf06270 */
[----:B------:R-:W-:-:S13]  /*1f60*/  ISETP.GT.U32.OR P0, PT, R14, 0x3f, P0 ;  /* 0x0000003f0e00780c */ /* 0x000fda0000704470 */
[----:B------:R-:W-:Y:S05]  /*1f70*/  @P0 BRA `(.L_x_29) ;  /* 0x00000000003c0947 */ /* 0x000fea0003800000 */
[----:B------:R-:W2:Y:S01]  /*1f80*/  LDC.64 R4, c[0x0][0x418] ;  /* 0x00010600ff047b82 */ /* 0x000ea20000000a00 */
[----:B------:R-:W3:Y:S01]  /*1f90*/  LDCU.64 UR4, c[0x0][0x420] ;  /* 0x00008400ff0477ac */ /* 0x000ee20008000a00 */
[----:B------:R-:W-:Y:S01]  /*1fa0*/  HFMA2 R3, -RZ, RZ, 0, 0 ;  /* 0x00000000ff037431 */ /* 0x000fe200000001ff */
[----:B------:R-:W-:Y:S01]  /*1fb0*/  IADD3 R2, PT, PT, R14, UR7, RZ ;  /* 0x000000070e027c10 */ /* 0x000fe2000fffe0ff */
[C---:B------:R-:W-:Y:S01]  /*1fc0*/  FMUL.FTZ R6, R96.reuse, 1.4426950216293334961 ;  /* 0x3fb8aa3b60067820 */ /* 0x040fe20000410000 */
[----:B------:R-:W-:-:S03]  /*1fd0*/  FSETP.NEU.FTZ.AND P0, PT, R96, -INF , PT ;  /* 0xff8000006000780b */ /* 0x000fc60003f1d000 */
[----:B------:R-:W4:Y:S01]  /*1fe0*/  LDC.64 R8, c[0x0][0x410] ;  /* 0x00010400ff087b82 */ /* 0x000f220000000a00 */
[----:B--2---:R-:W-:-:S04]  /*1ff0*/  IMAD.WIDE.U32 R2, R4, UR13, R2 ;  /* 0x0000000d04027c25 */ /* 0x004fc8000f8e0002 */
[----:B------:R-:W-:Y:S02]  /*2000*/  IMAD R3, R5, UR13, R3 ;  /* 0x0000000d05037c24 */ /* 0x000fe4000f8e0203 */
[----:B---3--:R-:W-:-:S04]  /*2010*/  IMAD.WIDE.U32 R2, R0, UR4, R2 ;  /* 0x0000000400027c25 */ /* 0x008fc8000f8e0002 */
[----:B------:R-:W-:Y:S01]  /*2020*/  IMAD R3, R0, UR5, R3 ;  /* 0x0000000500037c24 */ /* 0x000fe2000f8e0203 */
[----:B----4-:R-:W-:-:S04]  /*2030*/  LEA R4, P1, R2, R8, 0x2 ;  /* 0x0000000802047211 */ /* 0x010fc800078210ff */
[----:B------:R-:W-:Y:S02]  /*2040*/  LEA.HI.X R5, R2, R9, R3, 0x2, P1 ;  /* 0x0000000902057211 */ /* 0x000fe400008f1403 */
[----:B------:R-:W-:-:S05]  /*2050*/  FSEL R3, R6, RZ, P0 ;  /* 0x000000ff06037208 */ /* 0x000fca0000000000 */
[----:B------:R2:W-:Y:S02]  /*2060*/  STG.E desc[UR10][R4.64], R3 ;  /* 0x0000000304007986 */ /* 0x0005e4000c10190a */
.L_x_29:
[----:B------:R-:W-:Y:S05]  /*2070*/  BSYNC.RECONVERGENT B0 ;  /* 0x0000000000007941 */ /* 0x000fea0003800200 */
.L_x_28:
[----:B------:R-:W-:Y:S01]  /*2080*/  USHF.L.U32 UR4, UR12, 0xe, URZ ;  /* 0x0000000e0c047899 */ /* 0x000fe200080006ff */
[----:B------:R-:W-:Y:S01]  /*2090*/  SHF.L.U32 R2, R14, 0x2, RZ ;  /* 0x000000020e027819 */ /* 0x000fe200000006ff */
[----:B------:R-:W3:Y:S01]  /*20a0*/  LDCU.64 UR8, c[0x0][0x458] ;  /* 0x00008b00ff0877ac */ /* 0x000ee20008000a00 */
[----:B--2---:R-:W-:-:S03]  /*20b0*/  MOV R3, RZ ;  /* 0x000000ff00037202 */ /* 0x004fc60000000f00 */
[----:B------:R-:W-:-:S05]  /*20c0*/  LOP3.LUT R2, R2, UR4, RZ, 0xfc, !PT ;  /* 0x0000000402027c12 */ /* 0x000fca000f8efcff */
[----:B------:R-:W2:Y:S01]  /*20d0*/  LDCU.64 UR4, c[0x0][0x428] ;  /* 0x00008500ff0477ac */ /* 0x000ea20008000a00 */
[----:B0-----:R-:W-:-:S04]  /*20e0*/  IMAD.WIDE.U32 R2, R10, UR13, R2 ;  /* 0x0000000d0a027c25 */ /* 0x001fc8000f8e0002 */
[----:B------:R-:W-:Y:S01]  /*20f0*/  IMAD R3, R11, UR13, R3 ;  /* 0x0000000d0b037c24 */ /* 0x000fe2000f8e0203 */
[----:B---3--:R-:W-:Y:S01]  /*2100*/  ISETP.NE.U32.AND P0, PT, RZ, UR8, PT ;  /* 0x00000008ff007c0c */ /* 0x008fe2000bf05070 */
[----:B-1----:R-:W-:-:S03]  /*2110*/  IMAD.WIDE.U32 R2, R0, R12, R2 ;  /* 0x0000000c00027225 */ /* 0x002fc600078e0002 */
[----:B------:R-:W-:Y:S01]  /*2120*/  ISETP.NE.AND.EX P0, PT, RZ, UR9, PT, P0 ;  /* 0x00000009ff007c0c */ /* 0x000fe2000bf05300 */
[----:B------:R-:W-:-:S03]  /*2130*/  IMAD R3, R0, R13, R3 ;  /* 0x0000000d00037224 */ /* 0x000fc600078e0203 */
[----:B------:R-:W-:Y:S02]  /*2140*/  ISETP.NE.OR P0, PT, R14, RZ, !P0 ;  /* 0x000000ff0e00720c */ /* 0x000fe40004705670 */
[----:B--2---:R-:W-:-:S04]  /*2150*/  LEA R4, P1, R2, UR4, 0x2 ;  /* 0x0000000402047c11 */ /* 0x004fc8000f8210ff */
[----:B------:R-:W-:-:S05]  /*2160*/  LEA.HI.X R5, R2, UR5, R3, 0x2, P1 ;  /* 0x0000000502057c11 */ /* 0x000fca00088f1403 */
[----:B------:R0:W-:Y:S04]  /*2170*/  STG.E.128 desc[UR10][R4.64], RZ ;  /* 0x000000ff04007986 */ /* 0x0001e8000c101d0a */
        /* <DEDUP_REMOVED lines=14> */
[----:B------:R0:W-:Y:S01]  /*2260*/  STG.E.128 desc[UR10][R4.64+0xf000], RZ ;  /* 0x00f000ff04007986 */ /* 0x0001e2000c101d0a */
[----:B------:R-:W-:Y:S05]  /*2270*/  @P0 EXIT ;  /* 0x000000000000094d */ /* 0x000fea0003800000 */
[----:B0-----:R-:W0:Y:S08]  /*2280*/  LDC R5, c[0x0][0x450] ;  /* 0x00011400ff057b82 */ /* 0x001e300000000800 */
[----:B------:R-:W1:Y:S08]  /*2290*/  LDC R7, c[0x0][0x390] ;  /* 0x0000e400ff077b82 */ /* 0x000e700000000800 */
[----:B------:R-:W2:Y:S01]  /*22a0*/  LDC.64 R2, c[0x0][0x458] ;  /* 0x00011600ff027b82 */ /* 0x000ea20000000a00 */
[----:B0-----:R-:W-:-:S04]  /*22b0*/  IMAD R0, R5, UR12, R0 ;  /* 0x0000000c05007c24 */ /* 0x001fc8000f8e0200 */
[----:B-1----:R-:W-:-:S04]  /*22c0*/  IMAD R5, R0, R7, UR13 ;  /* 0x0000000d00057e24 */ /* 0x002fc8000f8e0207 */
[----:B--2---:R-:W-:-:S05]  /*22d0*/  IMAD.WIDE R2, R5, 0x4, R2 ;  /* 0x0000000405027825 */ /* 0x004fca00078e0202 */
[----:B------:R-:W-:Y:S01]  /*22e0*/  STG.E desc[UR10][R2.64], RZ ;  /* 0x000000ff02007986 */ /* 0x000fe2000c10190a */
[----:B------:R-:W-:Y:S05]  /*22f0*/  EXIT ;  /* 0x000000000000794d */ /* 0x000fea0003800000 */
.L_x_30:
        /* <DEDUP_REMOVED lines=16> */
.L_x_118:


//--------------------- .text._ZN7cutlass13device_kernelIN5flash11enable_sm90INS1_16FlashAttnBwdSm90INS1_25CollectiveMainloopBwdSm90ILi2ELi1ELi1EN4cute5tupleIJNS5_1CILi1EEES8_S8_EEENS6_IJNS7_ILi64EEENS7_ILi80EEENS7_ILi256EEEEEENS_6half_tEfNS_4arch4Sm90ELb1ELb0ELb1ELb1ELb0ELb0ELb1ELb1ELi2ELi1ELi1ELi1ELb0EEENS1_21CollectiveEpilogueBwdISD_SE_SG_Li256ELb1ELb1ELi2EEENS1_25SingleTileBwdLPTSchedulerILb1ELi80ELb0EEEEEEEEEvNT_6ParamsE --------------------------
	.section	.text._ZN7cutlass13device_kernelIN5flash11enable_sm90INS1_16FlashAttnBwdSm90INS1_25CollectiveMainloopBwdSm90ILi2ELi1ELi1EN4cute5tupleIJNS5_1CILi1EEES8_S8_EEENS6_IJNS7_ILi64EEENS7_ILi80EEENS7_ILi256EEEEEENS_6half_tEfNS_4arch4Sm90ELb1ELb0ELb1ELb1ELb0ELb0ELb1ELb1ELi2ELi1ELi1ELi1ELb0EEENS1_21CollectiveEpilogueBwdISD_SE_SG_Li256ELb1ELb1ELi2EEENS1_25SingleTileBwdLPTSchedulerILb1ELi80ELb0EEEEEEEEEvNT_6ParamsE,"ax",@progbits
	.align	128
.text._ZN7cutlass13device_kernelIN5flash11enable_sm90INS1_16FlashAttnBwdSm90INS1_25CollectiveMainloopBwdSm90ILi2ELi1ELi1EN4cute5tupleIJNS5_1CILi1EEES8_S8_EEENS6_IJNS7_ILi64EEENS7_ILi80EEENS7_ILi256EEEEEENS_6half_tEfNS_4arch4Sm90ELb1ELb0ELb1ELb1ELb0ELb0ELb1ELb1ELi2ELi1ELi1ELi1ELb0EEENS1_21CollectiveEpilogueBwdISD_SE_SG_Li256ELb1ELb1ELi2EEENS1_25SingleTileBwdLPTSchedulerILb1ELi80ELb0EEEEEEEEEvNT_6ParamsE:
        .type           _ZN7cutlass13device_kernelIN5flash11enable_sm90INS1_16FlashAttnBwdSm90INS1_25CollectiveMainloopBwdSm90ILi2ELi1ELi1EN4cute5tupleIJNS5_1CILi1EEES8_S8_EEENS6_IJNS7_ILi64EEENS7_ILi80EEENS7_ILi256EEEEEENS_6half_tEfNS_4arch4Sm90ELb1ELb0ELb1ELb1ELb0ELb0ELb1ELb1ELi2ELi1ELi1ELi1ELb0EEENS1_21CollectiveEpilogueBwdISD_SE_SG_Li256ELb1ELb1ELi2EEENS1_25SingleTileBwdLPTSchedulerILb1ELi80ELb0EEEEEEEEEvNT_6ParamsE,@function
        .size           _ZN7cutlass13device_kernelIN5flash11enable_sm90INS1_16FlashAttnBwdSm90INS1_25CollectiveMainloopBwdSm90ILi2ELi1ELi1EN4cute5tupleIJNS5_1CILi1EEES8_S8_EEENS6_IJNS7_ILi64EEENS7_ILi80EEENS7_ILi256EEEEEENS_6half_tEfNS_4arch4Sm90ELb1ELb0ELb1ELb1ELb0ELb0ELb1ELb1ELi2ELi1ELi1ELi1ELb0EEENS1_21CollectiveEpilogueBwdISD_SE_SG_Li256ELb1ELb1ELi2EEENS1_25SingleTileBwdLPTSchedulerILb1ELi80ELb0EEEEEEEEEvNT_6ParamsE,(.L_x_119 - _ZN7cutlass13device_kernelIN5flash11enable_sm90INS1_16FlashAttnBwdSm90INS1_25CollectiveMainloopBwdSm90ILi2ELi1ELi1EN4cute5tupleIJNS5_1CILi1EEES8_S8_EEENS6_IJNS7_ILi64EEENS7_ILi80EEENS7_ILi256EEEEEENS_6half_tEfNS_4arch4Sm90ELb1ELb0ELb1ELb1ELb0ELb0ELb1ELb1ELi2ELi1ELi1ELi1ELb0EEENS1_21CollectiveEpilogueBwdISD_SE_SG_Li256ELb1ELb1ELi2EEENS1_25SingleTileBwdLPTSchedulerILb1ELi80ELb0EEEEEEEEEvNT_6ParamsE)
        .other          _ZN7cutlass13device_kernelIN5flash11enable_sm90INS1_16FlashAttnBwdSm90INS1_25CollectiveMainloopBwdSm90ILi2ELi1ELi1EN4cute5tupleIJNS5_1CILi1EEES8_S8_EEENS6_IJNS7_ILi64EEENS7_ILi80EEENS7_ILi256EEEEEENS_6half_tEfNS_4arch4Sm90ELb1ELb0ELb1ELb1ELb0ELb0ELb1ELb1ELi2ELi1ELi1ELi1ELb0EEENS1_21CollectiveEpilogueBwdISD_SE_SG_Li256ELb1ELb1ELi2EEENS1_25SingleTileBwdLPTSchedulerILb1ELi80ELb0EEEEEEEEEvNT_6ParamsE,@"STO_CUDA_ENTRY STV_DEFAULT"
_ZN7cutlass13device_kernelIN5flash11enable_sm90INS1_16FlashAttnBwdSm90INS1_25CollectiveMainloopBwdSm90ILi2ELi1ELi1EN4cute5tupleIJNS5_1CILi1EEES8_S8_EEENS6_IJNS7_ILi64EEENS7_ILi80EEENS7_ILi256EEEEEENS_6half_tEfNS_4arch4Sm90ELb1ELb0ELb1ELb1ELb0ELb0ELb1ELb1ELi2ELi1ELi1ELi1ELb0EEENS1_21CollectiveEpilogueBwdISD_SE_SG_Li256ELb1ELb1ELi2EEENS1_25SingleTileBwdLPTSchedulerILb1ELi80ELb0EEEEEEEEEvNT_6ParamsE:
[----:B------:R-:W-:Y:S01]  /*0000*/  LDC R1, c[0x0][0x37c] ;  /* 0x0000df00ff017b82 */ /* 0x000fe20000000800 */
[----:B------:R-:W-:Y:S05]  /*0010*/  EXIT ;  /* 0x000000000000794d */ /* 0x000fea0003800000 */
.L_x_31:
        /* <DEDUP_REMOVED lines=14> */
.L_x_119:


//--------------------- .text._ZN7cutlass13device_kernelIN5flash32FlashAttnBwdPostprocessConvertdQIN4cute5tupleIJNS3_1CILi80EEENS5_ILi256EEEEEENS_6half_tEfNS_4arch4Sm90ELi256ENS3_8TiledMMAINS3_8MMA_AtomIJNS3_4SM904GMMA25MMA_64x16x16_F32F16F16_SSILNSF_5MajorE1ELSH_1ELNSF_7ScaleInE1ELSI_1EEEEEENS3_6LayoutINS4_IJNS5_ILi2EEENS5_ILi1EEESN_EEENS4_IJSN_NS5_ILi0EEESP_EEEEENS4_IJNS3_10UnderscoreESS_SS_EEEEELb1EEEEEvNT_6ParamsE --------------------------
	.section	.text._ZN7cutlass13device_kernelIN5flash32FlashAttnBwdPostprocessConvertdQIN4cute5tupleIJNS3_1CILi80EEENS5_ILi256EEEEEENS_6half_tEfNS_4arch4Sm90ELi256ENS3_8TiledMMAINS3_8MMA_AtomIJNS3_4SM904GMMA25MMA_64x16x16_F32F16F16_SSILNSF_5MajorE1ELSH_1ELNSF_7ScaleInE1ELSI_1EEEEEENS3_6LayoutINS4_IJNS5_ILi2EEENS5_ILi1EEESN_EEENS4_IJSN_NS5_ILi0EEESP_EEEEENS4_IJNS3_10UnderscoreESS_SS_EEEEELb1EEEEEvNT_6ParamsE,"ax",@progbits
	.align	128
.text._ZN7cutlass13device_kernelIN5flash32FlashAttnBwdPostprocessConvertdQIN4cute5tupleIJNS3_1CILi80EEENS5_ILi256EEEEEENS_6half_tEfNS_4arch4Sm90ELi256ENS3_8TiledMMAINS3_8MMA_AtomIJNS3_4SM904GMMA25MMA_64x16x16_F32F16F16_SSILNSF_5MajorE1ELSH_1ELNSF_7ScaleInE1ELSI_1EEEEEENS3_6LayoutINS4_IJNS5_ILi2EEENS5_ILi1EEESN_EEENS4_IJSN_NS5_ILi0EEESP_EEEEENS4_IJNS3_10UnderscoreESS_SS_EEEEELb1EEEEEvNT_6ParamsE:
        .type           _ZN7cutlass13device_kernelIN5flash32FlashAttnBwdPostprocessConvertdQIN4cute5tupleIJNS3_1CILi80EEENS5_ILi256EEEEEENS_6half_tEfNS_4arch4Sm90ELi256ENS3_8TiledMMAINS3_8MMA_AtomIJNS3_4SM904GMMA25MMA_64x16x16_F32F16F16_SSILNSF_5MajorE1ELSH_1ELNSF_7ScaleInE1ELSI_1EEEEEENS3_6LayoutINS4_IJNS5_ILi2EEENS5_ILi1EEESN_EEENS4_IJSN_NS5_ILi0EEESP_EEEEENS4_IJNS3_10UnderscoreESS_SS_EEEEELb1EEEEEvNT_6ParamsE,@function
        .size           _ZN7cutlass13device_kernelIN5flash32FlashAttnBwdPostprocessConvertdQIN4cute5tupleIJNS3_1CILi80EEENS5_ILi256EEEEEENS_6half_tEfNS_4arch4Sm90ELi256ENS3_8TiledMMAINS3_8MMA_AtomIJNS3_4SM904GMMA25MMA_64x16x16_F32F16F16_SSILNSF_5MajorE1ELSH_1ELNSF_7ScaleInE1ELSI_1EEEEEENS3_6LayoutINS4_IJNS5_ILi2EEENS5_ILi1EEESN_EEENS4_IJSN_NS5_ILi0EEESP_EEEEENS4_IJNS3_10UnderscoreESS_SS_EEEEELb1EEEEEvNT_6ParamsE,(.L_x_120 - _ZN7cutlass13device_kernelIN5flash32FlashAttnBwdPostprocessConvertdQIN4cute5tupleIJNS3_1CILi80EEENS5_ILi256EEEEEENS_6half_tEfNS_4arch4Sm90ELi256ENS3_8TiledMMAINS3_8MMA_AtomIJNS3_4SM904GMMA25MMA_64x16x16_F32F16F16_SSILNSF_5MajorE1ELSH_1ELNSF_7ScaleInE1ELSI_1EEEEEENS3_6LayoutINS4_IJNS5_ILi2EEENS5_ILi1EEESN_EEENS4_IJSN_NS5_ILi0EEESP_EEEEENS4_IJNS3_10UnderscoreESS_SS_EEEEELb1EEEEEvNT_6ParamsE)
        .other          _ZN7cutlass13device_kernelIN5flash32FlashAttnBwdPostprocessConvertdQIN4cute5tupleIJNS3_1CILi80EEENS5_ILi256EEEEEENS_6half_tEfNS_4arch4Sm90ELi256ENS3_8TiledMMAINS3_8MMA_AtomIJNS3_4SM904GMMA25MMA_64x16x16_F32F16F16_SSILNSF_5MajorE1ELSH_1ELNSF_7ScaleInE1ELSI_1EEEEEENS3_6LayoutINS4_IJNS5_ILi2EEENS5_ILi1EEESN_EEENS4_IJSN_NS5_ILi0EEESP_EEEEENS4_IJNS3_10UnderscoreESS_SS_EEEEELb1EEEEEvNT_6ParamsE,@"STO_CUDA_ENTRY STV_DEFAULT"
_ZN7cutlass13device_kernelIN5flash32FlashAttnBwdPostprocessConvertdQIN4cute5tupleIJNS3_1CILi80EEENS5_ILi256EEEEEENS_6half_tEfNS_4arch4Sm90ELi256ENS3_8TiledMMAINS3_8MMA_AtomIJNS3_4SM904GMMA25MMA_64x16x16_F32F16F16_SSILNSF_5MajorE1ELSH_1ELNSF_7ScaleInE1ELSI_1EEEEEENS3_6LayoutINS4_IJNS5_ILi2EEENS5_ILi1EEESN_EEENS4_IJSN_NS5_ILi0EEESP_EEEEENS4_IJNS3_10UnderscoreESS_SS_EEEEELb1EEEEEvNT_6ParamsE:
[----:B------:R-:W-:Y:S08]  /*0000*/  LDC R1, c[0x0][0x37c] ;  /* 0x0000df00ff017b82 */ /* 0x000ff00000000800 */
[----:B------:R-:W0:Y:S01]  /*0010*/  LDC.64 R10, c[0x0][0x3e0] ;  /* 0x0000f800ff0a7b82 */ /* 0x000e220000000a00 */
[----:B------:R-:W1:Y:S01]  /*0020*/  S2R R74, SR_CTAID.X ;  /* 0x00000000004a7919 */ /* 0x000e620000002500 */
[----:B------:R-:W2:Y:S01]  /*0030*/  LDCU.64 UR8, c[0x0][0x358] ;  /* 0x00006b00ff0877ac */ /* 0x000ea20008000a00 */
[----:B------:R-:W3:Y:S01]  /*0040*/  S2R R9, SR_CTAID.Z ;  /* 0x0000000000097919 */ /* 0x000ee20000002700 */
[----:B0-----:R-:W-:-:S04]  /*0050*/  ISETP.NE.U32.AND P0, PT, R10, RZ, PT ;  /* 0x000000ff0a00720c */ /* 0x001fc80003f05070 */
[----:B------:R-:W-:-:S13]  /*0060*/  ISETP.NE.AND.EX P2, PT, R11, RZ, PT, P0 ;  /* 0x000000ff0b00720c */ /* 0x000fda0003f45300 */
[----:B-123--:R-:W-:Y:S05]  /*0070*/  @P2 BRA `(.L_x_32) ;  /* 0x0000000000202947 */ /* 0x00efea0003800000 */
[----:B------:R-:W0:Y:S01]  /*0080*/  LDCU.64 UR4, c[0x0][0x3e8] ;  /* 0x00007d00ff0477ac */ /* 0x000e220008000a00 */
[----:B------:R-:W1:Y:S01]  /*0090*/  LDC R75, c[0x0][0x3b0] ;  /* 0x0000ec00ff4b7b82 */ /* 0x000e620000000800 */
[----:B------:R-:W-:Y:S02]  /*00a0*/  CS2R R4, SRZ ;  /* 0x0000000000047805 */ /* 0x000fe4000001ff00 */
[----:B------:R-:W-:Y:S01]  /*00b0*/  CS2R R2, SRZ ;  /* 0x0000000000027805 */ /* 0x000fe2000001ff00 */
[----:B0-----:R-:W-:-:S04]  /*00c0*/  UISETP.NE.U32.AND UP0, UPT, UR4, URZ, UPT ;  /* 0x000000ff0400728c */ /* 0x001fc8000bf05070 */
[----:B------:R-:W-:-:S09]  /*00d0*/  UISETP.NE.AND.EX UP0, UPT, UR5, URZ, UPT, UP0 ;  /* 0x000000ff0500728c */ /* 0x000fd2000bf05300 */
[----:B------:R-:W-:Y:S05]  /*00e0*/  BRA.U !UP0, `(.L_x_33) ;  /* 0x0000000108547547 */ /* 0x000fea000b800000 */
[----:B------:R-:W-:Y:S05]  /*00f0*/  BRA `(.L_x_34) ;  /* 0x0000000000387947 */ /* 0x000fea0003800000 */
.L_x_32:
[----:B------:R-:W0:Y:S01]  /*0100*/  LDC.64 R6, c[0x0][0x3e0] ;  /* 0x0000f800ff067b82 */ /* 0x000e220000000a00 */
[----:B------:R-:W1:Y:S01]  /*0110*/  LDCU.64 UR4, c[0x0][0x3e8] ;  /* 0x00007d00ff0477ac */ /* 0x000e620008000a00 */
[----:B0-----:R-:W-:-:S05]  /*0120*/  IMAD.WIDE.U32 R6, R9, 0x4, R6 ;  /* 0x0000000409067825 */ /* 0x001fca00078e0006 */
[----:B------:R-:W2:Y:S01]  /*0130*/  LDG.E R2, desc[UR8][R6.64] ;  /* 0x0000000806027981 */ /* 0x000ea2000c1e1900 */
[----:B-1----:R-:W-:-:S04]  /*0140*/  UISETP.NE.U32.AND UP0, UPT, UR4, URZ, UPT ;  /* 0x000000ff0400728c */ /* 0x002fc8000bf05070 */
[----:B------:R-:W-:Y:S01]  /*0150*/  UISETP.NE.AND.EX UP0, UPT, UR5, URZ, UPT, UP0 ;  /* 0x000000ff0500728c */ /* 0x000fe2000bf05300 */
[----:B--2---:R-:W-:-:S04]  /*0160*/  IMAD R0, R9, 0x50, R2 ;  /* 0x0000005009007824 */ /* 0x004fc800078e0202 */
[----:B------:R-:W-:-:S05]  /*0170*/  IMAD.HI R0, R0, 0x66666667, RZ ;  /* 0x6666666700007827 */ /* 0x000fca00078e02ff */
[----:B------:R-:W-:-:S04]  /*0180*/  SHF.R.U32.HI R3, RZ, 0x1f, R0 ;  /* 0x0000001fff037819 */ /* 0x000fc80000011600 */
[----:B------:R-:W-:-:S05]  /*0190*/  LEA.HI R3, R0, R3, RZ, 0x1b ;  /* 0x0000000300037211 */ /* 0x000fca00078fd8ff */
[----:B------:R-:W-:Y:S01]  /*01a0*/  IMAD R4, R3, 0x5000, RZ ;  /* 0x0000500003047824 */ /* 0x000fe200078e02ff */
[----:B------:R-:W-:-:S04]  /*01b0*/  SHF.R.S32.HI R3, RZ, 0x1f, R2 ;  /* 0x0000001fff037819 */ /* 0x000fc80000011402 */
[----:B------:R-:W-:Y:S01]  /*01c0*/  SHF.R.S32.HI R5, RZ, 0x1f, R4 ;  /* 0x0000001fff057819 */ /* 0x000fe20000011404 */
[----:B------:R-:W-:Y:S06]  /*01d0*/  BRA.U !UP0, `(.L_x_35) ;  /* 0x0000000108107547 */ /* 0x000fec000b800000 */
.L_x_34:
[----:B------:R-:W0:Y:S02]  /*01e0*/  LDC.64 R6, c[0x0][0x3e8] ;  /* 0x0000fa00ff067b82 */ /* 0x000e240000000a00 */
[----:B0-----:R-:W-:-:S05]  /*01f0*/  IMAD.WIDE.U32 R6, R9, 0x4, R6 ;  /* 0x0000000409067825 */ /* 0x001fca00078e0006 */
[----:B-1----:R0:W5:Y:S01]  /*0200*/  LDG.E R75, desc[UR8][R6.64] ;  /* 0x00000008064b7981 */ /* 0x002162000c1e1900 */
[----:B------:R-:W-:Y:S05]  /*0210*/  BRA `(.L_x_33) ;  /* 0x0000000000087947 */ /* 0x000fea0003800000 */
.L_x_35:
[----:B------:R-:W2:Y:S02]  /*0220*/  LDG.E R7, desc[UR8][R6.64+0x4] ;  /* 0x0000040806077981 */ /* 0x000ea4000c1e1900 */
[----:B--2---:R-:W-:-:S07]  /*0230*/  IADD3 R75, PT, PT, -R2, R7, RZ ;  /* 0x00000007024b7210 */ /* 0x004fce0007ffe1ff */
.L_x_33:
[----:B------:R-:W-:Y:S01]  /*0240*/  IMAD R0, R74, 0x50, RZ ;  /* 0x000000504a007824 */ /* 0x000fe200078e02ff */
[----:B------:R-:W-:-:S04]  /*0250*/  ISETP.NE.AND.EX P0, PT, R11, RZ, PT, P0 ;  /* 0x000000ff0b00720c */ /* 0x000fc80003f05300 */
[----:B-1---5:R-:W-:-:S13]  /*0260*/  ISETP.GE.AND P1, PT, R0, R75, PT ;  /* 0x0000004b0000720c */ /* 0x022fda0003f26270 */
[----:B------:R-:W-:Y:S05]  /*0270*/  @P1 EXIT P0 ;  /* 0x000000000000194d */ /* 0x000fea0000000000 */
[----:B------:R-:W1:Y:S01]  /*0280*/  S2R R76, SR_CTAID.Y ;  /* 0x00000000004c7919 */ /* 0x000e620000002600 */
[----:B0-----:R-:W1:Y:S01]  /*0290*/  LDC.64 R6, c[0x0][0x398] ;  /* 0x0000e600ff067b82 */ /* 0x001e620000000a00 */
[----:B------:R-:W-:Y:S01]  /*02a0*/  IMAD R13, R74, 0x5000, RZ ;  /* 0x000050004a0d7824 */ /* 0x000fe200078e02ff */
[----:B------:R-:W-:Y:S01]  /*02b0*/  SEL R0, R9, RZ, !P2 ;  /* 0x000000ff09007207 */ /* 0x000fe20005000000 */
[----:B------:R-:W0:Y:S01]  /*02c0*/  S2R R36, SR_TID.X ;  /* 0x0000000000247919 */ /* 0x000e220000002100 */
[----:B------:R-:W-:Y:S02]  /*02d0*/  BSSY.RECONVERGENT B0, `(.L_x_36) ;  /* 0x0000023000007945 */ /* 0x000fe40003800200 */
[----:B------:R-:W-:Y:S01]  /*02e0*/  IADD3 R4, P0, PT, R13, R4, RZ ;  /* 0x000000040d047210 */ /* 0x000fe20007f1e0ff */
[----:B------:R-:W2:Y:S01]  /*02f0*/  S2R R8, SR_CgaCtaId ;  /* 0x0000000000087919 */ /* 0x000ea20000008800 */
[----:B------:R-:W3:Y:S03]  /*0300*/  LDC.64 R10, c[0x0][0x3a0] ;  /* 0x0000e800ff0a7b82 */ /* 0x000ee60000000a00 */
[----:B------:R-:W-:-:S05]  /*0310*/  IMAD.X R5, RZ, RZ, R5, P0 ;  /* 0x000000ffff057224 */ /* 0x000fca00000e0605 */
[----:B------:R-:W4:Y:S01]  /*0320*/  LDC.64 R12, c[0x0][0x380] ;  /* 0x0000e000ff0c7b82 */ /* 0x000f220000000a00 */
[----:B-1----:R-:W-:Y:S01]  /*0330*/  IMAD.WIDE.U32 R4, R76, R6, R4 ;  /* 0x000000064c047225 */ /* 0x002fe200078e0004 */
[----:B0-----:R-:W-:-:S03]  /*0340*/  ISETP.NE.AND P0, PT, R36, RZ, PT ;  /* 0x000000ff2400720c */ /* 0x001fc60003f05270 */
[----:B------:R-:W-:Y:S02]  /*0350*/  IMAD R5, R76, R7, R5 ;  /* 0x000000074c057224 */ /* 0x000fe400078e0205 */
[----:B---3--:R-:W-:-:S04]  /*0360*/  IMAD.WIDE.U32 R4, R0, R10, R4 ;  /* 0x0000000a00047225 */ /* 0x008fc800078e0004 */
[----:B------:R-:W-:Y:S01]  /*0370*/  IMAD R5, R0, R11, R5 ;  /* 0x0000000b00057224 */ /* 0x000fe200078e0205 */
[----:B----4-:R-:W-:-:S04]  /*0380*/  LEA R12, P1, R4, R12, 0x2 ;  /* 0x0000000c040c7211 */ /* 0x010fc800078210ff */
[----:B------:R-:W-:Y:S01]  /*0390*/  LEA.HI.X R5, R4, R13, R5, 0x2, P1 ;  /* 0x0000000d04057211 */ /* 0x000fe200008f1405 */
[----:B--2---:R-:W-:Y:S08]  /*03a0*/  @P0 BRA `(.L_x_37) ;  /* 0x0000000000540947 */ /* 0x004ff00003800000 */
[----:B------:R-:W0:Y:S01]  /*03b0*/  S2UR UR7, SR_CgaCtaId ;  /* 0x00000000000779c3 */ /* 0x000e220000008800 */
[----:B------:R-:W-:Y:S01]  /*03c0*/  UMOV UR6, 0x400 ;  /* 0x0000040000067882 */ /* 0x000fe20000000000 */
[----:B------:R-:W-:Y:S01]  /*03d0*/  UMOV UR4, 0x1 ;  /* 0x0000000100047882 */ /* 0x000fe20000000000 */
[----:B------:R-:W-:Y:S01]  /*03e0*/  HFMA2 R4, -RZ, RZ, 5.9604644775390625e-08, 2 ;  /* 0x00014000ff047431 */ /* 0x000fe200000001ff */
[----:B------:R-:W-:-:S04]  /*03f0*/  UIADD3 UR4, UPT, UPT, -UR4, 0x100000, URZ ;  /* 0x0010000004047890 */ /* 0x000fc8000fffe1ff */
[----:B------:R-:W-:Y:S02]  /*0400*/  USHF.L.U32 UR5, UR4, 0xb, URZ ;  /* 0x0000000b04057899 */ /* 0x000fe400080006ff */
[----:B------:R-:W-:Y:S01]  /*0410*/  USHF.L.U32 UR4, UR4, 0x1, URZ ;  /* 0x0000000104047899 */ /* 0x000fe200080006ff */
[----:B------:R-:W-:Y:S01]  /*0420*/  PLOP3.LUT P0, PT, PT, PT, PT, 0x80, 0x8 ;  /* 0x000000000008781c */ /* 0x000fe20003f0f070 */
[----:B------:R-:W-:Y:S01]  /*0430*/  UMOV UR10, 0x1400 ;  /* 0x00001400000a7882 */ /* 0x000fe20000000000 */
[----:B0-----:R-:W-:-:S04]  /*0440*/  ULEA UR6, UR7, UR6, 0x18 ;  /* 0x0000000607067291 */ /* 0x001fc8000f8ec0ff */
[----:B------:R-:W-:Y:S01]  /*0450*/  UIADD3 UR7, UPT, UPT, UR6, 0x1e000, URZ ;  /* 0x0001e00006077890 */ /* 0x000fe2000fffe0ff */
[----:B------:R-:W0:Y:S07]  /*0460*/  FENCE.VIEW.ASYNC.S ;  /* 0x00000000000073c6 */ /* 0x000e2e0000000000 */
[----:B0-----:R0:W1:Y:S02]  /*0470*/  SYNCS.EXCH.64 URZ, [UR6+0x1e000], UR4 ;  /* 0x01e0000406ff75b2 */ /* 0x0010640008000100 */
[----:B0-----:R-:W-:-:S02]  /*0480*/  R2UR UR4, R12 ;  /* 0x000000000c0472ca */ /* 0x001fc400000e0000 */
[----:B------:R-:W-:Y:S01]  /*0490*/  R2UR UR5, R5 ;  /* 0x00000000050572ca */ /* 0x000fe200000e0000 */
[----:B-1----:R0:W-:-:S14]  /*04a0*/  SYNCS.ARRIVE.TRANS64 RZ, [UR6+0x1e000], R4 ;  /* 0x01e00004ffff79a7 */ /* 0x0021dc0008000006 */
.L_x_38:
[----:B------:R-:W-:Y:S01]  /*04b0*/  @P0 ELECT P1, URZ, PT ;  /* 0x0000000000ff082f */ /* 0x000fe20003820000 */
[----:B------:R1:W-:-:S12]  /*04c0*/  UBLKCP.S.G [UR6], [UR4], UR10 ;  /* 0x00000006040073ba */ /* 0x0003d8000800020a */
[----:B------:R-:W-:Y:S02]  /*04d0*/  @P1 PLOP3.LUT P0, PT, P1, PT, PT, 0x8, 0x80 ;  /* 0x000000000080181c */ /* 0x000fe40000f0e170 */
[----:B------:R-:W-:-:S11]  /*04e0*/  PLOP3.LUT P1, PT, PT, PT, PT, 0x8, 0x80 ;  /* 0x000000000080781c */ /* 0x000fd60003f2e170 */
[----:B-1----:R-:W-:Y:S05]  /*04f0*/  @P0 BRA.U.ANY `(.L_x_38) ;  /* 0xfffffffd00ec0947 */ /* 0x002fea000393ffff */
.L_x_37:
[----:B------:R-:W-:Y:S05]  /*0500*/  BSYNC.RECONVERGENT B0 ;  /* 0x0000000000007941 */ /* 0x000fea0003800200 */
.L_x_36:
[----:B------:R-:W-:Y:S01]  /*0510*/  BAR.SYNC.DEFER_BLOCKING 0x0 ;  /* 0x0000000000007b1d */ /* 0x000fe20000010000 */
[----:B------:R-:W-:Y:S02]  /*0520*/  MOV R79, 0x400 ;  /* 0x00000400004f7802 */ /* 0x000fe40000000f00 */
[----:B0-----:R-:W-:Y:S02]  /*0530*/  SHF.L.U32 R4, RZ, 0x1f, RZ ;  /* 0x0000001fff047819 */ /* 0x001fe400000006ff */
[----:B------:R-:W-:-:S07]  /*0540*/  LEA R79, R8, R79, 0x18 ;  /* 0x0000004f084f7211 */ /* 0x000fce00078ec0ff */
.L_x_39:
[----:B0-----:R0:W1:Y:S02]  /*0550*/  SYNCS.PHASECHK.TRANS64.TRYWAIT P0, [R79+URZ+0x1e000], R4 ;  /* 0x01e000044f0075a7 */ /* 0x00106400080011ff */
[----:B-1----:R-:W-:Y:S05]  /*0560*/  @!P0 NANOSLEEP.SYNCS 0x989680 ;  /* 0x009896800000895d */ /* 0x002fea0003900000 */
[----:B------:R-:W1:Y:S02]  /*0570*/  @!P0 SYNCS.PHASECHK.TRANS64 P0, [R79+URZ+0x1e000], R4 ;  /* 0x01e000044f0085a7 */ /* 0x000e6400080010ff */
[----:B-1----:R-:W-:Y:S05]  /*0580*/  @!P0 BRA `(.L_x_39) ;  /* 0xfffffffc00f08947 */ /* 0x002fea000383ffff */
[C---:B------:R-:W-:Y:S01]  /*0590*/  IMAD.SHL.U32 R28, R36.reuse, 0x10, RZ ;  /* 0x00000010241c7824 */ /* 0x040fe200078e00ff */
[--C-:B0-----:R-:W-:Y:S01]  /*05a0*/  SHF.R.U32.HI R4, RZ, 0x7, R36.reuse ;  /* 0x00000007ff047819 */ /* 0x101fe20000011624 */
[----:B------:R-:W-:Y:S01]  /*05b0*/  IMAD.SHL.U32 R77, R36, 0x8, RZ ;  /* 0x00000008244d7824 */ /* 0x000fe200078e00ff */
[----:B------:R-:W0:Y:S01]  /*05c0*/  LDCU UR4, c[0x0][0x3d8] ;  /* 0x00007b00ff0477ac */ /* 0x000e220008000800 */
[----:B------:R-:W-:Y:S01]  /*05d0*/  SHF.R.U32.HI R31, RZ, 0x1, R36 ;  /* 0x00000001ff1f7819 */ /* 0x000fe20000011624 */
[----:B------:R-:W-:Y:S01]  /*05e0*/  IMAD R75, R74, -0x50, R75 ;  /* 0xffffffb04a4b7824 */ /* 0x000fe200078e024b */
[C---:B------:R-:W-:Y:S01]  /*05f0*/  LOP3.LUT R5, R28.reuse, 0x7f0, RZ, 0xc0, !PT ;  /* 0x000007f01c057812 */ /* 0x040fe200078ec0ff */
[----:B------:R-:W1:Y:S01]  /*0600*/  LDCU.64 UR6, c[0x0][0x3c8] ;  /* 0x00007900ff0677ac */ /* 0x000e620008000a00 */
[----:B------:R-:W-:Y:S01]  /*0610*/  LOP3.LUT R30, R77, 0x8, RZ, 0xc0, !PT ;  /* 0x000000084d1e7812 */ /* 0x000fe200078ec0ff */
[----:B------:R-:W-:Y:S01]  /*0620*/  BSSY.RECONVERGENT B0, `(.L_x_40) ;  /* 0x00000d4000007945 */ /* 0x000fe20003800200 */
[----:B------:R-:W-:Y:S01]  /*0630*/  LOP3.LUT R29, R28, 0x40, RZ, 0xc0, !PT ;  /* 0x000000401c1d7812 */ /* 0x000fe200078ec0ff */
[----:B------:R-:W-:Y:S01]  /*0640*/  IMAD R4, R4, 0xa000, R5 ;  /* 0x0000a00004047824 */ /* 0x000fe200078e0205 */
[C---:B------:R-:W-:Y:S01]  /*0650*/  LOP3.LUT R33, R31.reuse, 0xf, RZ, 0xc0, !PT ;  /* 0x0000000f1f217812 */ /* 0x040fe200078ec0ff */
[----:B------:R-:W2:Y:S01]  /*0660*/  LDCU.64 UR10, c[0x0][0x3d0] ;  /* 0x00007a00ff0a77ac */ /* 0x000ea20008000a00 */
[----:B------:R-:W-:-:S02]  /*0670*/  LOP3.LUT R34, R31, 0x30, RZ, 0xc0, !PT ;  /* 0x000000301f227812 */ /* 0x000fc400078ec0ff */
[----:B------:R-:W-:Y:S02]  /*0680*/  IADD3 R78, PT, PT, R79, R4, RZ ;  /* 0x000000044f4e7210 */ /* 0x000fe40007ffe0ff */
[----:B------:R-:W-:Y:S01]  /*0690*/  LOP3.LUT R31, R30, 0x40, R31, 0xf8, !PT ;  /* 0x000000401e1f7812 */ /* 0x000fe200078ef81f */
[----:B------:R-:W-:Y:S01]  /*06a0*/  IMAD R33, R33, 0x500, R34 ;  /* 0x0000050021217824 */ /* 0x000fe200078e0222 */
[--C-:B------:R-:W-:Y:S01]  /*06b0*/  SHF.R.U32.HI R73, RZ, 0x5, R36.reuse ;  /* 0x00000005ff497819 */ /* 0x100fe20000011624 */
[----:B------:R-:W0:Y:S01]  /*06c0*/  LDS.128 R24, [R78] ;  /* 0x000000004e187984 */ /* 0x000e220000000c00 */
[----:B------:R-:W-:Y:S02]  /*06d0*/  LOP3.LUT R28, R28, 0x30, RZ, 0xc0, !PT ;  /* 0x000000301c1c7812 */ /* 0x000fe400078ec0ff */
[----:B------:R-:W-:Y:S01]  /*06e0*/  SHF.R.U32.HI R30, RZ, 0x4, R36 ;  /* 0x00000004ff1e7819 */ /* 0x000fe20000011624 */
[----:B------:R-:W3:Y:S01]  /*06f0*/  LDS.128 R4, [R78+0x1000] ;  /* 0x001000004e047984 */ /* 0x000ee20000000c00 */
[----:B------:R-:W-:Y:S01]  /*0700*/  SHF.L.U32 R32, R36, 0x1, RZ ;  /* 0x0000000124207819 */ /* 0x000fe200000006ff */
[----:B------:R-:W-:Y:S01]  /*0710*/  IMAD R28, R73, 0x500, R28 ;  /* 0x00000500491c7824 */ /* 0x000fe200078e021c */
[----:B------:R-:W-:Y:S01]  /*0720*/  LOP3.LUT R29, R29, 0x8, R36, 0xf8, !PT ;  /* 0x000000081d1d7812 */ /* 0x000fe200078ef824 */
[----:B------:R-:W4:Y:S01]  /*0730*/  LDS.128 R16, [R78+0x800] ;  /* 0x000800004e107984 */ /* 0x000f220000000c00 */
[----:B------:R-:W-:-:S02]  /*0740*/  LOP3.LUT R30, R31, 0x8, R30, 0x78, !PT ;  /* 0x000000081f1e7812 */ /* 0x000fc400078e781e */
[----:B------:R-:W-:Y:S01]  /*0750*/  LOP3.LUT R29, R29, 0x8, R32, 0x78, !PT ;  /* 0x000000081d1d7812 */ /* 0x000fe200078e7820 */
[----:B------:R-:W5:Y:S01]  /*0760*/  LDS.128 R8, [R78+0x1800] ;  /* 0x001800004e087984 */ /* 0x000f620000000c00 */
[----:B------:R-:W-:Y:S01]  /*0770*/  LOP3.LUT R80, R77, 0x80, RZ, 0xc0, !PT ;  /* 0x000000804d507812 */ /* 0x000fe200078ec0ff */
[----:B------:R-:W-:Y:S02]  /*0780*/  IMAD.IADD R72, R33, 0x1, R30 ;  /* 0x0000000121487824 */ /* 0x000fe400078e021e */
[----:B------:R-:W1:Y:S01]  /*0790*/  LDS.128 R12, [R78+0x2000] ;  /* 0x002000004e0c7984 */ /* 0x000e620000000c00 */
[----:B------:R-:W-:-:S03]  /*07a0*/  IADD3 R80, PT, PT, R29, R28, R80 ;  /* 0x0000001c1d507210 */ /* 0x000fc60007ffe050 */
[----:B------:R-:W2:Y:S01]  /*07b0*/  LDS.128 R20, [R78+0x2800] ;  /* 0x002800004e147984 */ /* 0x000ea20000000c00 */
[----:B------:R-:W-:-:S03]  /*07c0*/  LEA R80, R80, R79, 0x1 ;  /* 0x0000004f50507211 */ /* 0x000fc600078e08ff */
[----:B------:R-:W2:Y:S04]  /*07d0*/  LDS.128 R52, [R78+0x7800] ;  /* 0x007800004e347984 */ /* 0x000ea80000000c00 */
[----:B------:R-:W2:Y:S04]  /*07e0*/  LDS.128 R64, [R78+0x9000] ;  /* 0x009000004e407984 */ /* 0x000ea80000000c00 */
[----:B------:R-:W2:Y:S04]  /*07f0*/  LDS.128 R56, [R78+0x8000] ;  /* 0x008000004e387984 */ /* 0x000ea80000000c00 */
[----:B------:R-:W2:Y:S01]  /*0800*/  LDS.128 R60, [R78+0x8800] ;  /* 0x008800004e3c7984 */ /* 0x000ea20000000c00 */
[----:B0-----:R-:W-:Y:S01]  /*0810*/  FMUL.FTZ R24, R24, UR4 ;  /* 0x0000000418187c20 */ /* 0x001fe20008410000 */
[----:B------:R-:W-:Y:S01]  /*0820*/  FMUL.FTZ R25, R25, UR4 ;  /* 0x0000000419197c20 */ /* 0x000fe20008410000 */
[----:B------:R-:W-:Y:S01]  /*0830*/  FMUL.FTZ R26, R26, UR4 ;  /* 0x000000041a1a7c20 */ /* 0x000fe20008410000 */
[----:B------:R-:W-:Y:S01]  /*0840*/  FMUL.FTZ R27, R27, UR4 ;  /* 0x000000041b1b7c20 */ /* 0x000fe20008410000 */
[----:B---3--:R-:W-:Y:S01]  /*0850*/  FMUL.FTZ R32, R4, UR4 ;  /* 0x0000000404207c20 */ /* 0x008fe20008410000 */
[----:B------:R-:W-:Y:S01]  /*0860*/  FMUL.FTZ R33, R5, UR4 ;  /* 0x0000000405217c20 */ /* 0x000fe20008410000 */
[----:B------:R-:W-:Y:S01]  /*0870*/  FMUL.FTZ R34, R6, UR4 ;  /* 0x0000000406227c20 */ /* 0x000fe20008410000 */
[----:B------:R-:W-:Y:S01]  /*0880*/  FMUL.FTZ R35, R7, UR4 ;  /* 0x0000000407237c20 */ /* 0x000fe20008410000 */
[----:B----4-:R-:W-:Y:S01]  /*0890*/  FMUL.FTZ R28, R16, UR4 ;  /* 0x00000004101c7c20 */ /* 0x010fe20008410000 */
[----:B------:R-:W-:Y:S01]  /*08a0*/  FMUL.FTZ R29, R17, UR4 ;  /* 0x00000004111d7c20 */ /* 0x000fe20008410000 */
[----:B------:R-:W-:Y:S01]  /*08b0*/  FMUL.FTZ R30, R18, UR4 ;  /* 0x00000004121e7c20 */ /* 0x000fe20008410000 */
[----:B------:R-:W-:Y:S01]  /*08c0*/  FMUL.FTZ R31, R19, UR4 ;  /* 0x00000004131f7c20 */ /* 0x000fe20008410000 */
[----:B-----5:R-:W-:Y:S01]  /*08d0*/  FMUL.FTZ R36, R8, UR4 ;  /* 0x0000000408247c20 */ /* 0x020fe20008410000 */
[----:B------:R-:W-:Y:S01]  /*08e0*/  FMUL.FTZ R37, R9, UR4 ;  /* 0x0000000409257c20 */ /* 0x000fe20008410000 */
[----:B------:R-:W-:Y:S01]  /*08f0*/  FMUL.FTZ R38, R10, UR4 ;  /* 0x000000040a267c20 */ /* 0x000fe20008410000 */
[----:B------:R-:W-:Y:S01]  /*0900*/  FMUL.FTZ R39, R11, UR4 ;  /* 0x000000040b277c20 */ /* 0x000fe20008410000 */
[----:B-1----:R-:W-:Y:S01]  /*0910*/  FMUL.FTZ R44, R12, UR4 ;  /* 0x000000040c2c7c20 */ /* 0x002fe20008410000 */
[----:B------:R-:W-:Y:S01]  /*0920*/  FMUL.FTZ R41, R13, UR4 ;  /* 0x000000040d297c20 */ /* 0x000fe20008410000 */
[----:B------:R-:W-:Y:S01]  /*0930*/  FMUL.FTZ R45, R14, UR4 ;  /* 0x000000040e2d7c20 */ /* 0x000fe20008410000 */
[----:B------:R-:W-:Y:S01]  /*0940*/  FMUL.FTZ R40, R15, UR4 ;  /* 0x000000040f287c20 */ /* 0x000fe20008410000 */
[----:B--2---:R-:W-:Y:S01]  /*0950*/  FMUL.FTZ R46, R20, UR4 ;  /* 0x00000004142e7c20 */ /* 0x004fe20008410000 */
[----:B------:R-:W-:Y:S01]  /*0960*/  FMUL.FTZ R43, R21, UR4 ;  /* 0x00000004152b7c20 */ /* 0x000fe20008410000 */
[----:B------:R-:W0:Y:S01]  /*0970*/  LDS.128 R4, [R78+0x3000] ;  /* 0x003000004e047984 */ /* 0x000e220000000c00 */
[----:B------:R-:W-:Y:S01]  /*0980*/  F2FP.F16.F32.PACK_AB R24, R25, R24 ;  /* 0x000000181918723e */ /* 0x000fe200000000ff */
[----:B------:R-:W-:Y:S01]  /*0990*/  FMUL.FTZ R47, R22, UR4 ;  /* 0x00000004162f7c20 */ /* 0x000fe20008410000 */
[----:B------:R-:W-:Y:S01]  /*09a0*/  F2FP.F16.F32.PACK_AB R25, R27, R26 ;  /* 0x0000001a1b19723e */ /* 0x000fe200000000ff */
[----:B------:R-:W1:Y:S01]  /*09b0*/  LDS.128 R8, [R78+0x3800] ;  /* 0x003800004e087984 */ /* 0x000e620000000c00 */
[----:B------:R-:W-:Y:S01]  /*09c0*/  F2FP.F16.F32.PACK_AB R32, R33, R32 ;  /* 0x000000202120723e */ /* 0x000fe200000000ff */
[----:B------:R-:W-:Y:S01]  /*09d0*/  FMUL.FTZ R48, R23, UR4 ;  /* 0x0000000417307c20 */ /* 0x000fe20008410000 */
[----:B------:R-:W-:Y:S01]  /*09e0*/  F2FP.F16.F32.PACK_AB R26, R29, R28 ;  /* 0x0000001c1d1a723e */ /* 0x000fe200000000ff */
[----:B------:R-:W2:Y:S01]  /*09f0*/  LDS.128 R12, [R78+0x4000] ;  /* 0x004000004e0c7984 */ /* 0x000ea20000000c00 */
[----:B------:R-:W-:Y:S01]  /*0a00*/  F2FP.F16.F32.PACK_AB R27, R31, R30 ;  /* 0x0000001e1f1b723e */ /* 0x000fe200000000ff */
[----:B------:R-:W-:Y:S01]  /*0a10*/  FMUL.FTZ R52, R52, UR4 ;  /* 0x0000000434347c20 */ /* 0x000fe20008410000 */
[----:B------:R-:W-:Y:S01]  /*0a20*/  F2FP.F16.F32.PACK_AB R33, R35, R34 ;  /* 0x000000222321723e */ /* 0x000fe200000000ff */
[----:B------:R-:W3:Y:S01]  /*0a30*/  LDS.128 R16, [R78+0x4800] ;  /* 0x004800004e107984 */ /* 0x000ee20000000c00 */
[----:B------:R-:W-:Y:S01]  /*0a40*/  F2FP.F16.F32.PACK_AB R34, R37, R36 ;  /* 0x000000242522723e */ /* 0x000fe200000000ff */
[----:B------:R-:W-:Y:S01]  /*0a50*/  FMUL.FTZ R53, R53, UR4 ;  /* 0x0000000435357c20 */ /* 0x000fe20008410000 */
[----:B------:R-:W-:Y:S01]  /*0a60*/  F2FP.F16.F32.PACK_AB R35, R39, R38 ;  /* 0x000000262723723e */ /* 0x000fe200000000ff */
[----:B------:R-:W4:Y:S01]  /*0a70*/  LDS.128 R20, [R78+0x5000] ;  /* 0x005000004e147984 */ /* 0x000f220000000c00 */
[----:B------:R-:W-:Y:S01]  /*0a80*/  F2FP.F16.F32.PACK_AB R44, R41, R44 ;  /* 0x0000002c292c723e */ /* 0x000fe200000000ff */
[----:B------:R-:W-:Y:S01]  /*0a90*/  FMUL.FTZ R54, R54, UR4 ;  /* 0x0000000436367c20 */ /* 0x000fe20008410000 */
[----:B------:R-:W-:Y:S01]  /*0aa0*/  F2FP.F16.F32.PACK_AB R45, R40, R45 ;  /* 0x0000002d282d723e */ /* 0x000fe200000000ff */
[----:B------:R-:W5:Y:S01]  /*0ab0*/  LDS.128 R28, [R78+0x5800] ;  /* 0x005800004e1c7984 */ /* 0x000f620000000c00 */
[----:B------:R-:W-:Y:S01]  /*0ac0*/  F2FP.F16.F32.PACK_AB R46, R43, R46 ;  /* 0x0000002e2b2e723e */ /* 0x000fe200000000ff */
[----:B------:R-:W-:Y:S01]  /*0ad0*/  FMUL.FTZ R55, R55, UR4 ;  /* 0x0000000437377c20 */ /* 0x000fe20008410000 */
[----:B------:R-:W-:Y:S01]  /*0ae0*/  F2FP.F16.F32.PACK_AB R47, R48, R47 ;  /* 0x0000002f302f723e */ /* 0x000fe200000000ff */
[----:B------:R-:W5:Y:S01]  /*0af0*/  LDS.128 R36, [R78+0x6000] ;  /* 0x006000004e247984 */ /* 0x000f620000000c00 */
[----:B------:R-:W-:Y:S01]  /*0b00*/  FMUL.FTZ R64, R64, UR4 ;  /* 0x0000000440407c20 */ /* 0x000fe20008410000 */
[----:B------:R-:W-:Y:S01]  /*0b10*/  FMUL.FTZ R65, R65, UR4 ;  /* 0x0000000441417c20 */ /* 0x000fe20008410000 */
[----:B------:R-:W-:Y:S01]  /*0b20*/  FMUL.FTZ R56, R56, UR4 ;  /* 0x0000000438387c20 */ /* 0x000fe20008410000 */
[----:B------:R-:W5:Y:S01]  /*0b30*/  LDS.128 R40, [R78+0x6800] ;  /* 0x006800004e287984 */ /* 0x000f620000000c00 */
[----:B------:R-:W-:Y:S01]  /*0b40*/  FMUL.FTZ R57, R57, UR4 ;  /* 0x0000000439397c20 */ /* 0x000fe20008410000 */
[----:B------:R-:W-:Y:S01]  /*0b50*/  FMUL.FTZ R58, R58, UR4 ;  /* 0x000000043a3a7c20 */ /* 0x000fe20008410000 */
[----:B------:R-:W-:Y:S01]  /*0b60*/  FMUL.FTZ R61, R61, UR4 ;  /* 0x000000043d3d7c20 */ /* 0x000fe20008410000 */
[----:B------:R-:W5:Y:S01]  /*0b70*/  LDS.128 R48, [R78+0x7000] ;  /* 0x007000004e307984 */ /* 0x000f620000000c00 */
[----:B------:R-:W-:Y:S01]  /*0b80*/  FMUL.FTZ R66, R66, UR4 ;  /* 0x0000000442427c20 */ /* 0x000fe20008410000 */
[----:B------:R-:W-:Y:S01]  /*0b90*/  FMUL.FTZ R67, R67, UR4 ;  /* 0x0000000443437c20 */ /* 0x000fe20008410000 */
[----:B------:R-:W-:Y:S01]  /*0ba0*/  F2FP.F16.F32.PACK_AB R64, R65, R64 ;  /* 0x000000404140723e */ /* 0x000fe200000000ff */
[----:B------:R-:W5:Y:S03]  /*0bb0*/  LDS.128 R68, [R78+0x9800] ;  /* 0x009800004e447984 */ /* 0x000f660000000c00 */
[----:B------:R-:W-:Y:S01]  /*0bc0*/  F2FP.F16.F32.PACK_AB R65, R67, R66 ;  /* 0x000000424341723e */ /* 0x000fe200000000ff */
[----:B0-----:R-:W-:Y:S01]  /*0bd0*/  FMUL.FTZ R4, R4, UR4 ;  /* 0x0000000404047c20 */ /* 0x001fe20008410000 */
        /* <DEDUP_REMOVED lines=31> */
[----:B------:R-:W-:Y:S01]  /*0dd0*/  F2FP.F16.F32.PACK_AB R4, R5, R4 ;  /* 0x000000040504723e */ /* 0x000fe200000000ff */
[----:B------:R-:W-:Y:S01]  /*0de0*/  STSM.16.MT88.4 [R80+0x14000], R24 ;  /* 0x0140001850007844 */ /* 0x000fe20000004200 */
[----:B------:R-:W-:Y:S01]  /*0df0*/  F2FP.F16.F32.PACK_AB R5, R7, R6 ;  /* 0x000000060705723e */ /* 0x000fe200000000ff */
        /* <DEDUP_REMOVED lines=10> */
[----:B------:R0:W-:Y:S01]  /*0ea0*/  STSM.16.MT88.4 [R80+0x19200], R4 ;  /* 0x0192000450007844 */ /* 0x0001e20000004200 */
[----:B------:R-:W-:Y:S01]  /*0eb0*/  F2FP.F16.F32.PACK_AB R11, R19, R18 ;  /* 0x00000012130b723e */ /* 0x000fe200000000ff */
[----:B------:R-:W-:Y:S01]  /*0ec0*/  FMUL.FTZ R51, R51, UR4 ;  /* 0x0000000433337c20 */ /* 0x000fe20008410000 */
        /* <DEDUP_REMOVED lines=9> */
[----:B------:R-:W-:Y:S01]  /*0f60*/  FMUL.FTZ R71, R71, UR4 ;  /* 0x0000000447477c20 */ /* 0x000fe20008410000 */
[----:B------:R-:W-:Y:S01]  /*0f70*/  F2FP.F16.F32.PACK_AB R17, R39, R38 ;  /* 0x000000262711723e */ /* 0x000fe200000000ff */
[----:B------:R2:W-:Y:S01]  /*0f80*/  STSM.16.MT88.4 [R80+0x19400], R12 ;  /* 0x0194000c50007844 */ /* 0x0005e20000004200 */
[----:B------:R-:W-:Y:S01]  /*0f90*/  F2FP.F16.F32.PACK_AB R18, R41, R40 ;  /* 0x000000282912723e */ /* 0x000fe200000000ff */
[----:B0-----:R-:W-:Y:S01]  /*0fa0*/  FMUL.FTZ R4, R63, UR4 ;  /* 0x000000043f047c20 */ /* 0x001fe20008410000 */
[----:B------:R-:W-:Y:S01]  /*0fb0*/  F2FP.F16.F32.PACK_AB R19, R43, R42 ;  /* 0x0000002a2b13723e */ /* 0x000fe200000000ff */
[----:B------:R-:W-:Y:S01]  /*0fc0*/  IMAD.MOV.U32 R21, RZ, RZ, RZ ;  /* 0x000000ffff157224 */ /* 0x000fe200078e00ff */
[----:B------:R-:W-:-:S02]  /*0fd0*/  F2FP.F16.F32.PACK_AB R66, R69, R68 ;  /* 0x000000444542723e */ /* 0x000fc400000000ff */
[----:B------:R-:W-:Y:S01]  /*0fe0*/  F2FP.F16.F32.PACK_AB R67, R71, R70 ;  /* 0x000000464743723e */ /* 0x000fe200000000ff */
[----:B------:R0:W-:Y:S01]  /*0ff0*/  STSM.16.MT88.4 [R80+0x14600], R16 ;  /* 0x0146001050007844 */ /* 0x0001e20000004200 */
[----:B-1----:R-:W-:Y:S01]  /*1000*/  IMAD R8, R72, 0x2, R79 ;  /* 0x0000000248087824 */ /* 0x002fe200078e024f */
[----:B------:R-:W-:Y:S01]  /*1010*/  LOP3.LUT R20, R77, 0xf8, RZ, 0xc0, !PT ;  /* 0x000000f84d147812 */ /* 0x000fe200078ec0ff */
[C---:B------:R-:W-:Y:S01]  /*1020*/  VIADD R9, R73.reuse, 0x10 ;  /* 0x0000001049097836 */ /* 0x040fe20000000000 */
[----:B------:R-:W-:Y:S01]  /*1030*/  IADD3 R10, P1, PT, R73, R2, RZ ;  /* 0x00000002490a7210 */ /* 0x000fe20007f3e0ff */
[----:B------:R-:W-:Y:S01]  /*1040*/  VIADD R79, R79, 0x14000 ;  /* 0x000140004f4f7836 */ /* 0x000fe20000000000 */
[----:B------:R-:W-:Y:S02]  /*1050*/  VIMNMX R22, PT, PT, R75, 0x50, PT ;  /* 0x000000504b167848 */ /* 0x000fe40003fe0100 */
[----:B--2---:R-:W-:Y:S02]  /*1060*/  F2FP.F16.F32.PACK_AB R12, R49, R48 ;  /* 0x00000030310c723e */ /* 0x004fe400000000ff */
[----:B------:R-:W-:-:S02]  /*1070*/  F2FP.F16.F32.PACK_AB R13, R51, R50 ;  /* 0x00000032330d723e */ /* 0x000fc400000000ff */
[----:B------:R-:W-:Y:S02]  /*1080*/  F2FP.F16.F32.PACK_AB R14, R53, R52 ;  /* 0x00000034350e723e */ /* 0x000fe400000000ff */
[----:B------:R-:W-:Y:S01]  /*1090*/  F2FP.F16.F32.PACK_AB R15, R55, R54 ;  /* 0x00000036370f723e */ /* 0x000fe200000000ff */
[----:B0-----:R-:W-:Y:S01]  /*10a0*/  FMUL.FTZ R17, R59, UR4 ;  /* 0x000000043b117c20 */ /* 0x001fe20008410000 */
[----:B------:R-:W-:Y:S01]  /*10b0*/  FMUL.FTZ R18, R60, UR4 ;  /* 0x000000043c127c20 */ /* 0x000fe20008410000 */
[----:B------:R-:W-:Y:S01]  /*10c0*/  FMUL.FTZ R19, R62, UR4 ;  /* 0x000000043e137c20 */ /* 0x000fe20008410000 */
[----:B------:R-:W-:Y:S01]  /*10d0*/  F2FP.F16.F32.PACK_AB R16, R57, R56 ;  /* 0x000000383910723e */ /* 0x000fe200000000ff */
[----:B------:R0:W-:Y:S01]  /*10e0*/  STSM.16.MT88.4 [R80+0x19600], R12 ;  /* 0x0196000c50007844 */ /* 0x0001e20000004200 */
[----:B------:R-:W-:Y:S01]  /*10f0*/  F2FP.F16.F32.PACK_AB R17, R17, R58 ;  /* 0x0000003a1111723e */ /* 0x000fe200000000ff */
[----:B------:R-:W1:Y:S01]  /*1100*/  LDCU UR4, c[0x0][0x3b4] ;  /* 0x00007680ff0477ac */ /* 0x000e620008000800 */
[----:B------:R-:W-:-:S02]  /*1110*/  F2FP.F16.F32.PACK_AB R18, R61, R18 ;  /* 0x000000123d12723e */ /* 0x000fc400000000ff */
[----:B------:R-:W-:Y:S02]  /*1120*/  F2FP.F16.F32.PACK_AB R19, R4, R19 ;  /* 0x000000130413723e */ /* 0x000fe400000000ff */
[C---:B------:R-:W-:Y:S02]  /*1130*/  IADD3 R2, PT, PT, R73.reuse, 0x8, RZ ;  /* 0x0000000849027810 */ /* 0x040fe40007ffe0ff */
[----:B------:R-:W-:Y:S01]  /*1140*/  IADD3.X R11, PT, PT, RZ, R3, RZ, P1, !PT ;  /* 0x00000003ff0b7210 */ /* 0x000fe20000ffe4ff */
[----:B------:R2:W-:Y:S04]  /*1150*/  STSM.16.MT88.4 [R80+0x14800], R16 ;  /* 0x0148001050007844 */ /* 0x0005e80000004200 */
[----:B------:R2:W-:Y:S01]  /*1160*/  STSM.16.MT88.4 [R80+0x19800], R64 ;  /* 0x0198004050007844 */ /* 0x0005e20000004200 */
[----:B------:R-:W-:Y:S01]  /*1170*/  IMAD.WIDE.U32 R74, R74, 0x50, R10 ;  /* 0x000000504a4a7825 */ /* 0x000fe200078e000a */
[C---:B0-----:R-:W-:Y:S01]  /*1180*/  IADD3 R13, PT, PT, R73.reuse, 0x28, RZ ;  /* 0x00000028490d7810 */ /* 0x041fe20007ffe0ff */
[----:B------:R-:W-:Y:S02]  /*1190*/  BAR.SYNC.DEFER_BLOCKING 0x0 ;  /* 0x0000000000007b1d */ /* 0x000fe40000010000 */
[----:B------:R-:W-:Y:S01]  /*11a0*/  VIADD R12, R73, 0x20 ;  /* 0x00000020490c7836 */ /* 0x000fe20000000000 */
[----:B-1----:R-:W-:-:S04]  /*11b0*/  ISETP.GE.AND P0, PT, R20, UR4, PT ;  /* 0x0000000414007c0c */ /* 0x002fc8000bf06270 */
[-C--:B------:R-:W-:Y:S01]  /*11c0*/  ISETP.GE.OR P2, PT, R2, R22.reuse, P0 ;  /* 0x000000160200720c */ /* 0x080fe20000746670 */
[C---:B------:R-:W-:Y:S01]  /*11d0*/  IMAD.WIDE.U32 R2, R76.reuse, UR6, R20 ;  /* 0x000000064c027c25 */ /* 0x040fe2000f8e0014 */
[-C--:B------:R-:W-:Y:S02]  /*11e0*/  ISETP.GE.OR P3, PT, R73, R22.reuse, P0 ;  /* 0x000000164900720c */ /* 0x080fe40000766670 */
[-C--:B------:R-:W-:Y:S01]  /*11f0*/  ISETP.GE.OR P1, PT, R9, R22.reuse, P0 ;  /* 0x000000160900720c */ /* 0x080fe20000726670 */
[----:B------:R-:W-:Y:S01]  /*1200*/  IMAD R3, R76, UR7, R3 ;  /* 0x000000074c037c24 */ /* 0x000fe2000f8e0203 */
[----:B------:R-:W-:Y:S02]  /*1210*/  IADD3 R9, PT, PT, R73, 0x18, RZ ;  /* 0x0000001849097810 */ /* 0x000fe40007ffe0ff */
[-C--:B------:R-:W-:Y:S01]  /*1220*/  ISETP.GE.OR P5, PT, R12, R22.reuse, P0 ;  /* 0x000000160c00720c */ /* 0x080fe200007a6670 */
[----:B------:R-:W-:Y:S01]  /*1230*/  IMAD.WIDE.U32 R2, R0, UR10, R2 ;  /* 0x0000000a00027c25 */ /* 0x000fe2000f8e0002 */
[----:B------:R-:W-:-:S02]  /*1240*/  ISETP.GE.OR P6, PT, R9, R22, P0 ;  /* 0x000000160900720c */ /* 0x000fc400007c6670 */
[----:B------:R-:W-:Y:S01]  /*1250*/  ISETP.GE.OR P4, PT, R13, R22, P0 ;  /* 0x000000160d00720c */ /* 0x000fe20000786670 */
[----:B------:R-:W-:Y:S01]  /*1260*/  IMAD R11, R0, UR11, R3 ;  /* 0x0000000b000b7c24 */ /* 0x000fe2000f8e0203 */
[----:B------:R-:W-:Y:S01]  /*1270*/  LEA R12, R72, R79, 0x1 ;  /* 0x0000004f480c7211 */ /* 0x000fe200078e08ff */
[----:B------:R-:W-:Y:S01]  /*1280*/  VIADD R9, R73, 0x30 ;  /* 0x0000003049097836 */ /* 0x000fe20000000000 */
[----:B------:R2:W0:Y:S01]  /*1290*/  LDS.128 R4, [R8+0x14900] ;  /* 0x0149000008047984 */ /* 0x0004220000000c00 */
[----:B------:R-:W-:Y:S08]  /*12a0*/  @P3 BRA `(.L_x_41) ;  /* 0x00000000002c3947 */ /* 0x000ff00003800000 */
[----:B------:R-:W1:Y:S01]  /*12b0*/  LDS.128 R12, [R12] ;  /* 0x000000000c0c7984 */ /* 0x000e620000000c00 */
[----:B------:R-:W2:Y:S01]  /*12c0*/  LDCU.64 UR4, c[0x0][0x3c0] ;  /* 0x00007800ff0477ac */ /* 0x000ea20008000a00 */
[----:B------:R-:W-:Y:S01]  /*12d0*/  MOV R10, R2 ;  /* 0x00000002000a7202 */ /* 0x000fe20000000f00 */
[----:B------:R-:W3:Y:S01]  /*12e0*/  LDCU.64 UR6, c[0x0][0x3a8] ;  /* 0x00007500ff0677ac */ /* 0x000ee20008000a00 */
[----:B--2---:R-:W-:-:S03]  /*12f0*/  IMAD R19, R75, UR4, RZ ;  /* 0x000000044b137c24 */ /* 0x004fc6000f8e02ff */
[----:B------:R-:W-:-:S04]  /*1300*/  IMAD.WIDE.U32 R16, R74, UR4, R10 ;  /* 0x000000044a107c25 */ /* 0x000fc8000f8e000a */
[----:B------:R-:W-:Y:S01]  /*1310*/  IMAD R19, R74, UR5, R19 ;  /* 0x000000054a137c24 */ /* 0x000fe2000f8e0213 */
[----:B---3--:R-:W-:-:S03]  /*1320*/  LEA R18, P3, R16, UR6, 0x1 ;  /* 0x0000000610127c11 */ /* 0x008fc6000f8608ff */
[----:B------:R-:W-:-:S05]  /*1330*/  IMAD.IADD R17, R17, 0x1, R19 ;  /* 0x0000000111117824 */ /* 0x000fca00078e0213 */
[----:B------:R-:W-:-:S05]  /*1340*/  LEA.HI.X R19, R16, UR7, R17, 0x1, P3 ;  /* 0x0000000710137c11 */ /* 0x000fca00098f0c11 */
[----:B-1----:R1:W-:Y:S02]  /*1350*/  STG.E.128 desc[UR8][R18.64], R12 ;  /* 0x0000000c12007986 */ /* 0x0023e4000c101d08 */
.L_x_41:
[----:B------:R-:W-:Y:S05]  /*1360*/  BSYNC.RECONVERGENT B0 ;  /* 0x0000000000007941 */ /* 0x000fea0003800200 */
.L_x_40:
[----:B-1----:R1:W3:Y:S01]  /*1370*/  LDS.128 R12, [R8+0x14100] ;  /* 0x01410000080c7984 */ /* 0x0022e20000000c00 */
[----:B------:R-:W-:Y:S01]  /*1380*/  BSSY.RECONVERGENT B0, `(.L_x_42) ;  /* 0x0000011000007945 */ /* 0x000fe20003800200 */
[----:B------:R-:W-:Y:S02]  /*1390*/  ISETP.GE.OR P3, PT, R9, R22, P0 ;  /* 0x000000160900720c */ /* 0x000fe40000766670 */
[----:B------:R-:W-:Y:S01]  /*13a0*/  IADD3 R0, PT, PT, R73, 0x38, RZ ;  /* 0x0000003849007810 */ /* 0x000fe20007ffe0ff */
[----:B------:R-:W-:Y:S10]  /*13b0*/  @P2 BRA `(.L_x_43) ;  /* 0x0000000000342947 */ /* 0x000ff40003800000 */
[----:B------:R-:W4:Y:S01]  /*13c0*/  LDCU.64 UR4, c[0x0][0x3c0] ;  /* 0x00007800ff0477ac */ /* 0x000f220008000a00 */
[----:B------:R-:W-:Y:S01]  /*13d0*/  IADD3 R9, P2, PT, R74, 0x8, RZ ;  /* 0x000000084a097810 */ /* 0x000fe20007f5e0ff */
[----:B--2---:R-:W-:Y:S01]  /*13e0*/  IMAD.MOV.U32 R17, RZ, RZ, R11 ;  /* 0x000000ffff117224 */ /* 0x004fe200078e000b */
[----:B------:R-:W2:Y:S03]  /*13f0*/  LDCU.64 UR6, c[0x0][0x3a8] ;  /* 0x00007500ff0677ac */ /* 0x000ea60008000a00 */
[----:B------:R-:W-:-:S04]  /*1400*/  IMAD.X R16, RZ, RZ, R75, P2 ;  /* 0x000000ffff107224 */ /* 0x000fc800010e064b */
[----:B----4-:R-:W-:Y:S01]  /*1410*/  IMAD R18, R16, UR4, RZ ;  /* 0x0000000410127c24 */ /* 0x010fe2000f8e02ff */
[----:B------:R-:W-:-:S05]  /*1420*/  MOV R16, R2 ;  /* 0x0000000200107202 */ /* 0x000fca0000000f00 */
[----:B------:R-:W-:-:S04]  /*1430*/  IMAD.WIDE.U32 R16, R9, UR4, R16 ;  /* 0x0000000409107c25 */ /* 0x000fc8000f8e0010 */
[----:B------:R-:W-:Y:S01]  /*1440*/  IMAD R9, R9, UR5, R18 ;  /* 0x0000000509097c24 */ /* 0x000fe2000f8e0212 */
[----:B--2---:R-:W-:-:S04]  /*1450*/  LEA R18, P2, R16, UR6, 0x1 ;  /* 0x0000000610127c11 */ /* 0x004fc8000f8408ff */
[----:B------:R-:W-:-:S04]  /*1460*/  IADD3 R9, PT, PT, R17, R9, RZ ;  /* 0x0000000911097210 */ /* 0x000fc80007ffe0ff */
[----:B------:R-:W-:-:S05]  /*1470*/  LEA.HI.X R19, R16, UR7, R9, 0x1, P2 ;  /* 0x0000000710137c11 */ /* 0x000fca00090f0c09 */
[----:B---3--:R4:W-:Y:S02]  /*1480*/  STG.E.128 desc[UR8][R18.64], R12 ;  /* 0x0000000c12007986 */ /* 0x0089e4000c101d08 */
.L_x_43:
[----:B------:R-:W-:Y:S05]  /*1490*/  BSYNC.RECONVERGENT B0 ;  /* 0x0000000000007941 */ /* 0x000fea0003800200 */
.L_x_42:
[----:B---34-:R3:W4:Y:S01]  /*14a0*/  LDS.128 R12, [R8+0x14200] ;  /* 0x01420000080c7984 */ /* 0x0187220000000c00 */
[----:B------:R-:W-:Y:S01]  /*14b0*/  BSSY.RECONVERGENT B0, `(.L_x_44) ;  /* 0x0000012000007945 */ /* 0x000fe20003800200 */
[----:B------:R-:W-:Y:S01]  /*14c0*/  ISETP.GE.OR P2, PT, R0, R22, P0 ;  /* 0x000000160000720c */ /* 0x000fe20000746670 */
[C---:B------:R-:W-:Y:S01]  /*14d0*/  VIADD R0, R73.reuse, 0x40 ;  /* 0x0000004049007836 */ /* 0x040fe20000000000 */
[----:B------:R-:W-:Y:S01]  /*14e0*/  IADD3 R73, PT, PT, R73, 0x48, RZ ;  /* 0x0000004849497810 */ /* 0x000fe20007ffe0ff */
[----:B------:R-:W-:Y:S10]  /*14f0*/  @P1 BRA `(.L_x_45) ;  /* 0x0000000000341947 */ /* 0x000ff40003800000 */
[----:B------:R-:W5:Y:S01]  /*1500*/  LDCU.64 UR4, c[0x0][0x3c0] ;  /* 0x00007800ff0477ac */ /* 0x000f620008000a00 */
[----:B------:R-:W-:Y:S01]  /*1510*/  IADD3 R9, P1, PT, R74, 0x10, RZ ;  /* 0x000000104a097810 */ /* 0x000fe20007f3e0ff */
[----:B--2---:R-:W-:Y:S01]  /*1520*/  IMAD.MOV.U32 R17, RZ, RZ, R11 ;  /* 0x000000ffff117224 */ /* 0x004fe200078e000b */
[----:B------:R-:W2:Y:S03]  /*1530*/  LDCU.64 UR6, c[0x0][0x3a8] ;  /* 0x00007500ff0677ac */ /* 0x000ea60008000a00 */
[----:B------:R-:W-:-:S04]  /*1540*/  IMAD.X R16, RZ, RZ, R75, P1 ;  /* 0x000000ffff107224 */ /* 0x000fc800008e064b */
[----:B-----5:R-:W-:Y:S01]  /*1550*/  IMAD R18, R16, UR4, RZ ;  /* 0x0000000410127c24 */ /* 0x020fe2000f8e02ff */
[----:B------:R-:W-:-:S05]  /*1560*/  MOV R16, R2 ;  /* 0x0000000200107202 */ /* 0x000fca0000000f00 */
[----:B------:R-:W-:-:S04]  /*1570*/  IMAD.WIDE.U32 R16, R9, UR4, R16 ;  /* 0x0000000409107c25 */ /* 0x000fc8000f8e0010 */
[----:B------:R-:W-:Y:S01]  /*1580*/  IMAD R9, R9, UR5, R18 ;  /* 0x0000000509097c24 */ /* 0x000fe2000f8e0212 */
[----:B--2---:R-:W-:-:S04]  /*1590*/  LEA R18, P1, R16, UR6, 0x1 ;  /* 0x0000000610127c11 */ /* 0x004fc8000f8208ff */
[----:B------:R-:W-:-:S04]  /*15a0*/  IADD3 R9, PT, PT, R17, R9, RZ ;  /* 0x0000000911097210 */ /* 0x000fc80007ffe0ff */
[----:B------:R-:W-:-:S05]  /*15b0*/  LEA.HI.X R19, R16, UR7, R9, 0x1, P1 ;  /* 0x0000000710137c11 */ /* 0x000fca00088f0c09 */
[----:B----4-:R2:W-:Y:S02]  /*15c0*/  STG.E.128 desc[UR8][R18.64], R12 ;  /* 0x0000000c12007986 */ /* 0x0105e4000c101d08 */
.L_x_45:
[----:B------:R-:W-:Y:S05]  /*15d0*/  BSYNC.RECONVERGENT B0 ;  /* 0x0000000000007941 */ /* 0x000fea0003800200 */
.L_x_44:
[----:B--2-4-:R2:W4:Y:S01]  /*15e0*/  LDS.128 R12, [R8+0x14300] ;  /* 0x01430000080c7984 */ /* 0x0145220000000c00 */
[----:B------:R-:W-:Y:S01]  /*15f0*/  BSSY.RECONVERGENT B0, `(.L_x_46) ;  /* 0x0000011000007945 */ /* 0x000fe20003800200 */
[-C--:B------:R-:W-:Y:S02]  /*1600*/  ISETP.GE.OR P1, PT, R0, R22.reuse, P0 ;  /* 0x000000160000720c */ /* 0x080fe40000726670 */
[----:B------:R-:W-:Y:S01]  /*1610*/  ISETP.GE.OR P0, PT, R73, R22, P0 ;  /* 0x000000164900720c */ /* 0x000fe20000706670 */
[----:B------:R-:W-:-:S12]  /*1620*/  @P6 BRA `(.L_x_47) ;  /* 0x0000000000346947 */ /* 0x000fd80003800000 */
[----:B------:R-:W5:Y:S01]  /*1630*/  LDCU.64 UR4, c[0x0][0x3c0] ;  /* 0x00007800ff0477ac */ /* 0x000f620008000a00 */
[----:B------:R-:W-:Y:S01]  /*1640*/  IADD3 R9, P6, PT, R74, 0x18, RZ ;  /* 0x000000184a097810 */ /* 0x000fe20007fde0ff */
[----:B------:R-:W-:Y:S01]  /*1650*/  IMAD.MOV.U32 R17, RZ, RZ, R11 ;  /* 0x000000ffff117224 */ /* 0x000fe200078e000b */
[----:B------:R-:W-:Y:S01]  /*1660*/  MOV R16, R2 ;  /* 0x0000000200107202 */ /* 0x000fe20000000f00 */
[----:B------:R-:W0:Y:S02]  /*1670*/  LDCU.64 UR6, c[0x0][0x3a8] ;  /* 0x00007500ff0677ac */ /* 0x000e240008000a00 */
[----:B------:R-:W-:-:S04]  /*1680*/  IMAD.X R0, RZ, RZ, R75, P6 ;  /* 0x000000ffff007224 */ /* 0x000fc800030e064b */
[----:B-----5:R-:W-:Y:S02]  /*1690*/  IMAD R0, R0, UR4, RZ ;  /* 0x0000000400007c24 */ /* 0x020fe4000f8e02ff */
[----:B------:R-:W-:-:S04]  /*16a0*/  IMAD.WIDE.U32 R16, R9, UR4, R16 ;  /* 0x0000000409107c25 */ /* 0x000fc8000f8e0010 */
[----:B------:R-:W-:Y:S01]  /*16b0*/  IMAD R9, R9, UR5, R0 ;  /* 0x0000000509097c24 */ /* 0x000fe2000f8e0200 */
[----:B0-----:R-:W-:-:S04]  /*16c0*/  LEA R18, P6, R16, UR6, 0x1 ;  /* 0x0000000610127c11 */ /* 0x001fc8000f8c08ff */
[----:B------:R-:W-:-:S04]  /*16d0*/  IADD3 R9, PT, PT, R17, R9, RZ ;  /* 0x0000000911097210 */ /* 0x000fc80007ffe0ff */
[----:B------:R-:W-:-:S05]  /*16e0*/  LEA.HI.X R19, R16, UR7, R9, 0x1, P6 ;  /* 0x0000000710137c11 */ /* 0x000fca000b0f0c09 */
[----:B----4-:R0:W-:Y:S02]  /*16f0*/  STG.E.128 desc[UR8][R18.64], R12 ;  /* 0x0000000c12007986 */ /* 0x0101e4000c101d08 */
.L_x_47:
[----:B------:R-:W-:Y:S05]  /*1700*/  BSYNC.RECONVERGENT B0 ;  /* 0x0000000000007941 */ /* 0x000fea0003800200 */
.L_x_46:
[----:B0---4-:R0:W4:Y:S01]  /*1710*/  LDS.128 R12, [R8+0x14400] ;  /* 0x01440000080c7984 */ /* 0x0111220000000c00 */
[----:B------:R-:W-:Y:S04]  /*1720*/  BSSY.RECONVERGENT B0, `(.L_x_48) ;  /* 0x000000f000007945 */ /* 0x000fe80003800200 */
[----:B------:R-:W-:Y:S05]  /*1730*/  @P5 BRA `(.L_x_49) ;  /* 0x0000000000345947 */ /* 0x000fea0003800000 */
[----:B------:R-:W5:Y:S01]  /*1740*/  LDCU.64 UR4, c[0x0][0x3c0] ;  /* 0x00007800ff0477ac */ /* 0x000f620008000a00 */
[----:B------:R-:W-:Y:S01]  /*1750*/  IADD3 R9, P5, PT, R74, 0x20, RZ ;  /* 0x000000204a097810 */ /* 0x000fe20007fbe0ff */
[----:B------:R-:W-:Y:S01]  /*1760*/  IMAD.MOV.U32 R17, RZ, RZ, R11 ;  /* 0x000000ffff117224 */ /* 0x000fe200078e000b */
[----:B------:R-:W-:Y:S01]  /*1770*/  MOV R16, R2 ;  /* 0x0000000200107202 */ /* 0x000fe20000000f00 */
[----:B------:R-:W1:Y:S02]  /*1780*/  LDCU.64 UR6, c[0x0][0x3a8] ;  /* 0x00007500ff0677ac */ /* 0x000e640008000a00 */
[----:B------:R-:W-:-:S04]  /*1790*/  IMAD.X R0, RZ, RZ, R75, P5 ;  /* 0x000000ffff007224 */ /* 0x000fc800028e064b */
[----:B-----5:R-:W-:Y:S02]  /*17a0*/  IMAD R0, R0, UR4, RZ ;  /* 0x0000000400007c24 */ /* 0x020fe4000f8e02ff */
[----:B------:R-:W-:-:S04]  /*17b0*/  IMAD.WIDE.U32 R16, R9, UR4, R16 ;  /* 0x0000000409107c25 */ /* 0x000fc8000f8e0010 */
[----:B------:R-:W-:Y:S01]  /*17c0*/  IMAD R9, R9, UR5, R0 ;  /* 0x0000000509097c24 */ /* 0x000fe2000f8e0200 */
[----:B-1----:R-:W-:-:S04]  /*17d0*/  LEA R18, P5, R16, UR6, 0x1 ;  /* 0x0000000610127c11 */ /* 0x002fc8000f8a08ff */
[----:B------:R-:W-:-:S04]  /*17e0*/  IADD3 R9, PT, PT, R17, R9, RZ ;  /* 0x0000000911097210 */ /* 0x000fc80007ffe0ff */
[----:B------:R-:W-:-:S05]  /*17f0*/  LEA.HI.X R19, R16, UR7, R9, 0x1, P5 ;  /* 0x0000000710137c11 */ /* 0x000fca000a8f0c09 */
[----:B----4-:R1:W-:Y:S02]  /*1800*/  STG.E.128 desc[UR8][R18.64], R12 ;  /* 0x0000000c12007986 */ /* 0x0103e4000c101d08 */
.L_x_49:
[----:B------:R-:W-:Y:S05]  /*1810*/  BSYNC.RECONVERGENT B0 ;  /* 0x0000000000007941 */ /* 0x000fea0003800200 */
.L_x_48:
[----:B-1--4-:R1:W4:Y:S01]  /*1820*/  LDS.128 R12, [R8+0x14500] ;  /* 0x01450000080c7984 */ /* 0x0123220000000c00 */
[----:B------:R-:W-:Y:S04]  /*1830*/  BSSY.RECONVERGENT B0, `(.L_x_50) ;  /* 0x000000f000007945 */ /* 0x000fe80003800200 */
[----:B------:R-:W-:Y:S05]  /*1840*/  @P4 BRA `(.L_x_51) ;  /* 0x0000000000344947 */ /* 0x000fea0003800000 */
[----:B------:R-:W5:Y:S01]  /*1850*/  LDCU.64 UR4, c[0x0][0x3c0] ;  /* 0x00007800ff0477ac */ /* 0x000f620008000a00 */
[----:B------:R-:W-:Y:S01]  /*1860*/  IADD3 R9, P4, PT, R74, 0x28, RZ ;  /* 0x000000284a097810 */ /* 0x000fe20007f9e0ff */
[----:B------:R-:W-:Y:S01]  /*1870*/  IMAD.MOV.U32 R16, RZ, RZ, R2 ;  /* 0x000000ffff107224 */ /* 0x000fe200078e0002 */
[----:B------:R-:W-:Y:S01]  /*1880*/  MOV R17, R11 ;  /* 0x0000000b00117202 */ /* 0x000fe20000000f00 */
[----:B------:R-:W0:Y:S01]  /*1890*/  LDCU.64 UR6, c[0x0][0x3a8] ;  /* 0x00007500ff0677ac */ /* 0x000e220008000a00 */
[----:B------:R-:W-:-:S05]  /*18a0*/  IADD3.X R0, PT, PT, RZ, R75, RZ, P4, !PT ;  /* 0x0000004bff007210 */ /* 0x000fca00027fe4ff */
[----:B-----5:R-:W-:Y:S02]  /*18b0*/  IMAD R0, R0, UR4, RZ ;  /* 0x0000000400007c24 */ /* 0x020fe4000f8e02ff */
[----:B------:R-:W-:-:S04]  /*18c0*/  IMAD.WIDE.U32 R16, R9, UR4, R16 ;  /* 0x0000000409107c25 */ /* 0x000fc8000f8e0010 */
[----:B------:R-:W-:Y:S01]  /*18d0*/  IMAD R9, R9, UR5, R0 ;  /* 0x0000000509097c24 */ /* 0x000fe2000f8e0200 */
[----:B0-----:R-:W-:-:S04]  /*18e0*/  LEA R18, P4, R16, UR6, 0x1 ;  /* 0x0000000610127c11 */ /* 0x001fc8000f8808ff */
[----:B------:R-:W-:-:S04]  /*18f0*/  IADD3 R9, PT, PT, R17, R9, RZ ;  /* 0x0000000911097210 */ /* 0x000fc80007ffe0ff */
[----:B------:R-:W-:-:S05]  /*1900*/  LEA.HI.X R19, R16, UR7, R9, 0x1, P4 ;  /* 0x0000000710137c11 */ /* 0x000fca000a0f0c09 */
[----:B----4-:R0:W-:Y:S02]  /*1910*/  STG.E.128 desc[UR8][R18.64], R12 ;  /* 0x0000000c12007986 */ /* 0x0101e4000c101d08 */
.L_x_51:
[----:B------:R-:W-:Y:S05]  /*1920*/  BSYNC.RECONVERGENT B0 ;  /* 0x0000000000007941 */ /* 0x000fea0003800200 */
.L_x_50:
[----:B0---4-:R0:W4:Y:S01]  /*1930*/  LDS.128 R12, [R8+0x14600] ;  /* 0x01460000080c7984 */ /* 0x0111220000000c00 */
[----:B------:R-:W-:Y:S04]  /*1940*/  BSSY.RECONVERGENT B0, `(.L_x_52) ;  /* 0x000000f000007945 */ /* 0x000fe80003800200 */
[----:B------:R-:W-:Y:S05]  /*1950*/  @P3 BRA `(.L_x_53) ;  /* 0x0000000000343947 */ /* 0x000fea0003800000 */
[----:B------:R-:W5:Y:S01]  /*1960*/  LDCU.64 UR4, c[0x0][0x3c0] ;  /* 0x00007800ff0477ac */ /* 0x000f620008000a00 */
[----:B------:R-:W-:Y:S02]  /*1970*/  IADD3 R9, P3, PT, R74, 0x30, RZ ;  /* 0x000000304a097810 */ /* 0x000fe40007f7e0ff */
[----:B------:R-:W-:Y:S01]  /*1980*/  MOV R16, R2 ;  /* 0x0000000200107202 */ /* 0x000fe20000000f00 */
[----:B------:R-:W1:Y:S01]  /*1990*/  LDCU.64 UR6, c[0x0][0x3a8] ;  /* 0x00007500ff0677ac */ /* 0x000e620008000a00 */
[----:B------:R-:W-:Y:S01]  /*19a0*/  MOV R17, R11 ;  /* 0x0000000b00117202 */ /* 0x000fe20000000f00 */
[----:B------:R-:W-:-:S04]  /*19b0*/  IMAD.X R0, RZ, RZ, R75, P3 ;  /* 0x000000ffff007224 */ /* 0x000fc800018e064b */
[----:B-----5:R-:W-:Y:S02]  /*19c0*/  IMAD R0, R0, UR4, RZ ;  /* 0x0000000400007c24 */ /* 0x020fe4000f8e02ff */
[----:B------:R-:W-:-:S04]  /*19d0*/  IMAD.WIDE.U32 R16, R9, UR4, R16 ;  /* 0x0000000409107c25 */ /* 0x000fc8000f8e0010 */
[----:B------:R-:W-:Y:S01]  /*19e0*/  IMAD R9, R9, UR5, R0 ;  /* 0x0000000509097c24 */ /* 0x000fe2000f8e0200 */
[----:B-1----:R-:W-:-:S03]  /*19f0*/  LEA R18, P3, R16, UR6, 0x1 ;  /* 0x0000000610127c11 */ /* 0x002fc6000f8608ff */
[----:B------:R-:W-:-:S05]  /*1a00*/  IMAD.IADD R9, R17, 0x1, R9 ;  /* 0x0000000111097824 */ /* 0x000fca00078e0209 */
[----:B------:R-:W-:-:S05]  /*1a10*/  LEA.HI.X R19, R16, UR7, R9, 0x1, P3 ;  /* 0x0000000710137c11 */ /* 0x000fca00098f0c09 */
[----:B----4-:R1:W-:Y:S02]  /*1a20*/  STG.E.128 desc[UR8][R18.64], R12 ;  /* 0x0000000c12007986 */ /* 0x0103e4000c101d08 */
.L_x_53:
[----:B------:R-:W-:Y:S05]  /*1a30*/  BSYNC.RECONVERGENT B0 ;  /* 0x0000000000007941 */ /* 0x000fea0003800200 */
.L_x_52:
        /* <DEDUP_REMOVED lines=16> */
.L_x_55:
[----:B------:R-:W-:Y:S05]  /*1b40*/  BSYNC.RECONVERGENT B0 ;  /* 0x0000000000007941 */ /* 0x000fea0003800200 */
.L_x_54:
[----:B0---4-:R0:W4:Y:S01]  /*1b50*/  LDS.128 R12, [R8+0x14800] ;  /* 0x01480000080c7984 */ /* 0x0111220000000c00 */
[----:B------:R-:W-:Y:S04]  /*1b60*/  BSSY.RECONVERGENT B0, `(.L_x_56) ;  /* 0x000000f000007945 */ /* 0x000fe80003800200 */
[----:B------:R-:W-:Y:S05]  /*1b70*/  @P1 BRA `(.L_x_57) ;  /* 0x0000000000341947 */ /* 0x000fea0003800000 */
[----:B------:R-:W5:Y:S01]  /*1b80*/  LDCU.64 UR4, c[0x0][0x3c0] ;  /* 0x00007800ff0477ac */ /* 0x000f620008000a00 */
[----:B------:R-:W-:Y:S01]  /*1b90*/  IADD3 R17, P1, PT, R74, 0x40, RZ ;  /* 0x000000404a117810 */ /* 0x000fe20007f3e0ff */
[----:B0123--:R-:W-:Y:S01]  /*1ba0*/  IMAD.MOV.U32 R8, RZ, RZ, R2 ;  /* 0x000000ffff087224 */ /* 0x00ffe200078e0002 */
        /* <DEDUP_REMOVED lines=10> */
.L_x_57:
[----:B------:R-:W-:Y:S05]  /*1c50*/  BSYNC.RECONVERGENT B0 ;  /* 0x0000000000007941 */ /* 0x000fea0003800200 */
.L_x_56:
[----:B------:R-:W-:Y:S05]  /*1c60*/  @P0 EXIT ;  /* 0x000000000000094d */ /* 0x000fea0003800000 */
[----:B------:R-:W5:Y:S01]  /*1c70*/  LDCU.64 UR4, c[0x0][0x3c0] ;  /* 0x00007800ff0477ac */ /* 0x000f620008000a00 */
[----:B------:R-:W-:Y:S02]  /*1c80*/  IADD3 R9, P0, PT, R74, 0x48, RZ ;  /* 0x000000484a097810 */ /* 0x000fe40007f1e0ff */
[----:B------:R-:W-:Y:S01]  /*1c90*/  MOV R3, R11 ;  /* 0x0000000b00037202 */ /* 0x000fe20000000f00 */
[----:B------:R-:W0:Y:S02]  /*1ca0*/  LDCU.64 UR6, c[0x0][0x3a8] ;  /* 0x00007500ff0677ac */ /* 0x000e240008000a00 */
[----:B------:R-:W-:-:S04]  /*1cb0*/  IMAD.X R74, RZ, RZ, R75, P0 ;  /* 0x000000ffff4a7224 */ /* 0x000fc800000e064b */
[----:B-----5:R-:W-:Y:S02]  /*1cc0*/  IMAD R74, R74, UR4, RZ ;  /* 0x000000044a4a7c24 */ /* 0x020fe4000f8e02ff */
[----:B------:R-:W-:-:S04]  /*1cd0*/  IMAD.WIDE.U32 R2, R9, UR4, R2 ;  /* 0x0000000409027c25 */ /* 0x000fc8000f8e0002 */
[----:B------:R-:W-:Y:S01]  /*1ce0*/  IMAD R9, R9, UR5, R74 ;  /* 0x0000000509097c24 */ /* 0x000fe2000f8e024a */
[----:B0123--:R-:W-:-:S04]  /*1cf0*/  LEA R8, P0, R2, UR6, 0x1 ;  /* 0x0000000602087c11 */ /* 0x00ffc8000f8008ff */
[----:B------:R-:W-:-:S04]  /*1d00*/  IADD3 R3, PT, PT, R3, R9, RZ ;  /* 0x0000000903037210 */ /* 0x000fc80007ffe0ff */
[----:B------:R-:W-:-:S05]  /*1d10*/  LEA.HI.X R9, R2, UR7, R3, 0x1, P0 ;  /* 0x0000000702097c11 */ /* 0x000fca00080f0c03 */
[----:B------:R-:W-:Y:S01]  /*1d20*/  STG.E.128 desc[UR8][R8.64], R4 ;  /* 0x0000000408007986 */ /* 0x000fe2000c101d08 */
[----:B------:R-:W-:Y:S05]  /*1d30*/  EXIT ;  /* 0x000000000000794d */ /* 0x000fea0003800000 */
.L_x_58:
        /* <DEDUP_REMOVED lines=12> */
.L_x_120:


//--------------------- .text._ZN7cutlass13device_kernelIN5flash32FlashAttnBwdPostprocessConvertdQIN4cute5tupleIJNS3_1CILi64EEENS5_ILi256EEEEEENS_6half_tEfNS_4arch4Sm90ELi256ENS3_8TiledMMAINS3_8MMA_AtomIJNS3_4SM904GMMA25MMA_64x64x16_F32F16F16_SSILNSF_5MajorE1ELSH_0ELNSF_7ScaleInE1ELSI_1EEEEEENS3_6LayoutINS4_IJNS5_ILi2EEENS5_ILi1EEESN_EEENS4_IJSN_NS5_ILi0EEESP_EEEEENS4_IJNS3_10UnderscoreESS_SS_EEEEELb1EEEEEvNT_6ParamsE --------------------------
	.section	.text._ZN7cutlass13device_kernelIN5flash32FlashAttnBwdPostprocessConvertdQIN4cute5tupleIJNS3_1CILi64EEENS5_ILi256EEEEEENS_6half_tEfNS_4arch4Sm90ELi256ENS3_8TiledMMAINS3_8MMA_AtomIJNS3_4SM904GMMA25MMA_64x64x16_F32F16F16_SSILNSF_5MajorE1ELSH_0ELNSF_7ScaleInE1ELSI_1EEEEEENS3_6LayoutINS4_IJNS5_ILi2EEENS5_ILi1EEESN_EEENS4_IJSN_NS5_ILi0EEESP_EEEEENS4_IJNS3_10UnderscoreESS_SS_EEEEELb1EEEEEvNT_6ParamsE,"ax",@progbits
	.align	128
.text._ZN7cutlass13device_kernelIN5flash32FlashAttnBwdPostprocessConvertdQIN4cute5tupleIJNS3_1CILi64EEENS5_ILi256EEEEEENS_6half_tEfNS_4arch4Sm90ELi256ENS3_8TiledMMAINS3_8MMA_AtomIJNS3_4SM904GMMA25MMA_64x64x16_F32F16F16_SSILNSF_5MajorE1ELSH_0ELNSF_7ScaleInE1ELSI_1EEEEEENS3_6LayoutINS4_IJNS5_ILi2EEENS5_ILi1EEESN_EEENS4_IJSN_NS5_ILi0EEESP_EEEEENS4_IJNS3_10UnderscoreESS_SS_EEEEELb1EEEEEvNT_6ParamsE:
        .type           _ZN7cutlass13device_kernelIN5flash32FlashAttnBwdPostprocessConvertdQIN4cute5tupleIJNS3_1CILi64EEENS5_ILi256EEEEEENS_6half_tEfNS_4arch4Sm90ELi256ENS3_8TiledMMAINS3_8MMA_AtomIJNS3_4SM904GMMA25MMA_64x64x16_F32F16F16_SSILNSF_5MajorE1ELSH_0ELNSF_7ScaleInE1ELSI_1EEEEEENS3_6LayoutINS4_IJNS5_ILi2EEENS5_ILi1EEESN_EEENS4_IJSN_NS5_ILi0EEESP_EEEEENS4_IJNS3_10UnderscoreESS_SS_EEEEELb1EEEEEvNT_6ParamsE,@function
        .size           _ZN7cutlass13device_kernelIN5flash32FlashAttnBwdPostprocessConvertdQIN4cute5tupleIJNS3_1CILi64EEENS5_ILi256EEEEEENS_6half_tEfNS_4arch4Sm90ELi256ENS3_8TiledMMAINS3_8MMA_AtomIJNS3_4SM904GMMA25MMA_64x64x16_F32F16F16_SSILNSF_5MajorE1ELSH_0ELNSF_7ScaleInE1ELSI_1EEEEEENS3_6LayoutINS4_IJNS5_ILi2EEENS5_ILi1EEESN_EEENS4_IJSN_NS5_ILi0EEESP_EEEEENS4_IJNS3_10UnderscoreESS_SS_EEEEELb1EEEEEvNT_6ParamsE,(.L_x_121 - _ZN7cutlass13device_kernelIN5flash32FlashAttnBwdPostprocessConvertdQIN4cute5tupleIJNS3_1CILi64EEENS5_ILi256EEEEEENS_6half_tEfNS_4arch4Sm90ELi256ENS3_8TiledMMAINS3_8MMA_AtomIJNS3_4SM904GMMA25MMA_64x64x16_F32F16F16_SSILNSF_5MajorE1ELSH_0ELNSF_7ScaleInE1ELSI_1EEEEEENS3_6LayoutINS4_IJNS5_ILi2EEENS5_ILi1EEESN_EEENS4_IJSN_NS5_ILi0EEESP_EEEEENS4_IJNS3_10UnderscoreESS_SS_EEEEELb1EEEEEvNT_6ParamsE)
        .other          _ZN7cutlass13device_kernelIN5flash32FlashAttnBwdPostprocessConvertdQIN4cute5tupleIJNS3_1CILi64EEENS5_ILi256EEEEEENS_6half_tEfNS_4arch4Sm90ELi256ENS3_8TiledMMAINS3_8MMA_AtomIJNS3_4SM904GMMA25MMA_64x64x16_F32F16F16_SSILNSF_5MajorE1ELSH_0ELNSF_7ScaleInE1ELSI_1EEEEEENS3_6LayoutINS4_IJNS5_ILi2EEENS5_ILi1EEESN_EEENS4_IJSN_NS5_ILi0EEESP_EEEEENS4_IJNS3_10UnderscoreESS_SS_EEEEELb1EEEEEvNT_6ParamsE,@"STO_CUDA_ENTRY STV_DEFAULT"
_ZN7cutlass13device_kernelIN5flash32FlashAttnBwdPostprocessConvertdQIN4cute5tupleIJNS3_1CILi64EEENS5_ILi256EEEEEENS_6half_tEfNS_4arch4Sm90ELi256ENS3_8TiledMMAINS3_8MMA_AtomIJNS3_4SM904GMMA25MMA_64x64x16_F32F16F16_SSILNSF_5MajorE1ELSH_0ELNSF_7ScaleInE1ELSI_1EEEEEENS3_6LayoutINS4_IJNS5_ILi2EEENS5_ILi1EEESN_EEENS4_IJSN_NS5_ILi0EEESP_EEEEENS4_IJNS3_10UnderscoreESS_SS_EEEEELb1EEEEEvNT_6ParamsE:
        /* <DEDUP_REMOVED lines=9> */
[----:B------:R-:W-:Y:S02]  /*0090*/  CS2R R8, SRZ ;  /* 0x0000000000087805 */ /* 0x000fe4000001ff00 */
[----:B------:R-:W-:Y:S01]  /*00a0*/  CS2R R74, SRZ ;  /* 0x00000000004a7805 */ /* 0x000fe2000001ff00 */
[----:B------:R-:W1:Y:S01]  /*00b0*/  LDCU UR6, c[0x0][0x3b0] ;  /* 0x00007600ff0677ac */ /* 0x000e620008000800 */
[----:B0-----:R-:W-:-:S04]  /*00c0*/  UISETP.NE.U32.AND UP0, UPT, UR4, URZ, UPT ;  /* 0x000000ff0400728c */ /* 0x001fc8000bf05070 */
[----:B------:R-:W-:Y:S01]  /*00d0*/  UISETP.NE.AND.EX UP0, UPT, UR5, URZ, UPT, UP0 ;  /* 0x000000ff0500728c */ /* 0x000fe2000bf05300 */
[----:B-1----:R-:W-:-:S08]  /*00e0*/  IMAD.U32 R58, RZ, RZ, UR6 ;  /* 0x00000006ff3a7e24 */ /* 0x002fd0000f8e00ff */
[----:B------:R-:W-:Y:S05]  /*00f0*/  BRA.U !UP0, `(.L_x_60) ;  /* 0x0000000108547547 */ /* 0x000fea000b800000 */
[----:B------:R-:W-:Y:S05]  /*0100*/  BRA `(.L_x_61) ;  /* 0x0000000000387947 */ /* 0x000fea0003800000 */
.L_x_59:
[----:B------:R-:W0:Y:S01]  /*0110*/  LDC.64 R2, c[0x0][0x3e0] ;  /* 0x0000f800ff027b82 */ /* 0x000e220000000a00 */
[----:B------:R-:W1:Y:S01]  /*0120*/  LDCU.64 UR4, c[0x0][0x3e8] ;  /* 0x00007d00ff0477ac */ /* 0x000e620008000a00 */
[----:B0-----:R-:W-:-:S05]  /*0130*/  IMAD.WIDE.U32 R2, R7, 0x4, R2 ;  /* 0x0000000407027825 */ /* 0x001fca00078e0002 */
[----:B------:R-:W2:Y:S01]  /*0140*/  LDG.E R74, desc[UR8][R2.64] ;  /* 0x00000008024a7981 */ /* 0x000ea2000c1e1900 */
[----:B-1----:R-:W-:-:S04]  /*0150*/  UISETP.NE.U32.AND UP0, UPT, UR4, URZ, UPT ;  /* 0x000000ff0400728c */ /* 0x002fc8000bf05070 */
[----:B------:R-:W-:Y:S01]  /*0160*/  UISETP.NE.AND.EX UP0, UPT, UR5, URZ, UPT, UP0 ;  /* 0x000000ff0500728c */ /* 0x000fe2000bf05300 */
[--C-:B--2---:R-:W-:Y:S01]  /*0170*/  IMAD R0, R7, 0x40, R74.reuse ;  /* 0x0000004007007824 */ /* 0x104fe200078e024a */
[----:B------:R-:W-:-:S04]  /*0180*/  SHF.R.S32.HI R75, RZ, 0x1f, R74 ;  /* 0x0000001fff4b7819 */ /* 0x000fc8000001144a */
[----:B------:R-:W-:-:S04]  /*0190*/  SHF.R.S32.HI R5, RZ, 0x1f, R0 ;  /* 0x0000001fff057819 */ /* 0x000fc80000011400 */
[----:B------:R-:W-:-:S04]  /*01a0*/  LEA.HI R5, R5, R0, RZ, 0x6 ;  /* 0x0000000005057211 */ /* 0x000fc800078f30ff */
[----:B------:R-:W-:-:S04]  /*01b0*/  SHF.L.U32 R5, R5, 0x8, RZ ;  /* 0x0000000805057819 */ /* 0x000fc800000006ff */
[----:B------:R-:W-:-:S04]  /*01c0*/  LOP3.LUT R8, R5, 0xffffc000, RZ, 0xc0, !PT ;  /* 0xffffc00005087812 */ /* 0x000fc800078ec0ff */
[----:B------:R-:W-:Y:S01]  /*01d0*/  SHF.R.S32.HI R9, RZ, 0x1f, R8 ;  /* 0x0000001fff097819 */ /* 0x000fe20000011408 */
[----:B------:R-:W-:Y:S06]  /*01e0*/  BRA.U !UP0, `(.L_x_62) ;  /* 0x0000000108107547 */ /* 0x000fec000b800000 */
.L_x_61:
[----:B------:R-:W0:Y:S02]  /*01f0*/  LDC.64 R58, c[0x0][0x3e8] ;  /* 0x0000fa00ff3a7b82 */ /* 0x000e240000000a00 */
[----:B0-----:R-:W-:-:S06]  /*0200*/  IMAD.WIDE.U32 R58, R7, 0x4, R58 ;  /* 0x00000004073a7825 */ /* 0x001fcc00078e003a */
[----:B------:R0:W5:Y:S01]  /*0210*/  LDG.E R58, desc[UR8][R58.64] ;  /* 0x000000083a3a7981 */ /* 0x000162000c1e1900 */
[----:B------:R-:W-:Y:S05]  /*0220*/  BRA `(.L_x_60) ;  /* 0x0000000000087947 */ /* 0x000fea0003800000 */
.L_x_62:
[----:B------:R-:W2:Y:S02]  /*0230*/  LDG.E R3, desc[UR8][R2.64+0x4] ;  /* 0x0000040802037981 */ /* 0x000ea4000c1e1900 */
[----:B--2---:R-:W-:-:S07]  /*0240*/  IMAD.IADD R58, R3, 0x1, -R74 ;  /* 0x00000001033a7824 */ /* 0x004fce00078e0a4a */
.L_x_60:
[----:B------:R-:W-:Y:S01]  /*0250*/  IMAD.SHL.U32 R5, R6, 0x40, RZ ;  /* 0x0000004006057824 */ /* 0x000fe200078e00ff */
[----:B------:R-:W-:-:S04]  /*0260*/  ISETP.NE.AND.EX P0, PT, R11, RZ, PT, P0 ;  /* 0x000000ff0b00720c */ /* 0x000fc80003f05300 */
[----:B-----5:R-:W-:-:S13]  /*0270*/  ISETP.GT.AND P2, PT, R58, R5, PT ;  /* 0x000000053a00720c */ /* 0x020fda0003f44270 */
[----:B------:R-:W-:Y:S05]  /*0280*/  @!P2 EXIT P0 ;  /* 0x000000000000a94d */ /* 0x000fea0000000000 */
[----:B------:R-:W1:Y:S01]  /*0290*/  S2R R3, SR_CTAID.Y ;  /* 0x0000000000037919 */ /* 0x000e620000002600 */
[----:B------:R-:W1:Y:S01]  /*02a0*/  LDC.64 R10, c[0x0][0x398] ;  /* 0x0000e600ff0a7b82 */ /* 0x000e620000000a00 */
[----:B------:R-:W-:Y:S01]  /*02b0*/  LEA R8, P0, R6, R8, 0xe ;  /* 0x0000000806087211 */ /* 0x000fe200078070ff */
[----:B------:R-:W-:Y:S01]  /*02c0*/  BSSY.RECONVERGENT B0, `(.L_x_63) ;  /* 0x0000024000007945 */ /* 0x000fe20003800200 */
[----:B------:R-:W2:Y:S01]  /*02d0*/  S2R R2, SR_TID.X ;  /* 0x0000000000027919 */ /* 0x000ea20000002100 */
[----:B------:R-:W-:Y:S02]  /*02e0*/  SEL R4, R7, RZ, !P1 ;  /* 0x000000ff07047207 */ /* 0x000fe40004800000 */
[----:B------:R-:W-:Y:S01]  /*02f0*/  IADD3.X R9, PT, PT, RZ, R9, RZ, P0, !PT ;  /* 0x00000009ff097210 */ /* 0x000fe200007fe4ff */
[----:B------:R-:W3:Y:S01]  /*0300*/  S2R R16, SR_CgaCtaId ;  /* 0x0000000000107919 */ /* 0x000ee20000008800 */
[----:B------:R-:W4:Y:S08]  /*0310*/  LDC.64 R12, c[0x0][0x3a0] ;  /* 0x0000e800ff0c7b82 */ /* 0x000f300000000a00 */
[----:B------:R-:W5:Y:S01]  /*0320*/  LDC.64 R14, c[0x0][0x380] ;  /* 0x0000e000ff0e7b82 */ /* 0x000f620000000a00 */
[----:B-1----:R-:W-:Y:S01]  /*0330*/  IMAD.WIDE.U32 R8, R3, R10, R8 ;  /* 0x0000000a03087225 */ /* 0x002fe200078e0008 */
[----:B--2---:R-:W-:-:S03]  /*0340*/  ISETP.NE.AND P0, PT, R2, RZ, PT ;  /* 0x000000ff0200720c */ /* 0x004fc60003f05270 */
[----:B------:R-:W-:Y:S02]  /*0350*/  IMAD R9, R3, R11, R9 ;  /* 0x0000000b03097224 */ /* 0x000fe400078e0209 */
[----:B----4-:R-:W-:-:S04]  /*0360*/  IMAD.WIDE.U32 R8, R4, R12, R8 ;  /* 0x0000000c04087225 */ /* 0x010fc800078e0008 */
[----:B------:R-:W-:Y:S01]  /*0370*/  IMAD R0, R4, R13, R9 ;  /* 0x0000000d04007224 */ /* 0x000fe200078e0209 */
[----:B-----5:R-:W-:-:S04]  /*0380*/  LEA R14, P1, R8, R14, 0x2 ;  /* 0x0000000e080e7211 */ /* 0x020fc800078210ff */
[----:B------:R-:W-:Y:S01]  /*0390*/  LEA.HI.X R0, R8, R15, R0, 0x2, P1 ;  /* 0x0000000f08007211 */ /* 0x000fe200008f1400 */
[----:B---3--:R-:W-:Y:S08]  /*03a0*/  @P0 BRA `(.L_x_64) ;  /* 0x0000000000540947 */ /* 0x008ff00003800000 */
[----:B------:R-:W1:Y:S01]  /*03b0*/  S2UR UR7, SR_CgaCtaId ;  /* 0x00000000000779c3 */ /* 0x000e620000008800 */
[----:B------:R-:W-:Y:S01]  /*03c0*/  UMOV UR6, 0x400 ;  /* 0x0000040000067882 */ /* 0x000fe20000000000 */
[----:B------:R-:W-:Y:S01]  /*03d0*/  UMOV UR4, 0x1 ;  /* 0x0000000100047882 */ /* 0x000fe20000000000 */
[----:B------:R-:W-:Y:S01]  /*03e0*/  IMAD.MOV.U32 R7, RZ, RZ, 0x10000 ;  /* 0x00010000ff077424 */ /* 0x000fe200078e00ff */
[----:B------:R-:W-:-:S04]  /*03f0*/  UIADD3 UR4, UPT, UPT, -UR4, 0x100000, URZ ;  /* 0x0010000004047890 */ /* 0x000fc8000fffe1ff */
[----:B------:R-:W-:Y:S02]  /*0400*/  USHF.L.U32 UR5, UR4, 0xb, URZ ;  /* 0x0000000b04057899 */ /* 0x000fe400080006ff */
[----:B------:R-:W-:Y:S01]  /*0410*/  USHF.L.U32 UR4, UR4, 0x1, URZ ;  /* 0x0000000104047899 */ /* 0x000fe200080006ff */
[----:B------:R-:W-:Y:S01]  /*0420*/  PLOP3.LUT P0, PT, PT, PT, PT, 0x80, 0x8 ;  /* 0x000000000008781c */ /* 0x000fe20003f0f070 */
[----:B------:R-:W-:Y:S01]  /*0430*/  UMOV UR10, 0x1000 ;  /* 0x00001000000a7882 */ /* 0x000fe20000000000 */
[----:B-1----:R-:W-:-:S04]  /*0440*/  ULEA UR6, UR7, UR6, 0x18 ;  /* 0x0000000607067291 */ /* 0x002fc8000f8ec0ff */
[----:B------:R-:W-:Y:S01]  /*0450*/  UIADD3 UR7, UPT, UPT, UR6, 0x18000, URZ ;  /* 0x0001800006077890 */ /* 0x000fe2000fffe0ff */
[----:B------:R-:W1:Y:S07]  /*0460*/  FENCE.VIEW.ASYNC.S ;  /* 0x00000000000073c6 */ /* 0x000e6e0000000000 */
[----:B-1----:R1:W2:Y:S02]  /*0470*/  SYNCS.EXCH.64 URZ, [UR6+0x18000], UR4 ;  /* 0x0180000406ff75b2 */ /* 0x0022a40008000100 */
[----:B-1----:R-:W-:-:S02]  /*0480*/  R2UR UR4, R14 ;  /* 0x000000000e0472ca */ /* 0x002fc400000e0000 */
[----:B------:R-:W-:Y:S01]  /*0490*/  R2UR UR5, R0 ;  /* 0x00000000000572ca */ /* 0x000fe200000e0000 */
[----:B--2---:R1:W-:-:S14]  /*04a0*/  SYNCS.ARRIVE.TRANS64 RZ, [UR6+0x18000], R7 ;  /* 0x01800007ffff79a7 */ /* 0x0043dc0008000006 */
.L_x_65:
[----:B------:R-:W-:Y:S01]  /*04b0*/  @P0 ELECT P1, URZ, PT ;  /* 0x0000000000ff082f */ /* 0x000fe20003820000 */
[----:B------:R2:W-:-:S12]  /*04c0*/  UBLKCP.S.G [UR6], [UR4], UR10 ;  /* 0x00000006040073ba */ /* 0x0005d8000800020a */
[----:B------:R-:W-:Y:S02]  /*04d0*/  @P1 PLOP3.LUT P0, PT, P1, PT, PT, 0x8, 0x80 ;  /* 0x000000000080181c */ /* 0x000fe40000f0e170 */
[----:B------:R-:W-:-:S11]  /*04e0*/  PLOP3.LUT P1, PT, PT, PT, PT, 0x8, 0x80 ;  /* 0x000000000080781c */ /* 0x000fd60003f2e170 */
[----:B--2---:R-:W-:Y:S05]  /*04f0*/  @P0 BRA.U.ANY `(.L_x_65) ;  /* 0xfffffffd00ec0947 */ /* 0x004fea000393ffff */
.L_x_64:
[----:B------:R-:W-:Y:S05]  /*0500*/  BSYNC.RECONVERGENT B0 ;  /* 0x0000000000007941 */ /* 0x000fea0003800200 */
.L_x_63:
[----:B------:R-:W-:Y:S01]  /*0510*/  BAR.SYNC.DEFER_BLOCKING 0x0 ;  /* 0x0000000000007b1d */ /* 0x000fe20000010000 */
[----:B-1----:R-:W-:Y:S02]  /*0520*/  MOV R7, 0x400 ;  /* 0x0000040000077802 */ /* 0x002fe40000000f00 */
[----:B------:R-:W-:Y:S02]  /*0530*/  SHF.L.U32 R0, RZ, 0x1f, RZ ;  /* 0x0000001fff007819 */ /* 0x000fe400000006ff */
[----:B------:R-:W-:-:S07]  /*0540*/  LEA R45, R16, R7, 0x18 ;  /* 0x00000007102d7211 */ /* 0x000fce00078ec0ff */
.L_x_66:
[----:B-1----:R1:W2:Y:S02]  /*0550*/  SYNCS.PHASECHK.TRANS64.TRYWAIT P0, [R45+URZ+0x18000], R0 ;  /* 0x018000002d0075a7 */ /* 0x0022a400080011ff */
[----:B--2---:R-:W-:Y:S05]  /*0560*/  @!P0 NANOSLEEP.SYNCS 0x989680 ;  /* 0x009896800000895d */ /* 0x004fea0003900000 */
[----:B------:R-:W2:Y:S02]  /*0570*/  @!P0 SYNCS.PHASECHK.TRANS64 P0, [R45+URZ+0x18000], R0 ;  /* 0x018000002d0085a7 */ /* 0x000ea400080010ff */
[----:B--2---:R-:W-:Y:S05]  /*0580*/  @!P0 BRA `(.L_x_66) ;  /* 0xfffffffc00f08947 */ /* 0x004fea000383ffff */
[C---:B------:R-:W-:Y:S01]  /*0590*/  IMAD.SHL.U32 R7, R2.reuse, 0x10, RZ ;  /* 0x0000001002077824 */ /* 0x040fe200078e00ff */
[C---:B-1----:R-:W-:Y:S01]  /*05a0*/  SHF.L.U32 R0, R2.reuse, 0x8, RZ ;  /* 0x0000000802007819 */ /* 0x042fe200000006ff */
[C---:B------:R-:W-:Y:S01]  /*05b0*/  IMAD.SHL.U32 R25, R2.reuse, 0x400, RZ ;  /* 0x0000040002197824 */ /* 0x040fe200078e00ff */
[----:B------:R-:W-:Y:S01]  /*05c0*/  SHF.L.U32 R16, R2, 0x1, RZ ;  /* 0x0000000102107819 */ /* 0x000fe200000006ff */
[----:B------:R-:W1:Y:S01]  /*05d0*/  LDCU UR4, c[0x0][0x3d8] ;  /* 0x00007b00ff0477ac */ /* 0x000e620008000800 */
[----:B------:R-:W-:Y:S01]  /*05e0*/  LOP3.LUT R7, R7, 0x7f0, RZ, 0xc0, !PT ;  /* 0x000007f007077812 */ /* 0x000fe200078ec0ff */
[----:B------:R-:W-:Y:S01]  /*05f0*/  BSSY.RECONVERGENT B0, `(.L_x_67) ;  /* 0x00000b6000007945 */ /* 0x000fe20003800200 */
[----:B------:R-:W-:Y:S01]  /*0600*/  SHF.R.U32.HI R21, RZ, 0x2, R2 ;  /* 0x00000002ff157819 */ /* 0x000fe20000011602 */
[----:B------:R-:W2:Y:S01]  /*0610*/  LDCU.64 UR6, c[0x0][0x3c8] ;  /* 0x00007900ff0677ac */ /* 0x000ea20008000a00 */
[----:B------:R-:W-:Y:S02]  /*0620*/  LOP3.LUT R0, R7, 0x38000, R0, 0xf8, !PT ;  /* 0x0003800007007812 */ /* 0x000fe400078ef800 */
[----:B------:R-:W-:Y:S01]  /*0630*/  SHF.R.U32.HI R7, RZ, 0x1, R2 ;  /* 0x00000001ff077819 */ /* 0x000fe20000011602 */
[----:B------:R-:W3:Y:S01]  /*0640*/  LDCU.64 UR10, c[0x0][0x3d0] ;  /* 0x00007a00ff0a77ac */ /* 0x000ee20008000a00 */
[----:B------:R-:W-:Y:S01]  /*0650*/  LOP3.LUT R20, R16, 0x1c0, RZ, 0xc0, !PT ;  /* 0x000001c010147812 */ /* 0x000fe200078ec0ff */
[----:B------:R-:W-:Y:S01]  /*0660*/  IMAD.IADD R57, R45, 0x1, R0 ;  /* 0x000000012d397824 */ /* 0x000fe200078e0200 */
[----:B------:R-:W-:Y:S01]  /*0670*/  LOP3.LUT R7, R7, 0x30, RZ, 0xc0, !PT ;  /* 0x0000003007077812 */ /* 0x000fe200078ec0ff */
[----:B------:R-:W-:Y:S01]  /*0680*/  IMAD.SHL.U32 R0, R2, 0x40, RZ ;  /* 0x0000004002007824 */ /* 0x000fe200078e00ff */
[----:B------:R-:W-:-:S02]  /*0690*/  LOP3.LUT R26, R20, 0x38, R21, 0xf8, !PT ;  /* 0x00000038141a7812 */ /* 0x000fc400078ef815 */
[----:B------:R-:W-:Y:S01]  /*06a0*/  LOP3.LUT R7, R7, 0x8, R2, 0xf8, !PT ;  /* 0x0000000807077812 */ /* 0x000fe200078ef802 */
[----:B------:R-:W1:Y:S01]  /*06b0*/  LDS.128 R28, [R57+0x800] ;  /* 0x00080000391c7984 */ /* 0x000e620000000c00 */
[----:B------:R-:W-:Y:S02]  /*06c0*/  LOP3.LUT R43, R25, 0x6000, RZ, 0xc0, !PT ;  /* 0x00006000192b7812 */ /* 0x000fe400078ec0ff */
[----:B------:R-:W-:Y:S01]  /*06d0*/  LOP3.LUT R24, R7, 0x1c0, R0, 0xf8, !PT ;  /* 0x000001c007187812 */ /* 0x000fe200078ef800 */
[----:B------:R-:W4:Y:S01]  /*06e0*/  LDS.128 R8, [R57] ;  /* 0x0000000039087984 */ /* 0x000f220000000c00 */
[C---:B------:R-:W-:Y:S01]  /*06f0*/  SHF.L.U32 R7, R2.reuse, 0x3, RZ ;  /* 0x0000000302077819 */ /* 0x040fe200000006ff */
[----:B------:R-:W-:Y:S01]  /*0700*/  IMAD.SHL.U32 R0, R2, 0x20, RZ ;  /* 0x0000002002007824 */ /* 0x000fe200078e00ff */
[----:B------:R-:W-:Y:S01]  /*0710*/  VIADDMNMX R58, R58, -R5, 0x40, PT ;  /* 0x000000403a3a7446 */ /* 0x000fe20003800905 */
[----:B------:R-:W5:Y:S01]  /*0720*/  LDS.128 R36, [R57+0x1800] ;  /* 0x0018000039247984 */ /* 0x000f620000000c00 */
[----:B------:R-:W-:-:S02]  /*0730*/  LOP3.LUT R40, R26, 0x38, R7, 0x78, !PT ;  /* 0x000000381a287812 */ /* 0x000fc400078e7807 */
[----:B------:R-:W-:Y:S01]  /*0740*/  LOP3.LUT R41, R24, 0x38, R7, 0x78, !PT ;  /* 0x0000003818297812 */ /* 0x000fe200078e7807 */
[----:B------:R-:W0:Y:S01]  /*0750*/  LDS.128 R16, [R57+0x2800] ;  /* 0x0028000039107984 */ /* 0x000e220000000c00 */
[----:B------:R-:W-:Y:S02]  /*0760*/  LEA R40, R40, R43, 0x1 ;  /* 0x0000002b28287211 */ /* 0x000fe400078e08ff */
[----:B------:R-:W-:Y:S01]  /*0770*/  LOP3.LUT R41, R41, 0x7200, R0, 0xf8, !PT ;  /* 0x0000720029297812 */ /* 0x000fe200078ef800 */
[----:B------:R-:W2:Y:S02]  /*0780*/  LDS.128 R12, [R57+0x2000] ;  /* 0x00200000390c7984 */ /* 0x000ea40000000c00 */
[----:B------:R-:W-:Y:S01]  /*0790*/  IMAD.IADD R0, R45, 0x1, R40 ;  /* 0x000000012d007824 */ /* 0x000fe200078e0228 */
[----:B------:R-:W-:Y:S01]  /*07a0*/  LEA R56, R41, R45, 0x1 ;  /* 0x0000002d29387211 */ /* 0x000fe200078e08ff */
[----:B------:R-:W3:Y:S04]  /*07b0*/  LDS.128 R32, [R57+0x1000] ;  /* 0x0010000039207984 */ /* 0x000ee80000000c00 */
[----:B------:R-:W3:Y:S04]  /*07c0*/  LDS.128 R20, [R57+0x3000] ;  /* 0x0030000039147984 */ /* 0x000ee80000000c00 */
[----:B------:R-:W3:Y:S01]  /*07d0*/  LDS.128 R24, [R57+0x3800] ;  /* 0x0038000039187984 */ /* 0x000ee20000000c00 */
[----:B-1----:R-:W-:Y:S01]  /*07e0*/  FMUL.FTZ R28, R28, UR4 ;  /* 0x000000041c1c7c20 */ /* 0x002fe20008410000 */
        /* <DEDUP_REMOVED lines=11> */
[----:B------:R-:W1:Y:S01]  /*08a0*/  LDS.128 R8, [R57+0x4000] ;  /* 0x0040000039087984 */ /* 0x000e620000000c00 */
[----:B0-----:R-:W-:Y:S01]  /*08b0*/  FMUL.FTZ R51, R16, UR4 ;  /* 0x0000000410337c20 */ /* 0x001fe20008410000 */
[----:B------:R-:W-:Y:S01]  /*08c0*/  FMUL.FTZ R52, R17, UR4 ;  /* 0x0000000411347c20 */ /* 0x000fe20008410000 */
[----:B------:R-:W-:Y:S01]  /*08d0*/  FMUL.FTZ R53, R18, UR4 ;  /* 0x0000000412357c20 */ /* 0x000fe20008410000 */
[----:B------:R-:W-:Y:S01]  /*08e0*/  FMUL.FTZ R60, R19, UR4 ;  /* 0x00000004133c7c20 */ /* 0x000fe20008410000 */
[----:B--2---:R-:W-:Y:S01]  /*08f0*/  FMUL.FTZ R48, R12, UR4 ;  /* 0x000000040c307c20 */ /* 0x004fe20008410000 */
[----:B------:R-:W-:Y:S01]  /*0900*/  FMUL.FTZ R61, R13, UR4 ;  /* 0x000000040d3d7c20 */ /* 0x000fe20008410000 */
[----:B------:R-:W-:Y:S01]  /*0910*/  FMUL.FTZ R49, R14, UR4 ;  /* 0x000000040e317c20 */ /* 0x000fe20008410000 */
[----:B------:R-:W-:Y:S01]  /*0920*/  FMUL.FTZ R50, R15, UR4 ;  /* 0x000000040f327c20 */ /* 0x000fe20008410000 */
[----:B------:R-:W0:Y:S01]  /*0930*/  LDS.128 R16, [R57+0x5000] ;  /* 0x0050000039107984 */ /* 0x000e220000000c00 */
[----:B---3--:R-:W-:Y:S01]  /*0940*/  FMUL.FTZ R62, R34, UR4 ;  /* 0x00000004223e7c20 */ /* 0x008fe20008410000 */
[----:B------:R-:W-:Y:S01]  /*0950*/  FMUL.FTZ R41, R32, UR4 ;  /* 0x0000000420297c20 */ /* 0x000fe20008410000 */
[----:B------:R-:W-:Y:S01]  /*0960*/  FMUL.FTZ R54, R20, UR4 ;  /* 0x0000000414367c20 */ /* 0x000fe20008410000 */
[----:B------:R-:W2:Y:S01]  /*0970*/  LDS.128 R12, [R57+0x4800] ;  /* 0x00480000390c7984 */ /* 0x000ea20000000c00 */
[----:B------:R-:W-:Y:S01]  /*0980*/  FMUL.FTZ R59, R21, UR4 ;  /* 0x00000004153b7c20 */ /* 0x000fe20008410000 */
[----:B------:R-:W-:Y:S01]  /*0990*/  FMUL.FTZ R55, R22, UR4 ;  /* 0x0000000416377c20 */ /* 0x000fe20008410000 */
[----:B------:R-:W-:Y:S01]  /*09a0*/  FMUL.FTZ R68, R23, UR4 ;  /* 0x0000000417447c20 */ /* 0x000fe20008410000 */
[----:B------:R-:W-:Y:S01]  /*09b0*/  FMUL.FTZ R67, R35, UR4 ;  /* 0x0000000423437c20 */ /* 0x000fe20008410000 */
[----:B------:R-:W3:Y:S01]  /*09c0*/  LDS.128 R20, [R57+0x5800] ;  /* 0x0058000039147984 */ /* 0x000ee20000000c00 */
[----:B------:R-:W-:Y:S01]  /*09d0*/  FMUL.FTZ R66, R24, UR4 ;  /* 0x0000000418427c20 */ /* 0x000fe20008410000 */
[----:B------:R-:W-:Y:S01]  /*09e0*/  FMUL.FTZ R71, R25, UR4 ;  /* 0x0000000419477c20 */ /* 0x000fe20008410000 */
[----:B------:R-:W-:Y:S01]  /*09f0*/  FMUL.FTZ R70, R26, UR4 ;  /* 0x000000041a467c20 */ /* 0x000fe20008410000 */
[----:B------:R-:W-:Y:S01]  /*0a00*/  FMUL.FTZ R73, R27, UR4 ;  /* 0x000000041b497c20 */ /* 0x000fe20008410000 */
[----:B------:R-:W-:Y:S01]  /*0a10*/  F2FP.F16.F32.PACK_AB R34, R29, R28 ;  /* 0x0000001c1d22723e */ /* 0x000fe200000000ff */
[----:B------:R-:W4:Y:S01]  /*0a20*/  LDS.128 R24, [R57+0x6000] ;  /* 0x0060000039187984 */ /* 0x000f220000000c00 */
[----:B------:R-:W-:Y:S01]  /*0a30*/  F2FP.F16.F32.PACK_AB R32, R65, R46 ;  /* 0x0000002e4120723e */ /* 0x000fe200000000ff */
[----:B------:R-:W-:Y:S01]  /*0a40*/  FMUL.FTZ R64, R33, UR4 ;  /* 0x0000000421407c20 */ /* 0x000fe20008410000 */
[----:B------:R-:W-:Y:S01]  /*0a50*/  F2FP.F16.F32.PACK_AB R35, R47, R40 ;  /* 0x000000282f23723e */ /* 0x000fe200000000ff */
[----:B------:R-:W5:Y:S01]  /*0a60*/  LDS.128 R28, [R57+0x6800] ;  /* 0x00680000391c7984 */ /* 0x000f620000000c00 */
[----:B------:R-:W-:-:S02]  /*0a70*/  F2FP.F16.F32.PACK_AB R42, R45, R42 ;  /* 0x0000002a2d2a723e */ /* 0x000fc400000000ff */
[----:B------:R-:W-:Y:S01]  /*0a80*/  F2FP.F16.F32.PACK_AB R43, R44, R43 ;  /* 0x0000002b2c2b723e */ /* 0x000fe200000000ff */
[----:B------:R-:W5:Y:S01]  /*0a90*/  LDS.128 R36, [R57+0x7000] ;  /* 0x0070000039247984 */ /* 0x000f620000000c00 */
[----:B------:R-:W-:Y:S02]  /*0aa0*/  F2FP.F16.F32.PACK_AB R49, R50, R49 ;  /* 0x000000313231723e */ /* 0x000fe400000000ff */
[----:B------:R-:W-:Y:S01]  /*0ab0*/  F2FP.F16.F32.PACK_AB R33, R69, R63 ;  /* 0x0000003f4521723e */ /* 0x000fe200000000ff */
[----:B------:R-:W5:Y:S01]  /*0ac0*/  LDS.128 R44, [R57+0x7800] ;  /* 0x00780000392c7984 */ /* 0x000f620000000c00 */
[----:B------:R-:W-:Y:S02]  /*0ad0*/  F2FP.F16.F32.PACK_AB R40, R64, R41 ;  /* 0x000000294028723e */ /* 0x000fe400000000ff */
[----:B------:R-:W-:Y:S01]  /*0ae0*/  F2FP.F16.F32.PACK_AB R50, R52, R51 ;  /* 0x000000333432723e */ /* 0x000fe200000000ff */
[----:B-1----:R-:W-:Y:S01]  /*0af0*/  FMUL.FTZ R8, R8, UR4 ;  /* 0x0000000408087c20 */ /* 0x002fe20008410000 */
[----:B------:R-:W-:Y:S01]  /*0b00*/  FMUL.FTZ R9, R9, UR4 ;  /* 0x0000000409097c20 */ /* 0x000fe20008410000 */
[----:B------:R-:W-:Y:S01]  /*0b10*/  FMUL.FTZ R10, R10, UR4 ;  /* 0x000000040a0a7c20 */ /* 0x000fe20008410000 */
[----:B------:R-:W-:Y:S01]  /*0b20*/  FMUL.FTZ R11, R11, UR4 ;  /* 0x000000040b0b7c20 */ /* 0x000fe20008410000 */
[----:B------:R-:W-:Y:S01]  /*0b30*/  F2FP.F16.F32.PACK_AB R41, R67, R62 ;  /* 0x0000003e4329723e */ /* 0x000fe200000000ff */
[----:B------:R-:W-:Y:S01]  /*0b40*/  STSM.16.MT88.4 [R56+0x10000], R32 ;  /* 0x0100002038007844 */ /* 0x000fe20000004200 */
[----:B------:R-:W-:-:S02]  /*0b50*/  F2FP.F16.F32.PACK_AB R51, R60, R53 ;  /* 0x000000353c33723e */ /* 0x000fc400000000ff */
[----:B------:R-:W-:Y:S01]  /*0b60*/  F2FP.F16.F32.PACK_AB R48, R61, R48 ;  /* 0x000000303d30723e */ /* 0x000fe200000000ff */
        /* <DEDUP_REMOVED lines=8> */
[----:B------:R-:W-:Y:S01]  /*0bf0*/  F2FP.F16.F32.PACK_AB R52, R59, R54 ;  /* 0x000000363b34723e */ /* 0x000fe200000000ff */
[----:B---3--:R-:W-:Y:S01]  /*0c00*/  FMUL.FTZ R20, R20, UR4 ;  /* 0x0000000414147c20 */ /* 0x008fe20008410000 */
[----:B------:R-:W-:Y:S01]  /*0c10*/  FMUL.FTZ R21, R21, UR4 ;  /* 0x0000000415157c20 */ /* 0x000fe20008410000 */
[----:B------:R-:W-:Y:S01]  /*0c20*/  FMUL.FTZ R22, R22, UR4 ;  /* 0x0000000416167c20 */ /* 0x000fe20008410000 */
[----:B------:R-:W-:Y:S01]  /*0c30*/  FMUL.FTZ R23, R23, UR4 ;  /* 0x0000000417177c20 */ /* 0x000fe20008410000 */
[----:B------:R-:W-:Y:S01]  /*0c40*/  F2FP.F16.F32.PACK_AB R53, R68, R55 ;  /* 0x000000374435723e */ /* 0x000fe200000000ff */
[----:B------:R-:W-:Y:S01]  /*0c50*/  STSM.16.MT88.4 [R56+0x10800], R40 ;  /* 0x0108002838007844 */ /* 0x000fe20000004200 */
        /* <DEDUP_REMOVED lines=19> */
[----:B------:R-:W0:Y:S01]  /*0d90*/  LDCU UR4, c[0x0][0x3b4] ;  /* 0x00007680ff0477ac */ /* 0x000e220008000800 */
[----:B------:R-:W-:-:S02]  /*0da0*/  F2FP.F16.F32.PACK_AB R55, R73, R70 ;  /* 0x000000464937723e */ /* 0x000fc400000000ff */
[----:B------:R-:W-:Y:S02]  /*0db0*/  F2FP.F16.F32.PACK_AB R9, R11, R10 ;  /* 0x0000000a0b09723e */ /* 0x000fe400000000ff */
[----:B------:R-:W-:Y:S01]  /*0dc0*/  F2FP.F16.F32.PACK_AB R16, R17, R16 ;  /* 0x000000101110723e */ /* 0x000fe200000000ff */
[----:B------:R-:W-:Y:S01]  /*0dd0*/  STSM.16.MT88.4 [R56+0x11800], R52 ;  /* 0x0118003438007844 */ /* 0x000fe20000004200 */
[----:B------:R-:W-:Y:S02]  /*0de0*/  F2FP.F16.F32.PACK_AB R10, R13, R12 ;  /* 0x0000000c0d0a723e */ /* 0x000fe400000000ff */
[----:B------:R-:W-:Y:S02]  /*0df0*/  F2FP.F16.F32.PACK_AB R11, R15, R14 ;  /* 0x0000000e0f0b723e */ /* 0x000fe400000000ff */
[----:B------:R-:W-:Y:S02]  /*0e00*/  F2FP.F16.F32.PACK_AB R17, R19, R18 ;  /* 0x000000121311723e */ /* 0x000fe400000000ff */
[----:B------:R-:W-:Y:S01]  /*0e10*/  F2FP.F16.F32.PACK_AB R18, R21, R20 ;  /* 0x000000141512723e */ /* 0x000fe200000000ff */
[----:B------:R1:W-:Y:S01]  /*0e20*/  STSM.16.MT88.4 [R56+0x14000], R8 ;  /* 0x0140000838007844 */ /* 0x0003e20000004200 */
[----:B------:R-:W-:-:S02]  /*0e30*/  F2FP.F16.F32.PACK_AB R19, R23, R22 ;  /* 0x000000161713723e */ /* 0x000fc400000000ff */
[----:B------:R-:W-:Y:S02]  /*0e40*/  F2FP.F16.F32.PACK_AB R20, R25, R24 ;  /* 0x000000181914723e */ /* 0x000fe400000000ff */
[----:B------:R-:W-:Y:S01]  /*0e50*/  F2FP.F16.F32.PACK_AB R21, R27, R26 ;  /* 0x0000001a1b15723e */ /* 0x000fe200000000ff */
[----:B------:R-:W-:Y:S01]  /*0e60*/  STSM.16.MT88.4 [R56+0x14800], R16 ;  /* 0x0148001038007844 */ /* 0x000fe20000004200 */
[----:B------:R-:W-:Y:S01]  /*0e70*/  F2FP.F16.F32.PACK_AB R22, R29, R28 ;  /* 0x0000001c1d16723e */ /* 0x000fe200000000ff */
[----:B------:R-:W-:Y:S01]  /*0e80*/  HFMA2 R29, -RZ, RZ, 0, 0 ;  /* 0x00000000ff1d7431 */ /* 0x000fe200000001ff */
[----:B------:R-:W-:Y:S02]  /*0e90*/  F2FP.F16.F32.PACK_AB R23, R31, R30 ;  /* 0x0000001e1f17723e */ /* 0x000fe400000000ff */
[----:B------:R-:W-:Y:S02]  /*0ea0*/  F2FP.F16.F32.PACK_AB R24, R37, R36 ;  /* 0x000000242518723e */ /* 0x000fe400000000ff */
[----:B------:R-:W-:Y:S01]  /*0eb0*/  F2FP.F16.F32.PACK_AB R25, R39, R38 ;  /* 0x000000262719723e */ /* 0x000fe200000000ff */
[----:B------:R2:W-:Y:S01]  /*0ec0*/  STSM.16.MT88.4 [R56+0x15000], R20 ;  /* 0x0150001438007844 */ /* 0x0005e20000004200 */
[----:B------:R-:W-:-:S02]  /*0ed0*/  F2FP.F16.F32.PACK_AB R26, R45, R44 ;  /* 0x0000002c2d1a723e */ /* 0x000fc400000000ff */
[----:B------:R-:W-:Y:S02]  /*0ee0*/  F2FP.F16.F32.PACK_AB R27, R47, R46 ;  /* 0x0000002e2f1b723e */ /* 0x000fe400000000ff */
[----:B------:R-:W-:Y:S02]  /*0ef0*/  SHF.R.U32.HI R31, RZ, 0x5, R2 ;  /* 0x00000005ff1f7819 */ /* 0x000fe40000011602 */
[----:B------:R-:W-:Y:S01]  /*0f00*/  LOP3.LUT R28, R7, 0xf8, RZ, 0xc0, !PT ;  /* 0x000000f8071c7812 */ /* 0x000fe200078ec0ff */
[----:B------:R3:W-:Y:S01]  /*0f10*/  STSM.16.MT88.4 [R56+0x15800], R24 ;  /* 0x0158001838007844 */ /* 0x0007e20000004200 */
[----:B------:R-:W-:Y:S01]  /*0f20*/  BAR.SYNC.DEFER_BLOCKING 0x0 ;  /* 0x0000000000007b1d */ /* 0x000fe20000010000 */
[C---:B-1----:R-:W-:Y:S01]  /*0f30*/  IADD3 R8, P1, PT, R31.reuse, R74, RZ ;  /* 0x0000004a1f087210 */ /* 0x042fe20007f3e0ff */
[----:B------:R-:W-:Y:S01]  /*0f40*/  VIADD R2, R31, 0x8 ;  /* 0x000000081f027836 */ /* 0x000fe20000000000 */
[----:B0-----:R-:W-:Y:S01]  /*0f50*/  ISETP.GE.AND P0, PT, R28, UR4, PT ;  /* 0x000000041c007c0c */ /* 0x001fe2000bf06270 */
[----:B------:R-:W-:Y:S01]  /*0f60*/  IMAD.WIDE.U32 R10, R3, UR6, R28 ;  /* 0x00000006030a7c25 */ /* 0x000fe2000f8e001c */
[----:B------:R-:W-:-:S02]  /*0f70*/  IADD3.X R9, PT, PT, RZ, R75, RZ, P1, !PT ;  /* 0x0000004bff097210 */ /* 0x000fc40000ffe4ff */
[CC--:B------:R-:W-:Y:S01]  /*0f80*/  ISETP.GE.OR P1, PT, R31.reuse, R58.reuse, P0 ;  /* 0x0000003a1f00720c */ /* 0x0c0fe20000726670 */
[----:B------:R-:W-:Y:S01]  /*0f90*/  VIADD R5, R31, 0x10 ;  /* 0x000000101f057836 */ /* 0x000fe20000000000 */
[-C--:B------:R-:W-:Y:S01]  /*0fa0*/  ISETP.GE.OR P6, PT, R2, R58.reuse, P0 ;  /* 0x0000003a0200720c */ /* 0x080fe200007c6670 */
[----:B------:R-:W-:Y:S01]  /*0fb0*/  IMAD R11, R3, UR7, R11 ;  /* 0x00000007030b7c24 */ /* 0x000fe2000f8e020b */
[C---:B--2---:R-:W-:Y:S01]  /*0fc0*/  IADD3 R20, PT, PT, R31.reuse, 0x30, RZ ;  /* 0x000000301f147810 */ /* 0x044fe20007ffe0ff */
[----:B------:R-:W-:Y:S01]  /*0fd0*/  VIADD R2, R31, 0x18 ;  /* 0x000000181f027836 */ /* 0x000fe20000000000 */
[-C--:B------:R-:W-:Y:S01]  /*0fe0*/  ISETP.GE.OR P5, PT, R5, R58.reuse, P0 ;  /* 0x0000003a0500720c */ /* 0x080fe200007a6670 */
[C---:B------:R-:W-:Y:S01]  /*0ff0*/  VIADD R3, R31.reuse, 0x28 ;  /* 0x000000281f037836 */ /* 0x040fe20000000000 */
[----:B------:R-:W-:Y:S01]  /*1000*/  IADD3 R5, PT, PT, R31, 0x20, RZ ;  /* 0x000000201f057810 */ /* 0x000fe20007ffe0ff */
[----:B------:R-:W-:Y:S01]  /*1010*/  IMAD.WIDE.U32 R6, R6, 0x40, R8 ;  /* 0x0000004006067825 */ /* 0x000fe200078e0008 */
[----:B------:R-:W-:-:S02]  /*1020*/  ISETP.GE.OR P4, PT, R2, R58, P0 ;  /* 0x0000003a0200720c */ /* 0x000fc40000786670 */
[-C--:B------:R-:W-:Y:S01]  /*1030*/  ISETP.GE.OR P2, PT, R3, R58.reuse, P0 ;  /* 0x0000003a0300720c */ /* 0x080fe20000746670 */
[C---:B------:R-:W-:Y:S01]  /*1040*/  IMAD.WIDE.U32 R2, R4.reuse, UR10, R10 ;  /* 0x0000000a04027c25 */ /* 0x040fe2000f8e000a */
[----:B------:R-:W-:Y:S01]  /*1050*/  ISETP.GE.OR P3, PT, R5, R58, P0 ;  /* 0x0000003a0500720c */ /* 0x000fe20000766670 */
[----:B------:R3:W0:Y:S02]  /*1060*/  LDS.128 R12, [R0+0x11c00] ;  /* 0x011c0000000c7984 */ /* 0x0006240000000c00 */
[----:B------:R-:W-:Y:S02]  /*1070*/  IMAD R5, R4, UR11, R3 ;  /* 0x0000000b04057c24 */ /* 0x000fe4000f8e0203 */
[----:B------:R-:W-:Y:S01]  /*1080*/  VIADD R31, R31, 0x38 ;  /* 0x000000381f1f7836 */ /* 0x000fe20000000000 */
[----:B------:R-:W-:Y:S07]  /*1090*/  @P1 BRA `(.L_x_68) ;  /* 0x00000000002c1947 */ /* 0x000fee0003800000 */
[----:B------:R-:W1:Y:S01]  /*10a0*/  LDS.128 R8, [R0+0x10000] ;  /* 0x0100000000087984 */ /* 0x000e620000000c00 */
[----:B------:R-:W2:Y:S01]  /*10b0*/  LDCU.64 UR4, c[0x0][0x3c0] ;  /* 0x00007800ff0477ac */ /* 0x000ea20008000a00 */
[----:B------:R-:W-:Y:S01]  /*10c0*/  MOV R4, R2 ;  /* 0x0000000200047202 */ /* 0x000fe20000000f00 */
[----:B------:R-:W4:Y:S01]  /*10d0*/  LDCU.64 UR6, c[0x0][0x3a8] ;  /* 0x00007500ff0677ac */ /* 0x000f220008000a00 */
[----:B--2---:R-:W-:-:S03]  /*10e0*/  IMAD R19, R7, UR4, RZ ;  /* 0x0000000407137c24 */ /* 0x004fc6000f8e02ff */
[----:B------:R-:W-:-:S04]  /*10f0*/  IMAD.WIDE.U32 R16, R6, UR4, R4 ;  /* 0x0000000406107c25 */ /* 0x000fc8000f8e0004 */
[----:B------:R-:W-:Y:S01]  /*1100*/  IMAD R19, R6, UR5, R19 ;  /* 0x0000000506137c24 */ /* 0x000fe2000f8e0213 */
[----:B----4-:R-:W-:-:S03]  /*1110*/  LEA R18, P1, R16, UR6, 0x1 ;  /* 0x0000000610127c11 */ /* 0x010fc6000f8208ff */
[----:B------:R-:W-:-:S05]  /*1120*/  IMAD.IADD R17, R17, 0x1, R19 ;  /* 0x0000000111117824 */ /* 0x000fca00078e0213 */
[----:B------:R-:W-:-:S05]  /*1130*/  LEA.HI.X R19, R16, UR7, R17, 0x1, P1 ;  /* 0x0000000710137c11 */ /* 0x000fca00088f0c11 */
[----:B-1----:R1:W-:Y:S02]  /*1140*/  STG.E.128 desc[UR8][R18.64], R8 ;  /* 0x0000000812007986 */ /* 0x0023e4000c101d08 */
.L_x_68:
[----:B------:R-:W-:Y:S05]  /*1150*/  BSYNC.RECONVERGENT B0 ;  /* 0x0000000000007941 */ /* 0x000fea0003800200 */
.L_x_67:
[----:B-1----:R1:W2:Y:S01]  /*1160*/  LDS.128 R8, [R0+0x10400] ;  /* 0x0104000000087984 */ /* 0x0022a20000000c00 */
[----:B------:R-:W-:Y:S01]  /*1170*/  BSSY.RECONVERGENT B0, `(.L_x_69) ;  /* 0x0000011000007945 */ /* 0x000fe20003800200 */
[-C--:B------:R-:W-:Y:S02]  /*1180*/  ISETP.GE.OR P1, PT, R20, R58.reuse, P0 ;  /* 0x0000003a1400720c */ /* 0x080fe40000726670 */
[----:B------:R-:W-:Y:S01]  /*1190*/  ISETP.GE.OR P0, PT, R31, R58, P0 ;  /* 0x0000003a1f00720c */ /* 0x000fe20000706670 */
[----:B------:R-:W-:-:S12]  /*11a0*/  @P6 BRA `(.L_x_70) ;  /* 0x0000000000346947 */ /* 0x000fd80003800000 */
[----:B------:R-:W4:Y:S01]  /*11b0*/  LDCU.64 UR4, c[0x0][0x3c0] ;  /* 0x00007800ff0477ac */ /* 0x000f220008000a00 */
[----:B------:R-:W-:Y:S02]  /*11c0*/  IADD3 R19, P6, PT, R6, 0x8, RZ ;  /* 0x0000000806137810 */ /* 0x000fe40007fde0ff */
[----:B------:R-:W-:Y:S01]  /*11d0*/  MOV R17, R5 ;  /* 0x0000000500117202 */ /* 0x000fe20000000f00 */
[----:B------:R-:W5:Y:S01]  /*11e0*/  LDCU.64 UR6, c[0x0][0x3a8] ;  /* 0x00007500ff0677ac */ /* 0x000f620008000a00 */
[----:B------:R-:W-:-:S05]  /*11f0*/  IADD3.X R16, PT, PT, RZ, R7, RZ, P6, !PT ;  /* 0x00000007ff107210 */ /* 0x000fca00037fe4ff */
[----:B----4-:R-:W-:Y:S02]  /*1200*/  IMAD R18, R16, UR4, RZ ;  /* 0x0000000410127c24 */ /* 0x010fe4000f8e02ff */
[----:B------:R-:W-:-:S04]  /*1210*/  IMAD.MOV.U32 R16, RZ, RZ, R2 ;  /* 0x000000ffff107224 */ /* 0x000fc800078e0002 */
[----:B------:R-:W-:-:S04]  /*1220*/  IMAD.WIDE.U32 R16, R19, UR4, R16 ;  /* 0x0000000413107c25 */ /* 0x000fc8000f8e0010 */
[----:B------:R-:W-:Y:S01]  /*1230*/  IMAD R19, R19, UR5, R18 ;  /* 0x0000000513137c24 */ /* 0x000fe2000f8e0212 */
[----:B-----5:R-:W-:-:S03]  /*1240*/  LEA R18, P6, R16, UR6, 0x1 ;  /* 0x0000000610127c11 */ /* 0x020fc6000f8c08ff */
[----:B------:R-:W-:-:S05]  /*1250*/  IMAD.IADD R17, R17, 0x1, R19 ;  /* 0x0000000111117824 */ /* 0x000fca00078e0213 */
[----:B------:R-:W-:-:S05]  /*1260*/  LEA.HI.X R19, R16, UR7, R17, 0x1, P6 ;  /* 0x0000000710137c11 */ /* 0x000fca000b0f0c11 */
[----:B--2---:R4:W-:Y:S02]  /*1270*/  STG.E.128 desc[UR8][R18.64], R8 ;  /* 0x0000000812007986 */ /* 0x0049e4000c101d08 */
.L_x_70:
[----:B------:R-:W-:Y:S05]  /*1280*/  BSYNC.RECONVERGENT B0 ;  /* 0x0000000000007941 */ /* 0x000fea0003800200 */
.L_x_69:
[----:B--2-4-:R2:W4:Y:S01]  /*1290*/  LDS.128 R8, [R0+0x10800] ;  /* 0x0108000000087984 */ /* 0x0145220000000c00 */
[----:B------:R-:W-:Y:S04]  /*12a0*/  BSSY.RECONVERGENT B0, `(.L_x_71) ;  /* 0x000000f000007945 */ /* 0x000fe80003800200 */
[----:B------:R-:W-:Y:S05]  /*12b0*/  @P5 BRA `(.L_x_72) ;  /* 0x0000000000345947 */ /* 0x000fea0003800000 */
[----:B------:R-:W5:Y:S01]  /*12c0*/  LDCU.64 UR4, c[0x0][0x3c0] ;  /* 0x00007800ff0477ac */ /* 0x000f620008000a00 */
[----:B------:R-:W-:Y:S02]  /*12d0*/  IADD3 R19, P5, PT, R6, 0x10, RZ ;  /* 0x0000001006137810 */ /* 0x000fe40007fbe0ff */
[----:B------:R-:W-:Y:S01]  /*12e0*/  MOV R17, R5 ;  /* 0x0000000500117202 */ /* 0x000fe20000000f00 */
[----:B------:R-:W0:Y:S01]  /*12f0*/  LDCU.64 UR6, c[0x0][0x3a8] ;  /* 0x00007500ff0677ac */ /* 0x000e220008000a00 */
[----:B------:R-:W-:-:S05]  /*1300*/  IADD3.X R16, PT, PT, RZ, R7, RZ, P5, !PT ;  /* 0x00000007ff107210 */ /* 0x000fca0002ffe4ff */
[----:B-----5:R-:W-:Y:S02]  /*1310*/  IMAD R18, R16, UR4, RZ ;  /* 0x0000000410127c24 */ /* 0x020fe4000f8e02ff */
[----:B------:R-:W-:-:S04]  /*1320*/  IMAD.MOV.U32 R16, RZ, RZ, R2 ;  /* 0x000000ffff107224 */ /* 0x000fc800078e0002 */
[----:B------:R-:W-:-:S04]  /*1330*/  IMAD.WIDE.U32 R16, R19, UR4, R16 ;  /* 0x0000000413107c25 */ /* 0x000fc8000f8e0010 */
[----:B------:R-:W-:Y:S01]  /*1340*/  IMAD R19, R19, UR5, R18 ;  /* 0x0000000513137c24 */ /* 0x000fe2000f8e0212 */
[----:B0-----:R-:W-:-:S03]  /*1350*/  LEA R18, P5, R16, UR6, 0x1 ;  /* 0x0000000610127c11 */ /* 0x001fc6000f8a08ff */
[----:B------:R-:W-:-:S05]  /*1360*/  IMAD.IADD R17, R17, 0x1, R19 ;  /* 0x0000000111117824 */ /* 0x000fca00078e0213 */
[----:B------:R-:W-:-:S05]  /*1370*/  LEA.HI.X R19, R16, UR7, R17, 0x1, P5 ;  /* 0x0000000710137c11 */ /* 0x000fca000a8f0c11 */
[----:B----4-:R0:W-:Y:S02]  /*1380*/  STG.E.128 desc[UR8][R18.64], R8 ;  /* 0x0000000812007986 */ /* 0x0101e4000c101d08 */
.L_x_72:
[----:B------:R-:W-:Y:S05]  /*1390*/  BSYNC.RECONVERGENT B0 ;  /* 0x0000000000007941 */ /* 0x000fea0003800200 */
.L_x_71:
[----:B0---4-:R0:W4:Y:S01]  /*13a0*/  LDS.128 R8, [R0+0x10c00] ;  /* 0x010c000000087984 */ /* 0x0111220000000c00 */
[----:B------:R-:W-:Y:S04]  /*13b0*/  BSSY.RECONVERGENT B0, `(.L_x_73) ;  /* 0x000000f000007945 */ /* 0x000fe80003800200 */
[----:B------:R-:W-:Y:S05]  /*13c0*/  @P4 BRA `(.L_x_74) ;  /* 0x0000000000344947 */ /* 0x000fea0003800000 */
[----:B------:R-:W5:Y:S01]  /*13d0*/  LDCU.64 UR4, c[0x0][0x3c0] ;  /* 0x00007800ff0477ac */ /* 0x000f620008000a00 */
[----:B------:R-:W-:Y:S02]  /*13e0*/  IADD3 R19, P4, PT, R6, 0x18, RZ ;  /* 0x0000001806137810 */ /* 0x000fe40007f9e0ff */
[----:B------:R-:W-:Y:S01]  /*13f0*/  MOV R17, R5 ;  /* 0x0000000500117202 */ /* 0x000fe20000000f00 */
[----:B------:R-:W1:Y:S01]  /*1400*/  LDCU.64 UR6, c[0x0][0x3a8] ;  /* 0x00007500ff0677ac */ /* 0x000e620008000a00 */
[----:B------:R-:W-:-:S05]  /*1410*/  IADD3.X R16, PT, PT, RZ, R7, RZ, P4, !PT ;  /* 0x00000007ff107210 */ /* 0x000fca00027fe4ff */
[----:B-----5:R-:W-:Y:S02]  /*1420*/  IMAD R18, R16, UR4, RZ ;  /* 0x0000000410127c24 */ /* 0x020fe4000f8e02ff */
[----:B------:R-:W-:-:S04]  /*1430*/  IMAD.MOV.U32 R16, RZ, RZ, R2 ;  /* 0x000000ffff107224 */ /* 0x000fc800078e0002 */
[----:B------:R-:W-:-:S04]  /*1440*/  IMAD.WIDE.U32 R16, R19, UR4, R16 ;  /* 0x0000000413107c25 */ /* 0x000fc8000f8e0010 */
[----:B------:R-:W-:Y:S01]  /*1450*/  IMAD R19, R19, UR5, R18 ;  /* 0x0000000513137c24 */ /* 0x000fe2000f8e0212 */
[----:B-1----:R-:W-:-:S03]  /*1460*/  LEA R18, P4, R16, UR6, 0x1 ;  /* 0x0000000610127c11 */ /* 0x002fc6000f8808ff */
[----:B------:R-:W-:-:S05]  /*1470*/  IMAD.IADD R17, R17, 0x1, R19 ;  /* 0x0000000111117824 */ /* 0x000fca00078e0213 */
[----:B------:R-:W-:-:S05]  /*1480*/  LEA.HI.X R19, R16, UR7, R17, 0x1, P4 ;  /* 0x0000000710137c11 */ /* 0x000fca000a0f0c11 */
[----:B----4-:R1:W-:Y:S02]  /*1490*/  STG.E.128 desc[UR8][R18.64], R8 ;  /* 0x0000000812007986 */ /* 0x0103e4000c101d08 */
.L_x_74:
[----:B------:R-:W-:Y:S05]  /*14a0*/  BSYNC.RECONVERGENT B0 ;  /* 0x0000000000007941 */ /* 0x000fea0003800200 */
.L_x_73:
[----:B-1--4-:R1:W4:Y:S01]  /*14b0*/  LDS.128 R8, [R0+0x11000] ;  /* 0x0110000000087984 */ /* 0x0123220000000c00 */
        /* <DEDUP_REMOVED lines=15> */
.L_x_76:
[----:B------:R-:W-:Y:S05]  /*15b0*/  BSYNC.RECONVERGENT B0 ;  /* 0x0000000000007941 */ /* 0x000fea0003800200 */
.L_x_75:
        /* <DEDUP_REMOVED lines=16> */
.L_x_78:
[----:B------:R-:W-:Y:S05]  /*16c0*/  BSYNC.RECONVERGENT B0 ;  /* 0x0000000000007941 */ /* 0x000fea0003800200 */
.L_x_77:
[----:B-1--4-:R1:W4:Y:S01]  /*16d0*/  LDS.128 R8, [R0+0x11800] ;  /* 0x0118000000087984 */ /* 0x0123220000000c00 */
[----:B------:R-:W-:Y:S04]  /*16e0*/  BSSY.RECONVERGENT B0, `(.L_x_79) ;  /* 0x000000f000007945 */ /* 0x000fe80003800200 */
[----:B------:R-:W-:Y:S05]  /*16f0*/  @P1 BRA `(.L_x_80) ;  /* 0x0000000000341947 */ /* 0x000fea0003800000 */
[----:B------:R-:W5:Y:S01]  /*1700*/  LDCU.64 UR4, c[0x0][0x3c0] ;  /* 0x00007800ff0477ac */ /* 0x000f620008000a00 */
[----:B------:R-:W-:Y:S01]  /*1710*/  IADD3 R19, P1, PT, R6, 0x30, RZ ;  /* 0x0000003006137810 */ /* 0x000fe20007f3e0ff */
[----:B------:R-:W-:Y:S01]  /*1720*/  IMAD.MOV.U32 R16, RZ, RZ, R2 ;  /* 0x000000ffff107224 */ /* 0x000fe200078e0002 */
[----:B------:R-:W-:Y:S01]  /*1730*/  MOV R17, R5 ;  /* 0x0000000500117202 */ /* 0x000fe20000000f00 */
[----:B------:R-:W5:Y:S01]  /*1740*/  LDCU.64 UR6, c[0x0][0x3a8] ;  /* 0x00007500ff0677ac */ /* 0x000f620008000a00 */
[----:B0123--:R-:W-:-:S05]  /*1750*/  IADD3.X R0, PT, PT, RZ, R7, RZ, P1, !PT ;  /* 0x00000007ff007210 */ /* 0x00ffca0000ffe4ff */
[----:B-----5:R-:W-:Y:S02]  /*1760*/  IMAD R0, R0, UR4, RZ ;  /* 0x0000000400007c24 */ /* 0x020fe4000f8e02ff */
[----:B------:R-:W-:-:S04]  /*1770*/  IMAD.WIDE.U32 R16, R19, UR4, R16 ;  /* 0x0000000413107c25 */ /* 0x000fc8000f8e0010 */
[----:B------:R-:W-:Y:S01]  /*1780*/  IMAD R19, R19, UR5, R0 ;  /* 0x0000000513137c24 */ /* 0x000fe2000f8e0200 */
[----:B------:R-:W-:-:S03]  /*1790*/  LEA R18, P1, R16, UR6, 0x1 ;  /* 0x0000000610127c11 */ /* 0x000fc6000f8208ff */
[----:B------:R-:W-:-:S05]  /*17a0*/  IMAD.IADD R17, R17, 0x1, R19 ;  /* 0x0000000111117824 */ /* 0x000fca00078e0213 */
[----:B------:R-:W-:-:S05]  /*17b0*/  LEA.HI.X R19, R16, UR7, R17, 0x1, P1 ;  /* 0x0000000710137c11 */ /* 0x000fca00088f0c11 */
[----:B----4-:R0:W-:Y:S02]  /*17c0*/  STG.E.128 desc[UR8][R18.64], R8 ;  /* 0x0000000812007986 */ /* 0x0101e4000c101d08 */
.L_x_80:
[----:B------:R-:W-:Y:S05]  /*17d0*/  BSYNC.RECONVERGENT B0 ;  /* 0x0000000000007941 */ /* 0x000fea0003800200 */
.L_x_79:
[----:B------:R-:W-:Y:S05]  /*17e0*/  @P0 EXIT ;  /* 0x000000000000094d */ /* 0x000fea0003800000 */
[----:B------:R-:W5:Y:S01]  /*17f0*/  LDCU.64 UR4, c[0x0][0x3c0] ;  /* 0x00007800ff0477ac */ /* 0x000f620008000a00 */
[----:B0---4-:R-:W-:Y:S01]  /*1800*/  IADD3 R9, P0, PT, R6, 0x38, RZ ;  /* 0x0000003806097810 */ /* 0x011fe20007f1e0ff */
[----:B------:R-:W-:Y:S01]  /*1810*/  IMAD.MOV.U32 R3, RZ, RZ, R5 ;  /* 0x000000ffff037224 */ /* 0x000fe200078e0005 */
[----:B------:R-:W0:Y:S02]  /*1820*/  LDCU.64 UR6, c[0x0][0x3a8] ;  /* 0x00007500ff0677ac */ /* 0x000e240008000a00 */
[----:B------:R-:W-:-:S05]  /*1830*/  IADD3.X R6, PT, PT, RZ, R7, RZ, P0, !PT ;  /* 0x00000007ff067210 */ /* 0x000fca00007fe4ff */
[----:B-----5:R-:W-:Y:S02]  /*1840*/  IMAD R6, R6, UR4, RZ ;  /* 0x0000000406067c24 */ /* 0x020fe4000f8e02ff */
[----:B------:R-:W-:-:S04]  /*1850*/  IMAD.WIDE.U32 R2, R9, UR4, R2 ;  /* 0x0000000409027c25 */ /* 0x000fc8000f8e0002 */
[----:B------:R-:W-:Y:S01]  /*1860*/  IMAD R9, R9, UR5, R6 ;  /* 0x0000000509097c24 */ /* 0x000fe2000f8e0206 */
[----:B0-----:R-:W-:-:S04]  /*1870*/  LEA R4, P0, R2, UR6, 0x1 ;  /* 0x0000000602047c11 */ /* 0x001fc8000f8008ff */
[----:B------:R-:W-:-:S04]  /*1880*/  IADD3 R3, PT, PT, R3, R9, RZ ;  /* 0x0000000903037210 */ /* 0x000fc80007ffe0ff */
[----:B------:R-:W-:-:S05]  /*1890*/  LEA.HI.X R5, R2, UR7, R3, 0x1, P0 ;  /* 0x0000000702057c11 */ /* 0x000fca00080f0c03 */
[----:B------:R-:W-:Y:S01]  /*18a0*/  STG.E.128 desc[UR8][R4.64], R12 ;  /* 0x0000000c04007986 */ /* 0x000fe2000c101d08 */
[----:B------:R-:W-:Y:S05]  /*18b0*/  EXIT ;  /* 0x000000000000794d */ /* 0x000fea0003800000 */
.L_x_81:
        /* <DEDUP_REMOVED lines=12> */
.L_x_121:


//--------------------- .text._ZN7cutlass13device_kernelIN5flash11enable_sm90INS1_16FlashAttnBwdSm90INS1_25CollectiveMainloopBwdSm90ILi2ELi1ELi1EN4cute5tupleIJNS5_1CILi1EEES8_S8_EEENS6_IJNS7_ILi64EEENS7_ILi80EEENS7_ILi256EEEEEENS_6half_tEfNS_4arch4Sm90ELb1ELb0ELb1ELb1ELb0ELb0ELb1ELb1ELi2ELi1ELi1ELi1ELb0EEENS1_24CollectiveEpilogueBwdGQAISD_fSG_Li256ELb1ELb0EEENS1_25SingleTileBwdLPTSchedulerILb1ELi80ELb0EEEEEEEEEvNT_6ParamsE --------------------------
	.section	.text._ZN7cutlass13device_kernelIN5flash11enable_sm90INS1_16FlashAttnBwdSm90INS1_25CollectiveMainloopBwdSm90ILi2ELi1ELi1EN4cute5tupleIJNS5_1CILi1EEES8_S8_EEENS6_IJNS7_ILi64EEENS7_ILi80EEENS7_ILi256EEEEEENS_6half_tEfNS_4arch4Sm90ELb1ELb0ELb1ELb1ELb0ELb0ELb1ELb1ELi2ELi1ELi1ELi1ELb0EEENS1_24CollectiveEpilogueBwdGQAISD_fSG_Li256ELb1ELb0EEENS1_25SingleTileBwdLPTSchedulerILb1ELi80ELb0EEEEEEEEEvNT_6ParamsE,"ax",@progbits
	.align	128
.text._ZN7cutlass13device_kernelIN5flash11enable_sm90INS1_16FlashAttnBwdSm90INS1_25CollectiveMainloopBwdSm90ILi2ELi1ELi1EN4cute5tupleIJNS5_1CILi1EEES8_S8_EEENS6_IJNS7_ILi64EEENS7_ILi80EEENS7_ILi256EEEEEENS_6half_tEfNS_4arch4Sm90ELb1ELb0ELb1ELb1ELb0ELb0ELb1ELb1ELi2ELi1ELi1ELi1ELb0EEENS1_24CollectiveEpilogueBwdGQAISD_fSG_Li256ELb1ELb0EEENS1_25SingleTileBwdLPTSchedulerILb1ELi80ELb0EEEEEEEEEvNT_6ParamsE:
        .type           _ZN7cutlass13device_kernelIN5flash11enable_sm90INS1_16FlashAttnBwdSm90INS1_25CollectiveMainloopBwdSm90ILi2ELi1ELi1EN4cute5tupleIJNS5_1CILi1EEES8_S8_EEENS6_IJNS7_ILi64EEENS7_ILi80EEENS7_ILi256EEEEEENS_6half_tEfNS_4arch4Sm90ELb1ELb0ELb1ELb1ELb0ELb0ELb1ELb1ELi2ELi1ELi1ELi1ELb0EEENS1_24CollectiveEpilogueBwdGQAISD_fSG_Li256ELb1ELb0EEENS1_25SingleTileBwdLPTSchedulerILb1ELi80ELb0EEEEEEEEEvNT_6ParamsE,@function
        .size           _ZN7cutlass13device_kernelIN5flash11enable_sm90INS1_16FlashAttnBwdSm90INS1_25CollectiveMainloopBwdSm90ILi2ELi1ELi1EN4cute5tupleIJNS5_1CILi1EEES8_S8_EEENS6_IJNS7_ILi64EEENS7_ILi80EEENS7_ILi256EEEEEENS_6half_tEfNS_4arch4Sm90ELb1ELb0ELb1ELb1ELb0ELb0ELb1ELb1ELi2ELi1ELi1ELi1ELb0EEENS1_24CollectiveEpilogueBwdGQAISD_fSG_Li256ELb1ELb0EEENS1_25SingleTileBwdLPTSchedulerILb1ELi80ELb0EEEEEEEEEvNT_6ParamsE,(.L_x_122 - _ZN7cutlass13device_kernelIN5flash11enable_sm90INS1_16FlashAttnBwdSm90INS1_25CollectiveMainloopBwdSm90ILi2ELi1ELi1EN4cute5tupleIJNS5_1CILi1EEES8_S8_EEENS6_IJNS7_ILi64EEENS7_ILi80EEENS7_ILi256EEEEEENS_6half_tEfNS_4arch4Sm90ELb1ELb0ELb1ELb1ELb0ELb0ELb1ELb1ELi2ELi1ELi1ELi1ELb0EEENS1_24CollectiveEpilogueBwdGQAISD_fSG_Li256ELb1ELb0EEENS1_25SingleTileBwdLPTSchedulerILb1ELi80ELb0EEEEEEEEEvNT_6ParamsE)
        .other          _ZN7cutlass13device_kernelIN5flash11enable_sm90INS1_16FlashAttnBwdSm90INS1_25CollectiveMainloopBwdSm90ILi2ELi1ELi1EN4cute5tupleIJNS5_1CILi1EEES8_S8_EEENS6_IJNS7_ILi64EEENS7_ILi80EEENS7_ILi256EEEEEENS_6half_tEfNS_4arch4Sm90ELb1ELb0ELb1ELb1ELb0ELb0ELb1ELb1ELi2ELi1ELi1ELi1ELb0EEENS1_24CollectiveEpilogueBwdGQAISD_fSG_Li256ELb1ELb0EEENS1_25SingleTileBwdLPTSchedulerILb1ELi80ELb0EEEEEEEEEvNT_6ParamsE,@"STO_CUDA_ENTRY STV_DEFAULT"
_ZN7cutlass13device_kernelIN5flash11enable_sm90INS1_16FlashAttnBwdSm90INS1_25CollectiveMainloopBwdSm90ILi2ELi1ELi1EN4cute5tupleIJNS5_1CILi1EEES8_S8_EEENS6_IJNS7_ILi64EEENS7_ILi80EEENS7_ILi256EEEEEENS_6half_tEfNS_4arch4Sm90ELb1ELb0ELb1ELb1ELb0ELb0ELb1ELb1ELi2ELi1ELi1ELi1ELb0EEENS1_24CollectiveEpilogueBwdGQAISD_fSG_Li256ELb1ELb0EEENS1_25SingleTileBwdLPTSchedulerILb1ELi80ELb0EEEEEEEEEvNT_6ParamsE:
[----:B------:R-:W-:Y:S01]  /*0000*/  LDC R1, c[0x0][0x37c] ;  /* 0x0000df00ff017b82 */ /* 0x000fe20000000800 */
[----:B------:R-:W-:Y:S05]  /*0010*/  EXIT ;  /* 0x000000000000794d */ /* 0x000fea0003800000 */
.L_x_82:
        /* <DEDUP_REMOVED lines=14> */
.L_x_122:


//--------------------- .text._ZN7cutlass13device_kernelIN5flash22FlashAttnBwdPreprocessIN4cute5tupleIJNS3_1CILi64EEENS5_ILi256EEEEEENS_6half_tEfNS_4arch4Sm90ELb1ELb1EEEEEvNT_6ParamsE --------------------------
	.section	.text._ZN7cutlass13device_kernelIN5flash22FlashAttnBwdPreprocessIN4cute5tupleIJNS3_1CILi64EEENS5_ILi256EEEEEENS_6half_tEfNS_4arch4Sm90ELb1ELb1EEEEEvNT_6ParamsE,"ax",@progbits
	.align	128
.text._ZN7cutlass13device_kernelIN5flash22FlashAttnBwdPreprocessIN4cute5tupleIJNS3_1CILi64EEENS5_ILi256EEEEEENS_6half_tEfNS_4arch4Sm90ELb1ELb1EEEEEvNT_6ParamsE:
        .type           _ZN7cutlass13device_kernelIN5flash22FlashAttnBwdPreprocessIN4cute5tupleIJNS3_1CILi64EEENS5_ILi256EEEEEENS_6half_tEfNS_4arch4Sm90ELb1ELb1EEEEEvNT_6ParamsE,@function
        .size           _ZN7cutlass13device_kernelIN5flash22FlashAttnBwdPreprocessIN4cute5tupleIJNS3_1CILi64EEENS5_ILi256EEEEEENS_6half_tEfNS_4arch4Sm90ELb1ELb1EEEEEvNT_6ParamsE,(.L_x_123 - _ZN7cutlass13device_kernelIN5flash22FlashAttnBwdPreprocessIN4cute5tupleIJNS3_1CILi64EEENS5_ILi256EEEEEENS_6half_tEfNS_4arch4Sm90ELb1ELb1EEEEEvNT_6ParamsE)
        .other          _ZN7cutlass13device_kernelIN5flash22FlashAttnBwdPreprocessIN4cute5tupleIJNS3_1CILi64EEENS5_ILi256EEEEEENS_6half_tEfNS_4arch4Sm90ELb1ELb1EEEEEvNT_6ParamsE,@"STO_CUDA_ENTRY STV_DEFAULT"
_ZN7cutlass13device_kernelIN5flash22FlashAttnBwdPreprocessIN4cute5tupleIJNS3_1CILi64EEENS5_ILi256EEEEEENS_6half_tEfNS_4arch4Sm90ELb1ELb1EEEEEvNT_6ParamsE:
[----:B------:R-:W-:Y:S01]  /*0000*/  LDC R1, c[0x0][0x37c] ;  /* 0x0000df00ff017b82 */ /* 0x000fe20000000800 */
[----:B------:R-:W0:Y:S07]  /*0010*/  LDCU.64 UR10, c[0x0][0x460] ;  /* 0x00008c00ff0a77ac */ /* 0x000e2e0008000a00 */
[----:B------:R-:W1:Y:S01]  /*0020*/  S2UR UR16, SR_CTAID.X ;  /* 0x00000000001079c3 */ /* 0x000e620000002500 */
[----:B------:R-:W2:Y:S07]  /*0030*/  LDCU.64 UR12, c[0x0][0x358] ;  /* 0x00006b00ff0c77ac */ /* 0x000eae0008000a00 */
[----:B------:R-:W3:Y:S08]  /*0040*/  S2UR UR15, SR_CTAID.Y ;  /* 0x00000000000f79c3 */ /* 0x000ef00000002600 */
[----:B------:R-:W4:Y:S01]  /*0050*/  S2UR UR14, SR_CTAID.Z ;  /* 0x00000000000e79c3 */ /* 0x000f220000002700 */
[----:B0-----:R-:W-:-:S04]  /*0060*/  UISETP.NE.U32.AND UP1, UPT, UR10, URZ, UPT ;  /* 0x000000ff0a00728c */ /* 0x001fc8000bf25070 */
[----:B------:R-:W-:-:S09]  /*0070*/  UISETP.NE.AND.EX UP2, UPT, UR11, URZ, UPT, UP1 ;  /* 0x000000ff0b00728c */ /* 0x000fd2000bf45310 */
[----:B-12---:R-:W-:Y:S05]  /*0080*/  BRA.U UP2, `(.L_x_83) ;  /* 0x0000000102247547 */ /* 0x006fea000b800000 */
[----:B------:R-:W0:Y:S01]  /*0090*/  LDCU.64 UR6, c[0x0][0x468] ;  /* 0x00008d00ff0677ac */ /* 0x000e220008000a00 */
[----:B------:R-:W1:Y:S01]  /*00a0*/  LDCU UR5, c[0x0][0x388] ;  /* 0x00007100ff0577ac */ /* 0x000e620008000800 */
[----:B------:R-:W-:Y:S01]  /*00b0*/  UMOV UR4, URZ ;  /* 0x000000ff00047c82 */ /* 0x000fe20008000000 */
[----:B0-----:R-:W-:-:S03]  /*00c0*/  UISETP.NE.U32.AND UP0, UPT, UR6, URZ, UPT ;  /* 0x000000ff0600728c */ /* 0x001fc6000bf05070 */
[----:B------:R-:W-:Y:S01]  /*00d0*/  UMOV UR6, URZ ;  /* 0x000000ff00067c82 */ /* 0x000fe20008000000 */
[----:B------:R-:W-:-:S03]  /*00e0*/  UISETP.NE.AND.EX UP0, UPT, UR7, URZ, UPT, UP0 ;  /* 0x000000ff0700728c */ /* 0x000fc6000bf05300 */
[----:B------:R-:W-:-:S06]  /*00f0*/  UMOV UR7, URZ ;  /* 0x000000ff00077c82 */ /* 0x000fcc0008000000 */
[----:B-1----:R-:W-:Y:S05]  /*0100*/  BRA.U !UP0, `(.L_x_84) ;  /* 0x0000000108687547 */ /* 0x002fea000b800000 */
[----:B------:R-:W-:Y:S05]  /*0110*/  BRA `(.L_x_85) ;  /* 0x00000000003c7947 */ /* 0x000fea0003800000 */
.L_x_83:
[----:B------:R-:W4:Y:S01]  /*0120*/  LDCU.64 UR4, c[0x0][0x460] ;  /* 0x00008c00ff0477ac */ /* 0x000f220008000a00 */
[----:B------:R-:W0:Y:S01]  /*0130*/  LDCU.64 UR8, c[0x0][0x468] ;  /* 0x00008d00ff0877ac */ /* 0x000e220008000a00 */
[----:B----4-:R-:W-:-:S06]  /*0140*/  UIMAD.WIDE.U32 UR4, UR14, 0x4, UR4 ;  /* 0x000000040e0478a5 */ /* 0x010fcc000f8e0004 */
[----:B------:R-:W-:Y:S02]  /*0150*/  MOV R2, UR4 ;  /* 0x0000000400027c02 */ /* 0x000fe40008000f00 */
[----:B------:R-:W-:-:S05]  /*0160*/  MOV R3, UR5 ;  /* 0x0000000500037c02 */ /* 0x000fca0008000f00 */
[----:B------:R-:W2:Y:S01]  /*0170*/  LDG.E R0, desc[UR12][R2.64] ;  /* 0x0000000c02007981 */ /* 0x000ea2000c1e1900 */
[----:B0-----:R-:W-:-:S04]  /*0180*/  UISETP.NE.U32.AND UP0, UPT, UR8, URZ, UPT ;  /* 0x000000ff0800728c */ /* 0x001fc8000bf05070 */
[----:B------:R-:W-:Y:S01]  /*0190*/  UISETP.NE.AND.EX UP0, UPT, UR9, URZ, UPT, UP0 ;  /* 0x000000ff0900728c */ /* 0x000fe2000bf05300 */
[----:B--2---:R-:W-:-:S13]  /*01a0*/  R2UR UR6, R0 ;  /* 0x00000000000672ca */ /* 0x004fda00000e0000 */
[----:B------:R-:W-:Y:S02]  /*01b0*/  ULEA UR4, UR14, UR6, 0x6 ;  /* 0x000000060e047291 */ /* 0x000fe4000f8e30ff */
[----:B------:R-:W-:Y:S02]  /*01c0*/  USHF.R.S32.HI UR7, URZ, 0x1f, UR6 ;  /* 0x0000001fff077899 */ /* 0x000fe40008011406 */
[----:B------:R-:W-:-:S04]  /*01d0*/  USHF.R.S32.HI UR5, URZ, 0x1f, UR4 ;  /* 0x0000001fff057899 */ /* 0x000fc80008011404 */
[----:B------:R-:W-:-:S04]  /*01e0*/  ULEA.HI UR4, UR5, UR4, URZ, 0x6 ;  /* 0x0000000405047291 */ /* 0x000fc8000f8f30ff */
[----:B------:R-:W-:Y:S01]  /*01f0*/  ULOP3.LUT UR4, UR4, 0xffffffc0, URZ, 0xc0, !UPT ;  /* 0xffffffc004047892 */ /* 0x000fe2000f8ec0ff */
[----:B------:R-:W-:Y:S11]  /*0200*/  BRA.U !UP0, `(.L_x_86) ;  /* 0x00000001081c7547 */ /* 0x000ff6000b800000 */
.L_x_85:
[----:B------:R-:W4:Y:S02]  /*0210*/  LDCU.64 UR8, c[0x0][0x468] ;  /* 0x00008d00ff0877ac */ /* 0x000f240008000a00 */
[----:B----4-:R-:W-:-:S06]  /*0220*/  UIMAD.WIDE.U32 UR8, UR14, 0x4, UR8 ;  /* 0x000000040e0878a5 */ /* 0x010fcc000f8e0008 */
[----:B------:R-:W-:Y:S02]  /*0230*/  MOV R2, UR8 ;  /* 0x0000000800027c02 */ /* 0x000fe40008000f00 */
[----:B------:R-:W-:-:S05]  /*0240*/  MOV R3, UR9 ;  /* 0x0000000900037c02 */ /* 0x000fca0008000f00 */
[----:B------:R-:W2:Y:S02]  /*0250*/  LDG.E R2, desc[UR12][R2.64] ;  /* 0x0000000c02027981 */ /* 0x000ea4000c1e1900 */
[----:B--2---:R-:W-:Y:S01]  /*0260*/  R2UR UR5, R2 ;  /* 0x00000000020572ca */ /* 0x004fe200000e0000 */
[----:B------:R-:W-:-:S14]  /*0270*/  BRA `(.L_x_84) ;  /* 0x00000000000c7947 */ /* 0x000fdc0003800000 */
.L_x_86:
[----:B------:R-:W2:Y:S02]  /*0280*/  LDG.E R2, desc[UR12][R2.64+0x4] ;  /* 0x0000040c02027981 */ /* 0x000ea4000c1e1900 */
[----:B--2---:R-:W-:-:S13]  /*0290*/  R2UR UR5, R2 ;  /* 0x00000000020572ca */ /* 0x004fda00000e0000 */
[----:B------:R-:W-:-:S12]  /*02a0*/  UIADD3 UR5, UPT, UPT, -UR6, UR5, URZ ;  /* 0x0000000506057290 */ /* 0x000fd8000fffe1ff */
.L_x_84:
[----:B------:R-:W-:Y:S01]  /*02b0*/  USHF.L.U32 UR8, UR16, 0x6, URZ ;  /* 0x0000000610087899 */ /* 0x000fe200080006ff */
[----:B------:R-:W0:Y:S01]  /*02c0*/  S2R R64, SR_TID.X ;  /* 0x0000000000407919 */ /* 0x000e220000002100 */
[----:B------:R-:W-:Y:S02]  /*02d0*/  PLOP3.LUT P0, PT, PT, PT, UP1, 0x80, 0x8 ;  /* 0x000000000008781c */ /* 0x000fe40003f0f018 */
[----:B------:R-:W-:Y:S02]  /*02e0*/  UISETP.GT.AND UP0, UPT, UR5, UR8, UPT ;  /* 0x000000080500728c */ /* 0x000fe4000bf04270 */
[----:B------:R-:W-:-:S04]  /*02f0*/  ISETP.NE.AND.EX P0, PT, RZ, UR11, PT, P0 ;  /* 0x0000000bff007c0c */ /* 0x000fc8000bf05300 */
[----:B------:R-:W-:-:S13]  /*0300*/  PLOP3.LUT P1, PT, PT, PT, UP0, 0x80, 0x8 ;  /* 0x000000000008781c */ /* 0x000fda0003f2f008 */
[----:B---34-:R-:W-:Y:S05]  /*0310*/  @!P1 EXIT P0 ;  /* 0x000000000000994d */ /* 0x018fea0000000000 */
[----:B------:R-:W-:Y:S01]  /*0320*/  UIADD3 UR18, UPT, UPT, -UR8, UR5, URZ ;  /* 0x0000000508127290 */ /* 0x000fe2000fffe1ff */
[----:B------:R-:W1:Y:S01]  /*0330*/  LDC.64 R4, c[0x0][0x400] ;  /* 0x00010000ff047b82 */ /* 0x000e620000000a00 */
[----:B0-----:R-:W-:Y:S01]  /*0340*/  SHF.R.U32.HI R6, RZ, 0x4, R64 ;  /* 0x00000004ff067819 */ /* 0x001fe20000011640 */
[----:B------:R-:W-:Y:S01]  /*0350*/  HFMA2 R65, -RZ, RZ, 0, 0 ;  /* 0x00000000ff417431 */ /* 0x000fe200000001ff */
[----:B------:R-:W-:Y:S01]  /*0360*/  USEL UR17, UR14, URZ, !UP2 ;  /* 0x000000ff0e117287 */ /* 0x000fe2000d000000 */
[----:B------:R-:W-:Y:S01]  /*0370*/  MOV R7, UR16 ;  /* 0x0000001000077c02 */ /* 0x000fe20008000f00 */
[----:B------:R-:W-:Y:S01]  /*0380*/  BSSY.RECONVERGENT B0, `(.L_x_87) ;  /* 0x0000038000007945 */ /* 0x000fe20003800200 */
[----:B------:R-:W-:Y:S02]  /*0390*/  ISETP.GE.AND P0, PT, R64, UR18, PT ;  /* 0x0000001240007c0c */ /* 0x000fe4000bf06270 */
[----:B------:R-:W-:Y:S01]  /*03a0*/  CS2R R72, SRZ ;  /* 0x0000000000487805 */ /* 0x000fe2000001ff00 */
[----:B------:R-:W0:Y:S01]  /*03b0*/  LDC.64 R10, c[0x0][0x3a0] ;  /* 0x0000e800ff0a7b82 */ /* 0x000e220000000a00 */
[----:B------:R-:W-:-:S02]  /*03c0*/  IADD3 R66, P3, PT, R6, UR6, RZ ;  /* 0x0000000606427c10 */ /* 0x000fc4000ff7e0ff */
[----:B------:R-:W-:Y:S02]  /*03d0*/  CS2R R74, SRZ ;  /* 0x00000000004a7805 */ /* 0x000fe4000001ff00 */
[----:B------:R-:W-:Y:S02]  /*03e0*/  ISETP.GT.U32.OR P0, PT, R64, 0x3f, P0 ;  /* 0x0000003f4000780c */ /* 0x000fe40000704470 */
[----:B------:R-:W-:Y:S02]  /*03f0*/  CS2R R44, SRZ ;  /* 0x00000000002c7805 */ /* 0x000fe4000001ff00 */
[----:B------:R-:W-:Y:S02]  /*0400*/  IADD3.X R67, PT, PT, RZ, UR7, RZ, P3, !PT ;  /* 0x00000007ff437c10 */ /* 0x000fe40009ffe4ff */
[----:B------:R-:W-:Y:S02]  /*0410*/  CS2R R46, SRZ ;  /* 0x00000000002e7805 */ /* 0x000fe4000001ff00 */
[C---:B------:R-:W-:Y:S01]  /*0420*/  ISETP.GE.AND P3, PT, R6.reuse, UR18, PT ;  /* 0x0000001206007c0c */ /* 0x040fe2000bf66270 */
[----:B------:R-:W2:Y:S01]  /*0430*/  LDC.64 R8, c[0x0][0x408] ;  /* 0x00010200ff087b82 */ /* 0x000ea20000000a00 */
[----:B------:R-:W-:Y:S01]  /*0440*/  IADD3 R0, PT, PT, R6, 0x10, RZ ;  /* 0x0000001006007810 */ /* 0x000fe20007ffe0ff */
[----:B------:R-:W-:Y:S01]  /*0450*/  IMAD.WIDE.U32 R66, R7, 0x40, R66 ;  /* 0x0000004007427825 */ /* 0x000fe200078e0042 */
[----:B------:R-:W-:-:S02]  /*0460*/  CS2R R56, SRZ ;  /* 0x0000000000387805 */ /* 0x000fc4000001ff00 */
[----:B------:R-:W-:Y:S02]  /*0470*/  CS2R R58, SRZ ;  /* 0x00000000003a7805 */ /* 0x000fe4000001ff00 */
[----:B------:R-:W-:Y:S02]  /*0480*/  CS2R R36, SRZ ;  /* 0x0000000000247805 */ /* 0x000fe4000001ff00 */
[----:B------:R-:W-:Y:S02]  /*0490*/  CS2R R38, SRZ ;  /* 0x0000000000267805 */ /* 0x000fe4000001ff00 */
[----:B------:R-:W-:Y:S02]  /*04a0*/  CS2R R28, SRZ ;  /* 0x00000000001c7805 */ /* 0x000fe4000001ff00 */
[C---:B------:R-:W-:Y:S01]  /*04b0*/  @!P0 IADD3 R2, PT, PT, R64.reuse, UR8, RZ ;  /* 0x0000000840028c10 */ /* 0x040fe2000fffe0ff */
[----:B------:R-:W3:Y:S01]  /*04c0*/  LDC.64 R14, c[0x0][0x3a8] ;  /* 0x0000ea00ff0e7b82 */ /* 0x000ee20000000a00 */
[----:B------:R-:W-:-:S02]  /*04d0*/  SHF.L.U32 R64, R64, 0x3, RZ ;  /* 0x0000000340407819 */ /* 0x000fc400000006ff */
[----:B------:R-:W-:Y:S02]  /*04e0*/  CS2R R30, SRZ ;  /* 0x00000000001e7805 */ /* 0x000fe4000001ff00 */
[----:B------:R-:W-:Y:S02]  /*04f0*/  @!P0 IADD3 R2, P1, PT, R2, UR6, RZ ;  /* 0x0000000602028c10 */ /* 0x000fe4000ff3e0ff */
[----:B------:R-:W-:Y:S02]  /*0500*/  LOP3.LUT R64, R64, 0x78, RZ, 0xc0, !PT ;  /* 0x0000007840407812 */ /* 0x000fe400078ec0ff */
[----:B------:R-:W-:Y:S02]  /*0510*/  @!P0 IADD3.X R3, PT, PT, RZ, UR7, RZ, P1, !PT ;  /* 0x00000007ff038c10 */ /* 0x000fe40008ffe4ff */
[----:B------:R-:W-:Y:S02]  /*0520*/  ISETP.GE.AND P1, PT, R0, UR18, PT ;  /* 0x0000001200007c0c */ /* 0x000fe4000bf26270 */
[----:B------:R-:W-:Y:S01]  /*0530*/  IADD3 R0, PT, PT, R6, 0x20, RZ ;  /* 0x0000002006007810 */ /* 0x000fe20007ffe0ff */
[----:B-1----:R-:W-:Y:S01]  /*0540*/  @!P0 IMAD.WIDE.U32 R2, R4, UR15, R2 ;  /* 0x0000000f04028c25 */ /* 0x002fe2000f8e0002 */
[----:B------:R-:W-:-:S02]  /*0550*/  IADD3 R16, PT, PT, R6, 0x30, RZ ;  /* 0x0000003006107810 */ /* 0x000fc40007ffe0ff */
[----:B------:R-:W-:Y:S01]  /*0560*/  ISETP.GE.AND P2, PT, R0, UR18, PT ;  /* 0x0000001200007c0c */ /* 0x000fe2000bf46270 */
[----:B------:R-:W-:Y:S01]  /*0570*/  @!P0 IMAD R3, R5, UR15, R3 ;  /* 0x0000000f05038c24 */ /* 0x000fe2000f8e0203 */
[----:B------:R-:W-:Y:S01]  /*0580*/  LOP3.LUT R80, R64, 0x80, RZ, 0xfc, !PT ;  /* 0x0000008040507812 */ /* 0x000fe200078efcff */
[----:B0-----:R-:W-:-:S04]  /*0590*/  IMAD.WIDE.U32 R4, R10, UR15, R64 ;  /* 0x0000000f0a047c25 */ /* 0x001fc8000f8e0040 */
[----:B------:R-:W-:Y:S01]  /*05a0*/  IMAD R5, R11, UR15, R5 ;  /* 0x0000000f0b057c24 */ /* 0x000fe2000f8e0205 */
[----:B------:R-:W-:Y:S01]  /*05b0*/  CS2R R10, SRZ ;  /* 0x00000000000a7805 */ /* 0x000fe2000001ff00 */
[----:B--2---:R-:W-:-:S04]  /*05c0*/  @!P0 IMAD.WIDE.U32 R2, R8, UR17, R2 ;  /* 0x0000001108028c25 */ /* 0x004fc8000f8e0002 */
[----:B---3--:R-:W-:-:S04]  /*05d0*/  IMAD.WIDE.U32 R12, R14, UR17, R4 ;  /* 0x000000110e0c7c25 */ /* 0x008fc8000f8e0004 */
[----:B------:R-:W-:Y:S01]  /*05e0*/  @!P0 IMAD R0, R9, UR17, R3 ;  /* 0x0000001109008c24 */ /* 0x000fe2000f8e0203 */
[----:B------:R-:W-:Y:S01]  /*05f0*/  CS2R R8, SRZ ;  /* 0x0000000000087805 */ /* 0x000fe2000001ff00 */
[----:B------:R-:W-:Y:S01]  /*0600*/  IMAD R15, R15, UR17, R13 ;  /* 0x000000110f0f7c24 */ /* 0x000fe2000f8e020d */
[----:B------:R-:W-:Y:S06]  /*0610*/  @P3 BRA `(.L_x_88) ;  /* 0x0000000000383947 */ /* 0x000fec0003800000 */
[----:B------:R-:W0:Y:S01]  /*0620*/  LDCU.64 UR8, c[0x0][0x398] ;  /* 0x00007300ff0877ac */ /* 0x000e220008000a00 */
[----:B------:R-:W-:Y:S01]  /*0630*/  MOV R14, R12 ;  /* 0x0000000c000e7202 */ /* 0x000fe20000000f00 */
[----:B------:R-:W1:Y:S01]  /*0640*/  LDCU UR6, c[0x0][0x38c] ;  /* 0x00007180ff0677ac */ /* 0x000e620008000800 */
[----:B------:R-:W2:Y:S01]  /*0650*/  LDCU.64 UR10, c[0x0][0x380] ;  /* 0x00007000ff0a77ac */ /* 0x000ea20008000a00 */
[----:B0-----:R-:W-:Y:S02]  /*0660*/  IMAD R7, R67, UR8, RZ ;  /* 0x0000000843077c24 */ /* 0x001fe4000f8e02ff */
[----:B------:R-:W-:Y:S01]  /*0670*/  IMAD.WIDE.U32 R4, R66, UR8, R14 ;  /* 0x0000000842047c25 */ /* 0x000fe2000f8e000e */
[----:B-1----:R-:W-:-:S03]  /*0680*/  ISETP.GE.AND P4, PT, R64, UR6, PT ;  /* 0x0000000640007c0c */ /* 0x002fc6000bf86270 */
[----:B------:R-:W-:Y:S01]  /*0690*/  IMAD R7, R66, UR9, R7 ;  /* 0x0000000942077c24 */ /* 0x000fe2000f8e0207 */
[----:B------:R-:W-:Y:S02]  /*06a0*/  ISETP.GE.AND P5, PT, R80, UR6, PT ;  /* 0x0000000650007c0c */ /* 0x000fe4000bfa6270 */
[----:B--2---:R-:W-:Y:S02]  /*06b0*/  LEA R6, P6, R4, UR10, 0x1 ;  /* 0x0000000a04067c11 */ /* 0x004fe4000f8c08ff */
[----:B------:R-:W-:-:S04]  /*06c0*/  IADD3 R5, PT, PT, R5, R7, RZ ;  /* 0x0000000705057210 */ /* 0x000fc80007ffe0ff */
[----:B------:R-:W-:-:S05]  /*06d0*/  LEA.HI.X R7, R4, UR11, R5, 0x1, P6 ;  /* 0x0000000b04077c11 */ /* 0x000fca000b0f0c05 */
[----:B------:R0:W5:Y:S04]  /*06e0*/  @!P4 LDG.E.128 R72, desc[UR12][R6.64] ;  /* 0x0000000c0648c981 */ /* 0x000168000c1e1d00 */
[----:B------:R0:W5:Y:S02]  /*06f0*/  @!P5 LDG.E.128 R44, desc[UR12][R6.64+0x100] ;  /* 0x0001000c062cd981 */ /* 0x000164000c1e1d00 */
.L_x_88:
[----:B------:R-:W-:Y:S05]  /*0700*/  BSYNC.RECONVERGENT B0 ;  /* 0x0000000000007941 */ /* 0x000fea0003800200 */
.L_x_87:
[----:B------:R-:W-:Y:S04]  /*0710*/  BSSY.RECONVERGENT B0, `(.L_x_89) ;  /* 0x0000013000007945 */ /* 0x000fe80003800200 */
[----:B------:R-:W-:Y:S05]  /*0720*/  @P1 BRA `(.L_x_90) ;  /* 0x0000000000441947 */ /* 0x000fea0003800000 */
[----:B------:R-:W1:Y:S01]  /*0730*/  LDCU.64 UR8, c[0x0][0x398] ;  /* 0x00007300ff0877ac */ /* 0x000e620008000a00 */
[----:B0-----:R-:W-:Y:S02]  /*0740*/  IADD3 R7, P4, PT, R66, 0x10, RZ ;  /* 0x0000001042077810 */ /* 0x001fe40007f9e0ff */
[----:B------:R-:W-:Y:S01]  /*0750*/  MOV R5, R15 ;  /* 0x0000000f00057202 */ /* 0x000fe20000000f00 */
[----:B------:R-:W0:Y:S01]  /*0760*/  LDCU UR6, c[0x0][0x38c] ;  /* 0x00007180ff0677ac */ /* 0x000e220008000800 */
[----:B------:R-:W-:Y:S01]  /*0770*/  IADD3.X R4, PT, PT, RZ, R67, RZ, P4, !PT ;  /* 0x00000043ff047210 */ /* 0x000fe200027fe4ff */
[----:B------:R-:W2:Y:S04]  /*0780*/  LDCU.64 UR10, c[0x0][0x380] ;  /* 0x00007000ff0a77ac */ /* 0x000ea80008000a00 */
[----:B-1----:R-:W-:Y:S01]  /*0790*/  IMAD R6, R4, UR8, RZ ;  /* 0x0000000804067c24 */ /* 0x002fe2000f8e02ff */
[----:B------:R-:W-:-:S02]  /*07a0*/  MOV R4, R12 ;  /* 0x0000000c00047202 */ /* 0x000fc40000000f00 */
[----:B0-----:R-:W-:-:S03]  /*07b0*/  ISETP.GE.AND P5, PT, R64, UR6, PT ;  /* 0x0000000640007c0c */ /* 0x001fc6000bfa6270 */
[----:B------:R-:W-:Y:S01]  /*07c0*/  IMAD.WIDE.U32 R4, R7, UR8, R4 ;  /* 0x0000000807047c25 */ /* 0x000fe2000f8e0004 */
[----:B------:R-:W-:-:S03]  /*07d0*/  ISETP.GE.AND P6, PT, R80, UR6, PT ;  /* 0x0000000650007c0c */ /* 0x000fc6000bfc6270 */
[----:B------:R-:W-:Y:S01]  /*07e0*/  IMAD R7, R7, UR9, R6 ;  /* 0x0000000907077c24 */ /* 0x000fe2000f8e0206 */
[----:B--2---:R-:W-:-:S04]  /*07f0*/  LEA R6, P4, R4, UR10, 0x1 ;  /* 0x0000000a04067c11 */ /* 0x004fc8000f8808ff */
[----:B------:R-:W-:-:S04]  /*0800*/  IADD3 R5, PT, PT, R5, R7, RZ ;  /* 0x0000000705057210 */ /* 0x000fc80007ffe0ff */
[----:B------:R-:W-:-:S05]  /*0810*/  LEA.HI.X R7, R4, UR11, R5, 0x1, P4 ;  /* 0x0000000b04077c11 */ /* 0x000fca000a0f0c05 */
[----:B------:R1:W5:Y:S04]  /*0820*/  @!P5 LDG.E.128 R56, desc[UR12][R6.64] ;  /* 0x0000000c0638d981 */ /* 0x000368000c1e1d00 */
[----:B------:R1:W5:Y:S02]  /*0830*/  @!P6 LDG.E.128 R36, desc[UR12][R6.64+0x100] ;  /* 0x0001000c0624e981 */ /* 0x000364000c1e1d00 */
.L_x_90:
[----:B------:R-:W-:Y:S05]  /*0840*/  BSYNC.RECONVERGENT B0 ;  /* 0x0000000000007941 */ /* 0x000fea0003800200 */
.L_x_89:
[----:B------:R-:W-:Y:S04]  /*0850*/  BSSY.RECONVERGENT B0, `(.L_x_91) ;  /* 0x0000013000007945 */ /* 0x000fe80003800200 */
[----:B------:R-:W-:Y:S05]  /*0860*/  @P2 BRA `(.L_x_92) ;  /* 0x0000000000442947 */ /* 0x000fea0003800000 */
[----:B------:R-:W2:Y:S01]  /*0870*/  LDCU.64 UR8, c[0x0][0x398] ;  /* 0x00007300ff0877ac */ /* 0x000ea20008000a00 */
[----:B01----:R-:W-:Y:S02]  /*0880*/  IADD3 R7, P4, PT, R66, 0x20, RZ ;  /* 0x0000002042077810 */ /* 0x003fe40007f9e0ff */
[----:B------:R-:W-:Y:S01]  /*0890*/  MOV R5, R15 ;  /* 0x0000000f00057202 */ /* 0x000fe20000000f00 */
[----:B------:R-:W0:Y:S01]  /*08a0*/  LDCU UR6, c[0x0][0x38c] ;  /* 0x00007180ff0677ac */ /* 0x000e220008000800 */
[----:B------:R-:W-:Y:S01]  /*08b0*/  IADD3.X R4, PT, PT, RZ, R67, RZ, P4, !PT ;  /* 0x00000043ff047210 */ /* 0x000fe200027fe4ff */
[----:B------:R-:W1:Y:S04]  /*08c0*/  LDCU.64 UR10, c[0x0][0x380] ;  /* 0x00007000ff0a77ac */ /* 0x000e680008000a00 */
[----:B--2---:R-:W-:Y:S01]  /*08d0*/  IMAD R6, R4, UR8, RZ ;  /* 0x0000000804067c24 */ /* 0x004fe2000f8e02ff */
[----:B------:R-:W-:-:S02]  /*08e0*/  MOV R4, R12 ;  /* 0x0000000c00047202 */ /* 0x000fc40000000f00 */
[----:B0-----:R-:W-:-:S03]  /*08f0*/  ISETP.GE.AND P5, PT, R64, UR6, PT ;  /* 0x0000000640007c0c */ /* 0x001fc6000bfa6270 */
[----:B------:R-:W-:Y:S01]  /*0900*/  IMAD.WIDE.U32 R4, R7, UR8, R4 ;  /* 0x0000000807047c25 */ /* 0x000fe2000f8e0004 */
[----:B------:R-:W-:-:S03]  /*0910*/  ISETP.GE.AND P6, PT, R80, UR6, PT ;  /* 0x0000000650007c0c */ /* 0x000fc6000bfc6270 */
[----:B------:R-:W-:Y:S01]  /*0920*/  IMAD R7, R7, UR9, R6 ;  /* 0x0000000907077c24 */ /* 0x000fe2000f8e0206 */
[----:B-1----:R-:W-:-:S04]  /*0930*/  LEA R6, P4, R4, UR10, 0x1 ;  /* 0x0000000a04067c11 */ /* 0x002fc8000f8808ff */
[----:B------:R-:W-:-:S04]  /*0940*/  IADD3 R5, PT, PT, R5, R7, RZ ;  /* 0x0000000705057210 */ /* 0x000fc80007ffe0ff */
[----:B------:R-:W-:-:S05]  /*0950*/  LEA.HI.X R7, R4, UR11, R5, 0x1, P4 ;  /* 0x0000000b04077c11 */ /* 0x000fca000a0f0c05 */
[----:B------:R2:W5:Y:S04]  /*0960*/  @!P5 LDG.E.128 R8, desc[UR12][R6.64] ;  /* 0x0000000c0608d981 */ /* 0x000568000c1e1d00 */
[----:B------:R2:W5:Y:S02]  /*0970*/  @!P6 LDG.E.128 R28, desc[UR12][R6.64+0x100] ;  /* 0x0001000c061ce981 */ /* 0x000564000c1e1d00 */
.L_x_92:
[----:B------:R-:W-:Y:S05]  /*0980*/  BSYNC.RECONVERGENT B0 ;  /* 0x0000000000007941 */ /* 0x000fea0003800200 */
.L_x_91:
[----:B------:R-:W-:Y:S01]  /*0990*/  ISETP.GE.AND P4, PT, R16, UR18, PT ;  /* 0x0000001210007c0c */ /* 0x000fe2000bf86270 */
[----:B------:R-:W-:Y:S01]  /*09a0*/  BSSY.RECONVERGENT B0, `(.L_x_93) ;  /* 0x0000016000007945 */ /* 0x000fe20003800200 */
[----:B------:R-:W-:Y:S02]  /*09b0*/  CS2R R4, SRZ ;  /* 0x0000000000047805 */ /* 0x000fe4000001ff00 */
[----:B012---:R-:W-:Y:S02]  /*09c0*/  CS2R R6, SRZ ;  /* 0x0000000000067805 */ /* 0x007fe4000001ff00 */
[----:B------:R-:W-:Y:S02]  /*09d0*/  CS2R R20, SRZ ;  /* 0x0000000000147805 */ /* 0x000fe4000001ff00 */
[----:B------:R-:W-:-:S05]  /*09e0*/  CS2R R22, SRZ ;  /* 0x0000000000167805 */ /* 0x000fca000001ff00 */
[----:B------:R-:W-:Y:S05]  /*09f0*/  @P4 BRA `(.L_x_94) ;  /* 0x0000000000404947 */ /* 0x000fea0003800000 */
[----:B------:R-:W0:Y:S01]  /*0a00*/  LDCU.64 UR8, c[0x0][0x398] ;  /* 0x00007300ff0877ac */ /* 0x000e220008000a00 */
[----:B------:R-:W-:Y:S01]  /*0a10*/  IADD3 R17, P5, PT, R66, 0x30, RZ ;  /* 0x0000003042117810 */ /* 0x000fe20007fbe0ff */
[----:B------:R-:W1:Y:S03]  /*0a20*/  LDCU.64 UR10, c[0x0][0x380] ;  /* 0x00007000ff0a77ac */ /* 0x000e660008000a00 */
[----:B------:R-:W-:Y:S01]  /*0a30*/  IADD3.X R13, PT, PT, RZ, R67, RZ, P5, !PT ;  /* 0x00000043ff0d7210 */ /* 0x000fe20002ffe4ff */
[----:B------:R-:W2:Y:S04]  /*0a40*/  LDCU UR6, c[0x0][0x38c] ;  /* 0x00007180ff0677ac */ /* 0x000ea80008000800 */
[----:B0-----:R-:W-:Y:S01]  /*0a50*/  IMAD R14, R13, UR8, RZ ;  /* 0x000000080d0e7c24 */ /* 0x001fe2000f8e02ff */
[----:B------:R-:W-:-:S03]  /*0a60*/  MOV R13, R15 ;  /* 0x0000000f000d7202 */ /* 0x000fc60000000f00 */
[----:B------:R-:W-:Y:S01]  /*0a70*/  IMAD.WIDE.U32 R12, R17, UR8, R12 ;  /* 0x00000008110c7c25 */ /* 0x000fe2000f8e000c */
[----:B--2---:R-:W-:-:S03]  /*0a80*/  ISETP.GE.AND P5, PT, R64, UR6, PT ;  /* 0x0000000640007c0c */ /* 0x004fc6000bfa6270 */
[----:B------:R-:W-:Y:S01]  /*0a90*/  IMAD R17, R17, UR9, R14 ;  /* 0x0000000911117c24 */ /* 0x000fe2000f8e020e */
[----:B-1----:R-:W-:-:S04]  /*0aa0*/  LEA R14, P6, R12, UR10, 0x1 ;  /* 0x0000000a0c0e7c11 */ /* 0x002fc8000f8c08ff */
[----:B------:R-:W-:-:S04]  /*0ab0*/  IADD3 R13, PT, PT, R13, R17, RZ ;  /* 0x000000110d0d7210 */ /* 0x000fc80007ffe0ff */
[----:B------:R-:W-:Y:S02]  /*0ac0*/  LEA.HI.X R15, R12, UR11, R13, 0x1, P6 ;  /* 0x0000000b0c0f7c11 */ /* 0x000fe4000b0f0c0d */
[----:B------:R-:W-:-:S03]  /*0ad0*/  ISETP.GE.AND P6, PT, R80, UR6, PT ;  /* 0x0000000650007c0c */ /* 0x000fc6000bfc6270 */
[----:B------:R0:W5:Y:S10]  /*0ae0*/  @!P5 LDG.E.128 R4, desc[UR12][R14.64] ;  /* 0x0000000c0e04d981 */ /* 0x000174000c1e1d00 */
[----:B------:R0:W5:Y:S02]  /*0af0*/  @!P6 LDG.E.128 R20, desc[UR12][R14.64+0x100] ;  /* 0x0001000c0e14e981 */ /* 0x000164000c1e1d00 */
.L_x_94:
[----:B------:R-:W-:Y:S05]  /*0b00*/  BSYNC.RECONVERGENT B0 ;  /* 0x0000000000007941 */ /* 0x000fea0003800200 */
.L_x_93:
[----:B0-----:R-:W0:Y:S01]  /*0b10*/  LDC.64 R14, c[0x0][0x3c0] ;  /* 0x0000f000ff0e7b82 */ /* 0x001e220000000a00 */
[----:B------:R-:W-:Y:S01]  /*0b20*/  BSSY.RECONVERGENT B0, `(.L_x_95) ;  /* 0x0000024000007945 */ /* 0x000fe20003800200 */
[----:B------:R-:W-:Y:S02]  /*0b30*/  CS2R R60, SRZ ;  /* 0x00000000003c7805 */ /* 0x000fe4000001ff00 */
[----:B------:R-:W-:Y:S02]  /*0b40*/  CS2R R62, SRZ ;  /* 0x00000000003e7805 */ /* 0x000fe4000001ff00 */
[----:B------:R-:W-:Y:S02]  /*0b50*/  CS2R R48, SRZ ;  /* 0x0000000000307805 */ /* 0x000fe4000001ff00 */
[----:B------:R-:W-:Y:S02]  /*0b60*/  CS2R R50, SRZ ;  /* 0x0000000000327805 */ /* 0x000fe4000001ff00 */
[----:B------:R-:W-:-:S02]  /*0b70*/  CS2R R40, SRZ ;  /* 0x0000000000287805 */ /* 0x000fc4000001ff00 */
[----:B------:R-:W-:Y:S01]  /*0b80*/  CS2R R42, SRZ ;  /* 0x00000000002a7805 */ /* 0x000fe2000001ff00 */
[----:B------:R-:W1:Y:S01]  /*0b90*/  LDC.64 R70, c[0x0][0x3c8] ;  /* 0x0000f200ff467b82 */ /* 0x000e620000000a00 */
[----:B------:R-:W-:Y:S02]  /*0ba0*/  CS2R R52, SRZ ;  /* 0x0000000000347805 */ /* 0x000fe4000001ff00 */
[----:B------:R-:W-:Y:S02]  /*0bb0*/  CS2R R54, SRZ ;  /* 0x0000000000367805 */ /* 0x000fe4000001ff00 */
[----:B------:R-:W-:Y:S02]  /*0bc0*/  CS2R R32, SRZ ;  /* 0x0000000000207805 */ /* 0x000fe4000001ff00 */
[----:B------:R-:W-:Y:S02]  /*0bd0*/  CS2R R34, SRZ ;  /* 0x0000000000227805 */ /* 0x000fe4000001ff00 */
[----:B------:R-:W-:-:S02]  /*0be0*/  CS2R R16, SRZ ;  /* 0x0000000000107805 */ /* 0x000fc4000001ff00 */
[----:B------:R-:W-:Y:S02]  /*0bf0*/  CS2R R18, SRZ ;  /* 0x0000000000127805 */ /* 0x000fe4000001ff00 */
[----:B------:R-:W-:Y:S02]  /*0c00*/  CS2R R24, SRZ ;  /* 0x0000000000187805 */ /* 0x000fe4000001ff00 */
[----:B------:R-:W-:Y:S01]  /*0c10*/  CS2R R26, SRZ ;  /* 0x00000000001a7805 */ /* 0x000fe2000001ff00 */
[----:B0-----:R-:W-:-:S04]  /*0c20*/  IMAD.WIDE.U32 R12, R14, UR15, R64 ;  /* 0x0000000f0e0c7c25 */ /* 0x001fc8000f8e0040 */
[----:B------:R-:W-:Y:S01]  /*0c30*/  IMAD R13, R15, UR15, R13 ;  /* 0x0000000f0f0d7c24 */ /* 0x000fe2000f8e020d */
[----:B------:R-:W-:Y:S01]  /*0c40*/  CS2R R14, SRZ ;  /* 0x00000000000e7805 */ /* 0x000fe2000001ff00 */
[----:B-1----:R-:W-:Y:S01]  /*0c50*/  IMAD.WIDE.U32 R68, R70, UR17, R12 ;  /* 0x0000001146447c25 */ /* 0x002fe2000f8e000c */
[----:B------:R-:W-:-:S03]  /*0c60*/  CS2R R12, SRZ ;  /* 0x00000000000c7805 */ /* 0x000fc6000001ff00 */
[----:B------:R-:W-:Y:S01]  /*0c70*/  IMAD R71, R71, UR17, R69 ;  /* 0x0000001147477c24 */ /* 0x000fe2000f8e0245 */
[----:B------:R-:W-:Y:S06]  /*0c80*/  @P3 BRA `(.L_x_96) ;  /* 0x0000000000343947 */ /* 0x000fec0003800000 */
[----:B------:R-:W0:Y:S01]  /*0c90*/  LDCU.128 UR8, c[0x0][0x3b0] ;  /* 0x00007600ff0877ac */ /* 0x000e220008000c00 */
[----:B------:R-:W-:Y:S01]  /*0ca0*/  MOV R70, R68 ;  /* 0x0000004400467202 */ /* 0x000fe20000000f00 */
[----:B------:R-:W1:Y:S01]  /*0cb0*/  LDCU UR6, c[0x0][0x38c] ;  /* 0x00007180ff0677ac */ /* 0x000e620008000800 */
[----:B0-----:R-:W-:-:S03]  /*0cc0*/  IMAD R79, R67, UR10, RZ ;  /* 0x0000000a434f7c24 */ /* 0x001fc6000f8e02ff */
[----:B------:R-:W-:Y:S01]  /*0cd0*/  IMAD.WIDE.U32 R76, R66, UR10, R70 ;  /* 0x0000000a424c7c25 */ /* 0x000fe2000f8e0046 */
[----:B-1----:R-:W-:-:S03]  /*0ce0*/  ISETP.GE.AND P5, PT, R64, UR6, PT ;  /* 0x0000000640007c0c */ /* 0x002fc6000bfa6270 */
[----:B------:R-:W-:Y:S01]  /*0cf0*/  IMAD R79, R66, UR11, R79 ;  /* 0x0000000b424f7c24 */ /* 0x000fe2000f8e024f */
[----:B------:R-:W-:Y:S02]  /*0d00*/  ISETP.GE.AND P6, PT, R80, UR6, PT ;  /* 0x0000000650007c0c */ /* 0x000fe4000bfc6270 */
[----:B------:R-:W-:Y:S02]  /*0d10*/  LEA R78, P3, R76, UR8, 0x1 ;  /* 0x000000084c4e7c11 */ /* 0x000fe4000f8608ff */
[----:B------:R-:W-:-:S04]  /*0d20*/  IADD3 R77, PT, PT, R77, R79, RZ ;  /* 0x0000004f4d4d7210 */ /* 0x000fc80007ffe0ff */
[----:B------:R-:W-:-:S05]  /*0d30*/  LEA.HI.X R79, R76, UR9, R77, 0x1, P3 ;  /* 0x000000094c4f7c11 */ /* 0x000fca00098f0c4d */
[----:B------:R0:W5:Y:S04]  /*0d40*/  @!P5 LDG.E.128 R60, desc[UR12][R78.64] ;  /* 0x0000000c4e3cd981 */ /* 0x000168000c1e1d00 */
[----:B------:R0:W5:Y:S02]  /*0d50*/  @!P6 LDG.E.128 R48, desc[UR12][R78.64+0x100] ;  /* 0x0001000c4e30e981 */ /* 0x000164000c1e1d00 */
.L_x_96:
[----:B------:R-:W-:Y:S05]  /*0d60*/  BSYNC.RECONVERGENT B0 ;  /* 0x0000000000007941 */ /* 0x000fea0003800200 */
.L_x_95:
[----:B------:R-:W-:Y:S04]  /*0d70*/  BSSY.RECONVERGENT B0, `(.L_x_97) ;  /* 0x0000012000007945 */ /* 0x000fe80003800200 */
[----:B------:R-:W-:Y:S05]  /*0d80*/  @P1 BRA `(.L_x_98) ;  /* 0x0000000000401947 */ /* 0x000fea0003800000 */
[----:B------:R-:W1:Y:S01]  /*0d90*/  LDCU.128 UR8, c[0x0][0x3b0] ;  /* 0x00007600ff0877ac */ /* 0x000e620008000c00 */
[----:B0-----:R-:W-:Y:S02]  /*0da0*/  IADD3 R79, P1, PT, R66, 0x10, RZ ;  /* 0x00000010424f7810 */ /* 0x001fe40007f3e0ff */
[----:B------:R-:W-:Y:S01]  /*0db0*/  MOV R76, R68 ;  /* 0x00000044004c7202 */ /* 0x000fe20000000f00 */
[----:B------:R-:W0:Y:S01]  /*0dc0*/  LDCU UR6, c[0x0][0x38c] ;  /* 0x00007180ff0677ac */ /* 0x000e220008000800 */
[----:B------:R-:W-:Y:S02]  /*0dd0*/  IADD3.X R78, PT, PT, RZ, R67, RZ, P1, !PT ;  /* 0x00000043ff4e7210 */ /* 0x000fe40000ffe4ff */
        /* <DEDUP_REMOVED lines=11> */
.L_x_98:
[----:B------:R-:W-:Y:S05]  /*0e90*/  BSYNC.RECONVERGENT B0 ;  /* 0x0000000000007941 */ /* 0x000fea0003800200 */
.L_x_97:
[----:B------:R-:W-:Y:S04]  /*0ea0*/  BSSY.RECONVERGENT B0, `(.L_x_99) ;  /* 0x0000012000007945 */ /* 0x000fe80003800200 */
[----:B------:R-:W-:Y:S05]  /*0eb0*/  @P2 BRA `(.L_x_100) ;  /* 0x0000000000402947 */ /* 0x000fea0003800000 */
[----:B------:R-:W2:Y:S01]  /*0ec0*/  LDCU.128 UR8, c[0x0][0x3b0] ;  /* 0x00007600ff0877ac */ /* 0x000ea20008000c00 */
[----:B01----:R-:W-:Y:S02]  /*0ed0*/  IADD3 R79, P1, PT, R66, 0x20, RZ ;  /* 0x00000020424f7810 */ /* 0x003fe40007f3e0ff */
[----:B------:R-:W-:Y:S01]  /*0ee0*/  MOV R76, R68 ;  /* 0x00000044004c7202 */ /* 0x000fe20000000f00 */
[----:B------:R-:W0:Y:S01]  /*0ef0*/  LDCU UR6, c[0x0][0x38c] ;  /* 0x00007180ff0677ac */ /* 0x000e220008000800 */
[----:B------:R-:W-:Y:S02]  /*0f00*/  IADD3.X R78, PT, PT, RZ, R67, RZ, P1, !PT ;  /* 0x00000043ff4e7210 */ /* 0x000fe40000ffe4ff */
        /* <DEDUP_REMOVED lines=11> */
.L_x_100:
[----:B------:R-:W-:Y:S05]  /*0fc0*/  BSYNC.RECONVERGENT B0 ;  /* 0x0000000000007941 */ /* 0x000fea0003800200 */
.L_x_99:
[----:B------:R-:W-:Y:S04]  /*0fd0*/  BSSY.RECONVERGENT B0, `(.L_x_101) ;  /* 0x0000012000007945 */ /* 0x000fe80003800200 */
[----:B------:R-:W-:Y:S05]  /*0fe0*/  @P4 BRA `(.L_x_102) ;  /* 0x0000000000404947 */ /* 0x000fea0003800000 */
[----:B------:R-:W3:Y:S01]  /*0ff0*/  LDCU.128 UR8, c[0x0][0x3b0] ;  /* 0x00007600ff0877ac */ /* 0x000ee20008000c00 */
[----:B------:R-:W-:Y:S02]  /*1000*/  IADD3 R69, P1, PT, R66, 0x30, RZ ;  /* 0x0000003042457810 */ /* 0x000fe40007f3e0ff */
[----:B------:R-:W-:Y:S01]  /*1010*/  MOV R66, R68 ;  /* 0x0000004400427202 */ /* 0x000fe20000000f00 */
[----:B------:R-:W4:Y:S01]  /*1020*/  LDCU UR6, c[0x0][0x38c] ;  /* 0x00007180ff0677ac */ /* 0x000f220008000800 */
[----:B------:R-:W-:Y:S02]  /*1030*/  IADD3.X R65, PT, PT, RZ, R67, RZ, P1, !PT ;  /* 0x00000043ff417210 */ /* 0x000fe40000ffe4ff */
[----:B------:R-:W-:-:S03]  /*1040*/  MOV R67, R71 ;  /* 0x0000004700437202 */ /* 0x000fc60000000f00 */
        /* <DEDUP_REMOVED lines=10> */
.L_x_102:
[----:B------:R-:W-:Y:S05]  /*10f0*/  BSYNC.RECONVERGENT B0 ;  /* 0x0000000000007941 */ /* 0x000fea0003800200 */
.L_x_101:
[----:B---3-5:R-:W-:Y:S02]  /*1100*/  HADD2.F32 R64, -RZ, R60.H0_H0 ;  /* 0x2000003cff407230 */ /* 0x028fe40000004100 */
[----:B------:R-:W-:Y:S02]  /*1110*/  HADD2.F32 R65, -RZ, R72.H1_H1 ;  /* 0x30000048ff417230 */ /* 0x000fe40000004100 */
[----:B------:R-:W-:Y:S02]  /*1120*/  HADD2.F32 R60, -RZ, R60.H1_H1 ;  /* 0x3000003cff3c7230 */ /* 0x000fe40000004100 */
[----:B------:R-:W-:Y:S02]  /*1130*/  HADD2.F32 R84, -RZ, R56.H1_H1 ;  /* 0x30000038ff547230 */ /* 0x000fe40000004100 */
[----:B------:R-:W-:Y:S02]  /*1140*/  HADD2.F32 R89, -RZ, R12.H1_H1 ;  /* 0x3000000cff597230 */ /* 0x000fe40000004100 */
[----:B------:R-:W-:Y:S01]  /*1150*/  FMUL.FTZ R116, R65, R60 ;  /* 0x0000003c41747220 */ /* 0x000fe20000410000 */
[----:B------:R-:W-:-:S02]  /*1160*/  HADD2.F32 R80, -RZ, R48.H0_H0 ;  /* 0x20000030ff507230 */ /* 0x000fc40000004100 */
[----:B------:R-:W-:Y:S02]  /*1170*/  HADD2.F32 R81, -RZ, R48.H1_H1 ;  /* 0x30000030ff517230 */ /* 0x000fe40000004100 */
[----:B------:R-:W-:Y:S01]  /*1180*/  FMUL.FTZ R114, R84, R89 ;  /* 0x0000005954727220 */ /* 0x000fe20000410000 */
[--C-:B012---:R-:W-:Y:S02]  /*1190*/  HADD2.F32 R79, -RZ, R49.reuse.H0_H0 ;  /* 0x20000031ff4f7230 */ /* 0x107fe40000004100 */
[----:B------:R-:W-:Y:S02]  /*11a0*/  HADD2.F32 R82, -RZ, R49.H1_H1 ;  /* 0x30000031ff527230 */ /* 0x000fe40000004100 */
[--C-:B------:R-:W-:Y:S02]  /*11b0*/  HADD2.F32 R48, -RZ, R50.reuse.H0_H0 ;  /* 0x20000032ff307230 */ /* 0x100fe40000004100 */
[----:B------:R-:W-:Y:S02]  /*11c0*/  HADD2.F32 R83, -RZ, R50.H1_H1 ;  /* 0x30000032ff537230 */ /* 0x000fe40000004100 */
[----:B------:R-:W-:-:S02]  /*11d0*/  HADD2.F32 R49, -RZ, R51.H0_H0 ;  /* 0x20000033ff317230 */ /* 0x000fc40000004100 */
[----:B------:R-:W-:Y:S02]  /*11e0*/  HADD2.F32 R50, -RZ, R51.H1_H1 ;  /* 0x30000033ff327230 */ /* 0x000fe40000004100 */
[----:B------:R-:W-:Y:S02]  /*11f0*/  HADD2.F32 R112, -RZ, R8.H1_H1 ;  /* 0x30000008ff707230 */ /* 0x000fe40000004100 */
[----:B------:R-:W-:Y:S02]  /*1200*/  HADD2.F32 R109, -RZ, R52.H1_H1 ;  /* 0x30000034ff6d7230 */ /* 0x000fe40000004100 */
[----:B------:R-:W-:Y:S02]  /*1210*/  HADD2.F32 R67, -RZ, R72.H0_H0 ;  /* 0x20000048ff437230 */ /* 0x000fe40000004100 */
[----:B------:R-:W-:Y:S02]  /*1220*/  HADD2.F32 R51, -RZ, R56.H0_H0 ;  /* 0x20000038ff337230 */ /* 0x000fe40000004100 */
[----:B------:R-:W-:Y:S01]  /*1230*/  FMUL.FTZ R112, R112, R109 ;  /* 0x0000006d70707220 */ /* 0x000fe20000410000 */
[----:B------:R-:W-:-:S02]  /*1240*/  HADD2.F32 R88, -RZ, R12.H0_H0 ;  /* 0x2000000cff587230 */ /* 0x000fc40000004100 */
[----:B------:R-:W-:Y:S01]  /*1250*/  FFMA.FTZ R67, R67, R64, R116 ;  /* 0x0000004043437223 */ /* 0x000fe20000010074 */
[--C-:B------:R-:W-:Y:S02]  /*1260*/  HADD2.F32 R95, -RZ, R40.reuse.H0_H0 ;  /* 0x20000028ff5f7230 */ /* 0x100fe40000004100 */
[----:B------:R-:W-:Y:S02]  /*1270*/  HADD2.F32 R97, -RZ, R40.H1_H1 ;  /* 0x30000028ff617230 */ /* 0x000fe40000004100 */
[----:B------:R-:W-:Y:S01]  /*1280*/  FFMA.FTZ R51, R51, R88, R114 ;  /* 0x0000005833337223 */ /* 0x000fe20000010072 */
[--C-:B------:R-:W-:Y:S02]  /*1290*/  HADD2.F32 R40, -RZ, R41.reuse.H0_H0 ;  /* 0x20000029ff287230 */ /* 0x100fe40000004100 */
[----:B------:R-:W-:Y:S02]  /*12a0*/  HADD2.F32 R98, -RZ, R41.H1_H1 ;  /* 0x30000029ff627230 */ /* 0x000fe40000004100 */
[----:B------:R-:W-:-:S02]  /*12b0*/  HADD2.F32 R96, -RZ, R42.H0_H0 ;  /* 0x2000002aff607230 */ /* 0x000fc40000004100 */
[----:B------:R-:W-:Y:S02]  /*12c0*/  HADD2.F32 R99, -RZ, R42.H1_H1 ;  /* 0x3000002aff637230 */ /* 0x000fe40000004100 */
[----:B------:R-:W-:Y:S02]  /*12d0*/  HADD2.F32 R110, -RZ, R4.H1_H1 ;  /* 0x30000004ff6e7230 */ /* 0x000fe40000004100 */
[----:B------:R-:W-:Y:S02]  /*12e0*/  HADD2.F32 R111, -RZ, R16.H1_H1 ;  /* 0x30000010ff6f7230 */ /* 0x000fe40000004100 */
[--C-:B------:R-:W-:Y:S02]  /*12f0*/  HADD2.F32 R41, -RZ, R43.reuse.H0_H0 ;  /* 0x2000002bff297230 */ /* 0x100fe40000004100 */
[----:B------:R-:W-:Y:S02]  /*1300*/  HADD2.F32 R42, -RZ, R43.H1_H1 ;  /* 0x3000002bff2a7230 */ /* 0x000fe40000004100 */
[----:B------:R-:W-:-:S02]  /*1310*/  HADD2.F32 R43, -RZ, R8.H0_H0 ;  /* 0x20000008ff2b7230 */ /* 0x000fc40000004100 */
[----:B------:R-:W-:Y:S02]  /*1320*/  HADD2.F32 R102, -RZ, R52.H0_H0 ;  /* 0x20000034ff667230 */ /* 0x000fe40000004100 */
[--C-:B------:R-:W-:Y:S02]  /*1330*/  HADD2.F32 R60, -RZ, R32.reuse.H0_H0 ;  /* 0x20000020ff3c7230 */ /* 0x100fe40000004100 */
[----:B------:R-:W-:Y:S02]  /*1340*/  HADD2.F32 R89, -RZ, R32.H1_H1 ;  /* 0x30000020ff597230 */ /* 0x000fe40000004100 */
[--C-:B------:R-:W-:Y:S02]  /*1350*/  HADD2.F32 R65, -RZ, R33.reuse.H0_H0 ;  /* 0x20000021ff417230 */ /* 0x100fe40000004100 */
[----:B------:R-:W-:Y:S02]  /*1360*/  HADD2.F32 R84, -RZ, R33.H1_H1 ;  /* 0x30000021ff547230 */ /* 0x000fe40000004100 */
[----:B------:R-:W-:-:S02]  /*1370*/  HADD2.F32 R32, -RZ, R34.H0_H0 ;  /* 0x20000022ff207230 */ /* 0x000fc40000004100 */
[----:B------:R-:W-:Y:S02]  /*1380*/  HADD2.F32 R109, -RZ, R34.H1_H1 ;  /* 0x30000022ff6d7230 */ /* 0x000fe40000004100 */
[--C-:B------:R-:W-:Y:S02]  /*1390*/  HADD2.F32 R33, -RZ, R35.reuse.H0_H0 ;  /* 0x20000023ff217230 */ /* 0x100fe40000004100 */
[----:B------:R-:W-:Y:S02]  /*13a0*/  HADD2.F32 R34, -RZ, R35.H1_H1 ;  /* 0x30000023ff227230 */ /* 0x000fe40000004100 */
[----:B------:R-:W-:Y:S01]  /*13b0*/  FMUL.FTZ R35, R110, R111 ;  /* 0x0000006f6e237220 */ /* 0x000fe20000410000 */
[----:B------:R-:W-:Y:S02]  /*13c0*/  HADD2.F32 R116, -RZ, R4.H0_H0 ;  /* 0x20000004ff747230 */ /* 0x000fe40000004100 */
[----:B------:R-:W-:Y:S01]  /*13d0*/  FFMA.FTZ R111, R43, R102, R112 ;  /* 0x000000662b6f7223 */ /* 0x000fe20000010070 */
[----:B------:R-:W-:-:S02]  /*13e0*/  HADD2.F32 R88, -RZ, R16.H0_H0 ;  /* 0x20000010ff587230 */ /* 0x000fc40000004100 */
[--C-:B------:R-:W-:Y:S02]  /*13f0*/  HADD2.F32 R66, -RZ, R73.reuse.H0_H0 ;  /* 0x20000049ff427230 */ /* 0x100fe40000004100 */
[----:B------:R-:W-:Y:S02]  /*1400*/  HADD2.F32 R3, -RZ, R73.H1_H1 ;  /* 0x30000049ff037230 */ /* 0x000fe40000004100 */
[----:B------:R-:W-:Y:S01]  /*1410*/  FFMA.FTZ R35, R116, R88, R35 ;  /* 0x0000005874237223 */ /* 0x000fe20000010023 */
[----:B------:R-:W-:Y:S02]  /*1420*/  HADD2.F32 R73, -RZ, R61.H0_H0 ;  /* 0x2000003dff497230 */ /* 0x000fe40000004100 */
        /* <DEDUP_REMOVED lines=10> */
[----:B------:R-:W-:-:S02]  /*14d0*/  HADD2.F32 R57, -RZ, R57.H1_H1 ;  /* 0x30000039ff397230 */ /* 0x000fc40000004100 */
[----:B------:R-:W-:Y:S01]  /*14e0*/  FFMA.FTZ R4, R4, R43, R35 ;  /* 0x0000002b04047223 */ /* 0x000fe20000010023 */
[----:B------:R-:W-:Y:S02]  /*14f0*/  HADD2.F32 R12, -RZ, R13.H1_H1 ;  /* 0x3000000dff0c7230 */ /* 0x000fe40000004100 */
[----:B------:R-:W-:Y:S01]  /*1500*/  FFMA.FTZ R3, R3, R72, R88 ;  /* 0x0000004803037223 */ /* 0x000fe20000010058 */
[----:B------:R-:W-:Y:S02]  /*1510*/  HADD2.F32 R100, -RZ, R9.H1_H1 ;  /* 0x30000009ff647230 */ /* 0x000fe40000004100 */
[----:B------:R-:W-:Y:S02]  /*1520*/  HADD2.F32 R53, -RZ, R53.H1_H1 ;  /* 0x30000035ff357230 */ /* 0x000fe40000004100 */
[----:B------:R-:W-:Y:S01]  /*1530*/  FFMA.FTZ R12, R57, R12, R112 ;  /* 0x0000000c390c7223 */ /* 0x000fe20000010070 */
[----:B------:R-:W-:Y:S02]  /*1540*/  HADD2.F32 R5, -RZ, R5.H1_H1 ;  /* 0x30000005ff057230 */ /* 0x000fe40000004100 */
[----:B------:R-:W-:-:S02]  /*1550*/  HADD2.F32 R16, -RZ, R17.H1_H1 ;  /* 0x30000011ff107230 */ /* 0x000fc40000004100 */
        /* <DEDUP_REMOVED lines=37> */
[----:B------:R-:W-:-:S02]  /*17b0*/  HADD2.F32 R68, -RZ, R75.H1_H1 ;  /* 0x3000004bff447230 */ /* 0x000fc40000004100 */
[----:B------:R-:W-:Y:S02]  /*17c0*/  HADD2.F32 R75, -RZ, R63.H1_H1 ;  /* 0x3000003fff4b7230 */ /* 0x000fe40000004100 */
[----:B------:R-:W-:Y:S01]  /*17d0*/  FFMA.FTZ R110, R110, R113, R5 ;  /* 0x000000716e6e7223 */ /* 0x000fe20000010005 */
[----:B------:R-:W-:Y:S01]  /*17e0*/  HADD2.F32 R59, -RZ, R59.H1_H1 ;  /* 0x3000003bff3b7230 */ /* 0x000fe20000004100 */
[----:B------:R-:W0:Y:S01]  /*17f0*/  @!P0 LDC.64 R4, c[0x0][0x3f8] ;  /* 0x0000fe00ff048b82 */ /* 0x000e220000000a00 */
        /* <DEDUP_REMOVED lines=8> */
[----:B------:R-:W-:Y:S02]  /*1880*/  HADD2.F32 R63, -RZ, R44.H0_H0 ;  /* 0x2000002cff3f7230 */ /* 0x000fe40000004100 */
[----:B------:R-:W-:Y:S02]  /*1890*/  HADD2.F32 R14, -RZ, R36.H0_H0 ;  /* 0x20000024ff0e7230 */ /* 0x000fe40000004100 */
[----:B------:R-:W-:Y:S01]  /*18a0*/  FFMA.FTZ R18, R7, R18, R110 ;  /* 0x0000001207127223 */ /* 0x000fe2000001006e */
[----:B------:R-:W-:-:S02]  /*18b0*/  HADD2.F32 R55, -RZ, R28.H0_H0 ;  /* 0x2000001cff377230 */ /* 0x000fc40000004100 */
[----:B------:R-:W-:Y:S01]  /*18c0*/  FFMA.FTZ R63, R63, R80, R68 ;  /* 0x000000503f3f7223 */ /* 0x000fe20000010044 */
[----:B------:R-:W-:Y:S02]  /*18d0*/  HADD2.F32 R67, -RZ, R20.H0_H0 ;  /* 0x20000014ff437230 */ /* 0x000fe40000004100 */
[----:B------:R-:W-:Y:S01]  /*18e0*/  FFMA.FTZ R59, R14, R95, R59 ;  /* 0x0000005f0e3b7223 */ /* 0x000fe2000001003b */
[----:B------:R-:W-:Y:S02]  /*18f0*/  HADD2.F32 R102, -RZ, R24.H0_H0 ;  /* 0x20000018ff667230 */ /* 0x000fe40000004100 */
[----:B------:R-:W-:Y:S01]  /*1900*/  FFMA.FTZ R55, R55, R60, R10 ;  /* 0x0000003c37377223 */ /* 0x000fe2000001000a */
[----:B------:R-:W-:Y:S02]  /*1910*/  HADD2.F32 R76, -RZ, R44.H1_H1 ;  /* 0x3000002cff4c7230 */ /* 0x000fe40000004100 */
[----:B------:R-:W-:Y:S02]  /*1920*/  HADD2.F32 R36, -RZ, R36.H1_H1 ;  /* 0x30000024ff247230 */ /* 0x000fe40000004100 */
[----:B------:R-:W-:Y:S01]  /*1930*/  FFMA.FTZ R67, R67, R102, R18 ;  /* 0x0000006643437223 */ /* 0x000fe20000010012 */
[----:B------:R-:W-:-:S02]  /*1940*/  HADD2.F32 R106, -RZ, R28.H1_H1 ;  /* 0x3000001cff6a7230 */ /* 0x000fc40000004100 */
[----:B------:R-:W-:Y:S01]  /*1950*/  FFMA.FTZ R63, R76, R81, R63 ;  /* 0x000000514c3f7223 */ /* 0x000fe2000001003f */
[----:B------:R-:W-:Y:S02]  /*1960*/  HADD2.F32 R20, -RZ, R20.H1_H1 ;  /* 0x30000014ff147230 */ /* 0x000fe40000004100 */
[----:B------:R-:W-:Y:S01]  /*1970*/  FFMA.FTZ R36, R36, R97, R59 ;  /* 0x0000006124247223 */ /* 0x000fe2000001003b */
[----:B------:R-:W-:Y:S02]  /*1980*/  HADD2.F32 R87, -RZ, R24.H1_H1 ;  /* 0x30000018ff577230 */ /* 0x000fe40000004100 */
[----:B------:R-:W-:Y:S01]  /*1990*/  FFMA.FTZ R55, R106, R89, R55 ;  /* 0x000000596a377223 */ /* 0x000fe20000010037 */
[----:B------:R-:W-:Y:S01]  /*19a0*/  HADD2.F32 R44, -RZ, R45.H0_H0 ;  /* 0x2000002dff2c7230 */ /* 0x000fe20000004100 */
[----:B0-----:R-:W-:Y:S01]  /*19b0*/  @!P0 LEA R4, P1, R2, R4, 0x2 ;  /* 0x0000000402048211 */ /* 0x001fe200078210ff */
        /* <DEDUP_REMOVED lines=8> */
[----:B------:R-:W-:Y:S01]  /*1a40*/  HADD2.F32 R77, -RZ, R45.H1_H1 ;  /* 0x3000002dff4d7230 */ /* 0x000fe20000004100 */
[----:B------:R-:W-:Y:S01]  /*1a50*/  @!P0 LEA.HI.X R5, R2, R5, R0, 0x2, P1 ;  /* 0x0000000502058211 */ /* 0x000fe200008f1400 */
        /* <DEDUP_REMOVED lines=9> */
[----:B------:R-:W-:Y:S01]  /*1af0*/  MOV R0, 0x7f800000 ;  /* 0x7f80000000007802 */ /* 0x000fe20000000f00 */
        /* <DEDUP_REMOVED lines=9> */
[----:B------:R0:W5:Y:S01]  /*1b90*/  @!P0 LDG.E R0, desc[UR12][R4.64] ;  /* 0x0000000c04008981 */ /* 0x000162000c1e1900 */
        /* <DEDUP_REMOVED lines=26> */
[----:B------:R-:W1:Y:S02]  /*1d40*/  SHFL.BFLY PT, R3, R46, 0x8, 0x1f ;  /* 0x0d001f002e037f89 */ /* 0x000e6400000e0000 */
[----:B------:R-:W-:Y:S02]  /*1d50*/  FFMA.FTZ R22, R23, R8, R22 ;  /* 0x0000000817167223 */ /* 0x000fe40000010016 */
[----:B------:R-:W2:Y:S04]  /*1d60*/  SHFL.BFLY PT, R7, R38, 0x8, 0x1f ;  /* 0x0d001f0026077f89 */ /* 0x000ea800000e0000 */
[----:B------:R-:W3:Y:S04]  /*1d70*/  SHFL.BFLY PT, R9, R30, 0x8, 0x1f ;  /* 0x0d001f001e097f89 */ /* 0x000ee800000e0000 */
[----:B------:R-:W4:Y:S01]  /*1d80*/  SHFL.BFLY PT, R11, R22, 0x8, 0x1f ;  /* 0x0d001f00160b7f89 */ /* 0x000f2200000e0000 */
[----:B-1----:R-:W-:Y:S01]  /*1d90*/  FADD.FTZ R3, R46, R3 ;  /* 0x000000032e037221 */ /* 0x002fe20000010000 */
[----:B--2---:R-:W-:Y:S01]  /*1da0*/  FADD.FTZ R7, R38, R7 ;  /* 0x0000000726077221 */ /* 0x004fe20000010000 */
[----:B---3--:R-:W-:Y:S01]  /*1db0*/  FADD.FTZ R8, R30, R9 ;  /* 0x000000091e087221 */ /* 0x008fe20000010000 */
[----:B----4-:R-:W-:-:S02]  /*1dc0*/  FADD.FTZ R12, R22, R11 ;  /* 0x0000000b160c7221 */ /* 0x010fc40000010000 */
[----:B------:R-:W1:Y:S04]  /*1dd0*/  SHFL.BFLY PT, R2, R3, 0x4, 0x1f ;  /* 0x0c801f0003027f89 */ /* 0x000e6800000e0000 */
[----:B------:R-:W2:Y:S04]  /*1de0*/  SHFL.BFLY PT, R6, R7, 0x4, 0x1f ;  /* 0x0c801f0007067f89 */ /* 0x000ea800000e0000 */
[----:B------:R-:W3:Y:S04]  /*1df0*/  SHFL.BFLY PT, R9, R8, 0x4, 0x1f ;  /* 0x0c801f0008097f89 */ /* 0x000ee800000e0000 */
[----:B------:R-:W4:Y:S01]  /*1e00*/  SHFL.BFLY PT, R11, R12, 0x4, 0x1f ;  /* 0x0c801f000c0b7f89 */ /* 0x000f2200000e0000 */
[----:B------:R-:W0:Y:S01]  /*1e10*/  S2R R14, SR_TID.X ;  /* 0x00000000000e7919 */ /* 0x000e220000002100 */
[----:B-1----:R-:W-:Y:S01]  /*1e20*/  FADD.FTZ R2, R3, R2 ;  /* 0x0000000203027221 */ /* 0x002fe20000010000 */
[----:B--2---:R-:W-:Y:S01]  /*1e30*/  FADD.FTZ R6, R7, R6 ;  /* 0x0000000607067221 */ /* 0x004fe20000010000 */
[----:B---3--:R-:W-:Y:S01]  /*1e40*/  FADD.FTZ R10, R8, R9 ;  /* 0x00000009080a7221 */ /* 0x008fe20000010000 */
[----:B----4-:R-:W-:-:S02]  /*1e50*/  FADD.FTZ R13, R12, R11 ;  /* 0x0000000b0c0d7221 */ /* 0x010fc40000010000 */
[----:B0-----:R-:W0:Y:S04]  /*1e60*/  SHFL.BFLY PT, R5, R2, 0x2, 0x1f ;  /* 0x0c401f0002057f89 */ /* 0x001e2800000e0000 */
[----:B------:R-:W1:Y:S04]  /*1e70*/  SHFL.BFLY PT, R9, R6, 0x2, 0x1f ;  /* 0x0c401f0006097f89 */ /* 0x000e6800000e0000 */
[----:B------:R-:W2:Y:S04]  /*1e80*/  SHFL.BFLY PT, R11, R10, 0x2, 0x1f ;  /* 0x0c401f000a0b7f89 */ /* 0x000ea800000e0000 */
[----:B------:R-:W3:Y:S01]  /*1e90*/  SHFL.BFLY PT, R4, R13, 0x2, 0x1f ;  /* 0x0c401f000d047f89 */ /* 0x000ee200000e0000 */
[----:B------:R-:W-:Y:S01]  /*1ea0*/  SHF.L.U32 R7, R14, 0x3, RZ ;  /* 0x000000030e077819 */ /* 0x000fe200000006ff */
[----:B0-----:R-:W-:Y:S01]  /*1eb0*/  FADD.FTZ R5, R2, R5 ;  /* 0x0000000502057221 */ /* 0x001fe20000010000 */
[----:B-1----:R-:W-:Y:S01]  /*1ec0*/  FADD.FTZ R9, R6, R9 ;  /* 0x0000000906097221 */ /* 0x002fe20000010000 */
[----:B--2---:R-:W-:Y:S01]  /*1ed0*/  FADD.FTZ R11, R10, R11 ;  /* 0x0000000b0a0b7221 */ /* 0x004fe20000010000 */
[----:B---3--:R-:W-:-:S03]  /*1ee0*/  FADD.FTZ R3, R13, R4 ;  /* 0x000000040d037221 */ /* 0x008fc60000010000 */
[----:B------:R-:W0:Y:S04]  /*1ef0*/  SHFL.BFLY PT, R8, R9, 0x1, 0x1f ;  /* 0x0c201f0009087f89 */ /* 0x000e2800000e0000 */
[----:B------:R-:W1:Y:S04]  /*1f00*/  SHFL.BFLY PT, R4, R5, 0x1, 0x1f ;  /* 0x0c201f0005047f89 */ /* 0x000e6800000e0000 */
[----:B------:R-:W2:Y:S04]  /*1f10*/  SHFL.BFLY PT, R2, R11, 0x1, 0x1f ;  /* 0x0c201f000b027f89 */ /* 0x000ea800000e0000 */
[----:B------:R-:W3:Y:S01]  /*1f20*/  SHFL.BFLY PT, R6, R3, 0x1, 0x1f ;  /* 0x0c201f0003067f89 */ /* 0x000ee200000e0000 */
[----:B------:R-:W-:Y:S01]  /*1f30*/  LOP3.LUT P0, RZ, R7, 0x78, RZ, 0xc0, !PT ;  /* 0x0000007807ff7812 */ /* 0x000fe2000780c0ff */
[----:B------:R-:W-:Y:S01]  /*1f40*/  USHF.L.U32 UR21, UR16, 0x6, URZ ;  /* 0x0000000610157899 */ /* 0x000fe200080006ff */
[----:B------:R-:W-:Y:S01]  /*1f50*/  BSSY.RECONVERGENT B0, `(.L_x_103) ;  /* 0x0000025000007945 */ /* 0x000fe20003800200 */
[----:B------:R-:W-:Y:S01]  /*1f60*/  USHF.R.S32.HI UR20, URZ, 0x1f, UR4 ;  /* 0x0000001fff147899 */ /* 0x000fe20008011404 */
[----:B0-----:R-:W-:Y:S01]  /*1f70*/  FADD.FTZ R8, R9, R8 ;  /* 0x0000000809087221 */ /* 0x001fe20000010000 */
[----:B-1----:R-:W-:Y:S01]  /*1f80*/  FADD.FTZ R7, R5, R4 ;  /* 0x0000000405077221 */ /* 0x002fe20000010000 */
[----:B--2---:R-:W-:Y:S01]  /*1f90*/  FADD.FTZ R10, R11, R2 ;  /* 0x000000020b0a7221 */ /* 0x004fe20000010000 */
[----:B---3--:R-:W-:-:S06]  /*1fa0*/  FADD.FTZ R6, R3, R6 ;  /* 0x0000000603067221 */ /* 0x008fcc0000010000 */
[----:B------:R-:W-:Y:S05]  /*1fb0*/  @P0 BRA `(.L_x_104) ;  /* 0x0000000000780947 */ /* 0x000fea0003800000 */
[----:B------:R-:W0:Y:S01]  /*1fc0*/  LDCU.64 UR8, c[0x0][0x3e8] ;  /* 0x00007d00ff0877ac */ /* 0x000e220008000a00 */
[----:B------:R-:W-:Y:S01]  /*1fd0*/  SHF.R.U32.HI R2, RZ, 0x4, R14 ;  /* 0x00000004ff027819 */ /* 0x000fe2000001160e */
[----:B------:R-:W1:Y:S03]  /*1fe0*/  LDCU.64 UR10, c[0x0][0x3f0] ;  /* 0x00007e00ff0a77ac */ /* 0x000e660008000a00 */
[C---:B------:R-:W-:Y:S02]  /*1ff0*/  IADD3 R9, PT, PT, R2.reuse, 0x10, RZ ;  /* 0x0000001002097810 */ /* 0x040fe40007ffe0ff */
[C---:B------:R-:W-:Y:S01]  /*2000*/  IADD3 R11, PT, PT, R2.reuse, 0x20, RZ ;  /* 0x00000020020b7810 */ /* 0x040fe20007ffe0ff */
[----:B------:R-:W-:Y:S01]  /*2010*/  UIADD3 UR6, UP0, UPT, UR21, UR4, URZ ;  /* 0x0000000415067290 */ /* 0x000fe2000ff1e0ff */
[----:B------:R-:W-:Y:S01]  /*2020*/  IADD3 R5, PT, PT, R2, 0x30, RZ ;  /* 0x0000003002057810 */ /* 0x000fe20007ffe0ff */
[----:B------:R-:W2:Y:S02]  /*2030*/  LDCU.64 UR18, c[0x0][0x3d0] ;  /* 0x00007a00ff1277ac */ /* 0x000ea40008000a00 */
[----:B------:R-:W-:-:S04]  /*2040*/  UIADD3.X UR7, UPT, UPT, URZ, UR20, URZ, UP0, !UPT ;  /* 0x00000014ff077290 */ /* 0x000fc800087fe4ff */
[----:B0-----:R-:W-:Y:S02]  /*2050*/  UIMAD.WIDE.U32 UR6, UR15, UR8, UR6 ;  /* 0x000000080f0672a5 */ /* 0x001fe4000f8e0006 */
[----:B------:R-:W-:Y:S02]  /*2060*/  UIADD3 UR8, UPT, UPT, -UR21, UR5, URZ ;  /* 0x0000000515087290 */ /* 0x000fe4000fffe1ff */
[----:B------:R-:W-:-:S04]  /*2070*/  UIMAD UR7, UR15, UR9, UR7 ;  /* 0x000000090f0772a4 */ /* 0x000fc8000f8e0207 */
[----:B-1----:R-:W-:Y:S01]  /*2080*/  UIMAD.WIDE.U32 UR6, UR17, UR10, UR6 ;  /* 0x0000000a110672a5 */ /* 0x002fe2000f8e0006 */
[C---:B------:R-:W-:Y:S02]  /*2090*/  ISETP.GE.AND P3, PT, R2.reuse, UR8, PT ;  /* 0x0000000802007c0c */ /* 0x040fe4000bf66270 */
[----:B------:R-:W-:Y:S01]  /*20a0*/  ISETP.GE.AND P2, PT, R9, UR8, PT ;  /* 0x0000000809007c0c */ /* 0x000fe2000bf46270 */
[----:B------:R-:W-:Y:S01]  /*20b0*/  UIMAD UR7, UR17, UR11, UR7 ;  /* 0x0000000b110772a4 */ /* 0x000fe2000f8e0207 */
[----:B------:R-:W-:Y:S02]  /*20c0*/  ISETP.GE.AND P1, PT, R11, UR8, PT ;  /* 0x000000080b007c0c */ /* 0x000fe4000bf26270 */
[----:B------:R-:W-:Y:S02]  /*20d0*/  IADD3 R3, P0, PT, R2, UR6, RZ ;  /* 0x0000000602037c10 */ /* 0x000fe4000ff1e0ff */
[----:B------:R-:W-:Y:S02]  /*20e0*/  FSEL R9, R10, RZ, !P1 ;  /* 0x000000ff0a097208 */ /* 0x000fe40004800000 */
[----:B------:R-:W-:-:S02]  /*20f0*/  IADD3.X R4, PT, PT, RZ, UR7, RZ, P0, !PT ;  /* 0x00000007ff047c10 */ /* 0x000fc400087fe4ff */
[----:B--2---:R-:W-:Y:S02]  /*2100*/  LEA R2, P4, R3, UR18, 0x2 ;  /* 0x0000001203027c11 */ /* 0x004fe4000f8810ff */
[----:B------:R-:W-:Y:S02]  /*2110*/  ISETP.GE.AND P0, PT, R5, UR8, PT ;  /* 0x0000000805007c0c */ /* 0x000fe4000bf06270 */
[----:B------:R-:W-:Y:S02]  /*2120*/  FSEL R5, R7, RZ, !P3 ;  /* 0x000000ff07057208 */ /* 0x000fe40005800000 */
[----:B------:R-:W-:Y:S02]  /*2130*/  LEA.HI.X R3, R3, UR19, R4, 0x2, P4 ;  /* 0x0000001303037c11 */ /* 0x000fe4000a0f1404 */
[----:B------:R-:W-:Y:S02]  /*2140*/  FSEL R7, R8, RZ, !P2 ;  /* 0x000000ff08077208 */ /* 0x000fe40005000000 */
[----:B------:R-:W-:Y:S01]  /*2150*/  FSEL R11, R6, RZ, !P0 ;  /* 0x000000ff060b7208 */ /* 0x000fe20004000000 */
[----:B------:R0:W-:Y:S04]  /*2160*/  STG.E desc[UR12][R2.64], R5 ;  /* 0x0000000502007986 */ /* 0x0001e8000c10190c */
[----:B------:R0:W-:Y:S04]  /*2170*/  STG.E desc[UR12][R2.64+0x40], R7 ;  /* 0x0000400702007986 */ /* 0x0001e8000c10190c */
[----:B------:R0:W-:Y:S04]  /*2180*/  STG.E desc[UR12][R2.64+0x80], R9 ;  /* 0x0000800902007986 */ /* 0x0001e8000c10190c */
[----:B------:R0:W-:Y:S02]  /*2190*/  STG.E desc[UR12][R2.64+0xc0], R11 ;  /* 0x0000c00b02007986 */ /* 0x0001e4000c10190c */
.L_x_104:
[----:B------:R-:W-:Y:S05]  /*21a0*/  BSYNC.RECONVERGENT B0 ;  /* 0x0000000000007941 */ /* 0x000fea0003800200 */
.L_x_103:
[----:B------:R-:W-:Y:S01]  /*21b0*/  UIADD3 UR5, UPT, UPT, UR5, 0x3f, URZ ;  /* 0x0000003f05057890 */ /* 0x000fe2000fffe0ff */
[----:B0-----:R-:W0:Y:S01]  /*21c0*/  LDC.64 R10, c[0x0][0x440] ;  /* 0x00011000ff0a7b82 */ /* 0x001e220000000a00 */
[----:B------:R-:W-:Y:S02]  /*21d0*/  BSSY.RECONVERGENT B0, `(.L_x_105) ;  /* 0x000001b000007945 */ /* 0x000fe40003800200 */
[----:B------:R-:W-:-:S04]  /*21e0*/  USHF.R.S32.HI UR6, URZ, 0x1f, UR5 ;  /* 0x0000001fff067899 */ /* 0x000fc80008011405 */
[----:B------:R-:W-:-:S04]  /*21f0*/  ULEA.HI UR6, UR6, UR5, URZ, 0x6 ;  /* 0x0000000506067291 */ /* 0x000fc8000f8f30ff */
[----:B------:R-:W-:-:S04]  /*2200*/  ULOP3.LUT UR6, UR6, 0xffffffc0, URZ, 0xc0, !UPT ;  /* 0xffffffc006067892 */ /* 0x000fc8000f8ec0ff */
[----:B------:R-:W-:-:S04]  /*2210*/  UIADD3 UR6, UPT, UPT, UR21, UR5, -UR6 ;  /* 0x0000000515067290 */ /* 0x000fc8000fffe806 */
[----:B------:R-:W-:-:S06]  /*2220*/  UIADD3 UR6, UPT, UPT, UR5, -UR6, URZ ;  /* 0x8000000605067290 */ /* 0x000fcc000fffe0ff */
[----:B------:R-:W-:-:S04]  /*2230*/  ISETP.GE.AND P0, PT, R14, UR6, PT ;  /* 0x000000060e007c0c */ /* 0x000fc8000bf06270 */
[----:B------:R-:W-:-:S13]  /*2240*/  ISETP.GT.U32.OR P0, PT, R14, 0x3f, P0 ;  /* 0x0000003f0e00780c */ /* 0x000fda0000704470 */
[----:B------:R-:W-:Y:S05]  /*2250*/  @P0 BRA `(.L_x_106) ;  /* 0x0000000000480947 */ /* 0x000fea0003800000 */
[----:B------:R-:W1:Y:S01]  /*2260*/  LDC.64 R4, c[0x0][0x418] ;  /* 0x00010600ff047b82 */ /* 0x000e620000000a00 */
[----:B------:R-:W-:Y:S01]  /*2270*/  IADD3 R2, PT, PT, R14, UR21, RZ ;  /* 0x000000150e027c10 */ /* 0x000fe2000fffe0ff */
[----:B------:R-:W2:Y:S01]  /*2280*/  LDCU.64 UR6, c[0x0][0x420] ;  /* 0x00008400ff0677ac */ /* 0x000ea20008000a00 */
[----:B-----5:R-:W-:Y:S02]  /*2290*/  FMUL.FTZ R6, R0, 1.4426950216293334961 ;  /* 0x3fb8aa3b00067820 */ /* 0x020fe40000410000 */
[----:B------:R-:W-:-:S03]  /*22a0*/  IADD3 R2, P0, PT, R2, UR4, RZ ;  /* 0x0000000402027c10 */ /* 0x000fc6000ff1e0ff */
[----:B------:R-:W3:Y:S01]  /*22b0*/  LDC.64 R8, c[0x0][0x410] ;  /* 0x00010400ff087b82 */ /* 0x000ee20000000a00 */
[----:B------:R-:W-:Y:S02]  /*22c0*/  IADD3.X R3, PT, PT, RZ, UR20, RZ, P0, !PT ;  /* 0x00000014ff037c10 */ /* 0x000fe400087fe4ff */
[----:B------:R-:W-:Y:S02]  /*22d0*/  FSETP.NEU.FTZ.AND P0, PT, R0, -INF , PT ;  /* 0xff8000000000780b */ /* 0x000fe40003f1d000 */
[----:B--2---:R-:W-:Y:S01]  /*22e0*/  MOV R7, UR7 ;  /* 0x0000000700077c02 */ /* 0x004fe20008000f00 */
[----:B-1----:R-:W-:-:S04]  /*22f0*/  IMAD.WIDE.U32 R2, R4, UR15, R2 ;  /* 0x0000000f04027c25 */ /* 0x002fc8000f8e0002 */
[----:B------:R-:W-:Y:S01]  /*2300*/  IMAD R3, R5, UR15, R3 ;  /* 0x0000000f05037c24 */ /* 0x000fe2000f8e0203 */
[----:B------:R-:W-:-:S05]  /*2310*/  MOV R5, UR6 ;  /* 0x0000000600057c02 */ /* 0x000fca0008000f00 */
[----:B------:R-:W-:-:S04]  /*2320*/  IMAD.WIDE.U32 R2, R5, UR17, R2 ;  /* 0x0000001105027c25 */ /* 0x000fc8000f8e0002 */
[----:B------:R-:W-:Y:S01]  /*2330*/  IMAD R3, R7, UR17, R3 ;  /* 0x0000001107037c24 */ /* 0x000fe2000f8e0203 */
[----:B---3--:R-:W-:-:S04]  /*2340*/  LEA R4, P1, R2, R8, 0x2 ;  /* 0x0000000802047211 */ /* 0x008fc800078210ff */
[----:B------:R-:W-:Y:S02]  /*2350*/  LEA.HI.X R5, R2, R9, R3, 0x2, P1 ;  /* 0x0000000902057211 */ /* 0x000fe400008f1403 */
[----:B------:R-:W-:-:S05]  /*2360*/  FSEL R3, R6, RZ, P0 ;  /* 0x000000ff06037208 */ /* 0x000fca0000000000 */
[----:B------:R1:W-:Y:S02]  /*2370*/  STG.E desc[UR12][R4.64], R3 ;  /* 0x0000000304007986 */ /* 0x0003e4000c10190c */
.L_x_106:
[----:B------:R-:W-:Y:S05]  /*2380*/  BSYNC.RECONVERGENT B0 ;  /* 0x0000000000007941 */ /* 0x000fea0003800200 */
.L_x_105:
[----:B------:R-:W-:Y:S01]  /*2390*/  USHF.L.U32 UR6, UR16, 0xe, URZ ;  /* 0x0000000e10067899 */ /* 0x000fe200080006ff */
[----:B-----5:R-:W-:Y:S01]  /*23a0*/  SHF.L.U32 R0, R14, 0x2, RZ ;  /* 0x000000020e007819 */ /* 0x020fe200000006ff */
[----:B-1----:R-:W1:Y:S01]  /*23b0*/  LDC.64 R4, c[0x0][0x448] ;  /* 0x00011200ff047b82 */ /* 0x002e620000000a00 */
[----:B------:R-:W2:Y:S03]  /*23c0*/  LDCU.64 UR8, c[0x0][0x458] ;  /* 0x00008b00ff0877ac */ /* 0x000ea60008000a00 */
[----:B------:R-:W-:Y:S01]  /*23d0*/  LOP3.LUT R0, R0, UR6, RZ, 0xfc, !PT ;  /* 0x0000000600007c12 */ /* 0x000fe2000f8efcff */
[----:B------:R-:W-:-:S04]  /*23e0*/  USHF.L.U32 UR5, UR4, 0x8, URZ ;  /* 0x0000000804057899 */ /* 0x000fc800080006ff */
[----:B------:R-:W3:Y:S02]  /*23f0*/  LDCU.64 UR6, c[0x0][0x428] ;  /* 0x00008500ff0677ac */ /* 0x000ee40008000a00 */
[----:B------:R-:W-:Y:S02]  /*2400*/  MOV R3, UR5 ;  /* 0x0000000500037c02 */ /* 0x000fe40008000f00 */
[----:B------:R-:W-:-:S04]  /*2410*/  IADD3 R2, P0, PT, R0, UR5, RZ ;  /* 0x0000000500027c10 */ /* 0x000fc8000ff1e0ff */
[----:B------:R-:W-:Y:S02]  /*2420*/  LEA.HI.X.SX32 R3, R3, RZ, 0x1, P0 ;  /* 0x000000ff03037211 */ /* 0x000fe400000f0eff */
[----:B--2---:R-:W-:Y:S01]  /*2430*/  ISETP.NE.U32.AND P0, PT, RZ, UR8, PT ;  /* 0x00000008ff007c0c */ /* 0x004fe2000bf05070 */
[----:B0-----:R-:W-:-:S03]  /*2440*/  IMAD.WIDE.U32 R2, R10, UR15, R2 ;  /* 0x0000000f0a027c25 */ /* 0x001fc6000f8e0002 */
[----:B------:R-:W-:Y:S01]  /*2450*/  ISETP.NE.AND.EX P0, PT, RZ, UR9, PT, P0 ;  /* 0x00000009ff007c0c */ /* 0x000fe2000bf05300 */
[----:B------:R-:W-:-:S03]  /*2460*/  IMAD R3, R11, UR15, R3 ;  /* 0x0000000f0b037c24 */ /* 0x000fc6000f8e0203 */
[----:B------:R-:W-:Y:S01]  /*2470*/  ISETP.NE.OR P0, PT, R14, RZ, !P0 ;  /* 0x000000ff0e00720c */ /* 0x000fe20004705670 */
[----:B-1----:R-:W-:-:S04]  /*2480*/  IMAD.WIDE.U32 R2, R4, UR17, R2 ;  /* 0x0000001104027c25 */ /* 0x002fc8000f8e0002 */
[----:B------:R-:W-:Y:S01]  /*2490*/  IMAD R3, R5, UR17, R3 ;  /* 0x0000001105037c24 */ /* 0x000fe2000f8e0203 */
[----:B---3--:R-:W-:-:S04]  /*24a0*/  LEA R4, P1, R2, UR6, 0x2 ;  /* 0x0000000602047c11 */ /* 0x008fc8000f8210ff */
        /* <DEDUP_REMOVED lines=18> */
[----:B------:R-:W1:Y:S01]  /*25d0*/  LDCU UR6, c[0x0][0x450] ;  /* 0x00008a00ff0677ac */ /* 0x000e620008000800 */
[----:B------:R-:W2:Y:S01]  /*25e0*/  LDCU UR7, c[0x0][0x390] ;  /* 0x00007200ff0777ac */ /* 0x000ea20008000800 */
[----:B------:R-:W3:Y:S01]  /*25f0*/  LDCU.64 UR4, c[0x0][0x458] ;  /* 0x00008b00ff0477ac */ /* 0x000ee20008000a00 */
[----:B-1----:R-:W-:-:S04]  /*2600*/  UIMAD UR6, UR16, UR6, UR14 ;  /* 0x00000006100672a4 */ /* 0x002fc8000f8e020e */
[----:B--2---:R-:W-:-:S04]  /*2610*/  UIMAD UR6, UR6, UR7, UR15 ;  /* 0x00000007060672a4 */ /* 0x004fc8000f8e020f */
[----:B---3--:R-:W-:-:S06]  /*2620*/  UIMAD.WIDE UR4, UR6, 0x4, UR4 ;  /* 0x00000004060478a5 */ /* 0x008fcc000f8e0204 */
[----:B------:R-:W-:Y:S02]  /*2630*/  MOV R2, UR4 ;  /* 0x0000000400027c02 */ /* 0x000fe40008000f00 */
[----:B------:R-:W-:-:S05]  /*2640*/  MOV R3, UR5 ;  /* 0x0000000500037c02 */ /* 0x000fca0008000f00 */
[----:B------:R-:W-:Y:S01]  /*2650*/  STG.E desc[UR12][R2.64], RZ ;  /* 0x000000ff02007986 */ /* 0x000fe2000c10190c */
[----:B------:R-:W-:Y:S05]  /*2660*/  EXIT ;  /* 0x000000000000794d */ /* 0x000fea0003800000 */
.L_x_107:
        /* <DEDUP_REMOVED lines=9> */
.L_x_123:


//--------------------- .nv.shared._ZN7cutlass13device_kernelIN5flash11enable_sm90INS1_16FlashAttnBwdSm90INS1_25CollectiveMainloopBwdSm90ILi2ELi1ELi1EN4cute5tupleIJNS5_1CILi1EEES8_S8_EEENS6_IJNS7_ILi64EEENS7_ILi80EEENS7_ILi256EEEEEENS_6half_tEfNS_4arch4Sm90ELb0ELb0ELb1ELb0ELb0ELb0ELb1ELb1ELi2ELi1ELi1ELi1ELb0EEENS1_21CollectiveEpilogueBwdISD_SE_SG_Li256ELb0ELb1ELi2EEENS1_19SingleTileSchedulerILb0ELb0ELb0ELi80EEEEEEEEEvNT_6ParamsE --------------------------
	.section	.nv.shared._ZN7cutlass13device_kernelIN5flash11enable_sm90INS1_16FlashAttnBwdSm90INS1_25CollectiveMainloopBwdSm90ILi2ELi1ELi1EN4cute5tupleIJNS5_1CILi1EEES8_S8_EEENS6_IJNS7_ILi64EEENS7_ILi80EEENS7_ILi256EEEEEENS_6half_tEfNS_4arch4Sm90ELb0ELb0ELb1ELb0ELb0ELb0ELb1ELb1ELi2ELi1ELi1ELi1ELb0EEENS1_21CollectiveEpilogueBwdISD_SE_SG_Li256ELb0ELb1ELi2EEENS1_19SingleTileSchedulerILb0ELb0ELb0ELi80EEEEEEEEEvNT_6ParamsE,"aw",@nobits
	.sectionflags	@""
	.align	16
	.zero		1024


//--------------------- .nv.shared.reserved.0     --------------------------
	.section	.nv.shared.reserved.0,"aw",@nobits
	.weak		__nv_reservedSMEM_offset_0_alias
	.size		__nv_reservedSMEM_offset_0_alias, 0, 64
	.other		__nv_reservedSMEM_offset_0_alias,@"STO_CUDA_RESERVED_SHARED STV_DEFAULT"
__nv_reservedSMEM_offset_0_alias:
	.zero		0
	.zero		64


//--------------------- .nv.global                --------------------------
	.section	.nv.global,"aw",@nobits
.nv.global:
	.type		_ZN74_INTERNAL_7ab731fe_38_flash_bwd_hdim256_fp16_softcap_sm90_cu_49158569_29524cute1_E,@object
	.size		_ZN74_INTERNAL_7ab731fe_38_flash_bwd_hdim256_fp16_softcap_sm90_cu_49158569_29524cute1_E,(_ZN74_INTERNAL_7ab731fe_38_flash_bwd_hdim256_fp16_softcap_sm90_cu_49158569_29524cuda3std3__45__cpo6cbeginE - _ZN74_INTERNAL_7ab731fe_38_flash_bwd_hdim256_fp16_softcap_sm90_cu_49158569_29524cute1_E)
_ZN74_INTERNAL_7ab731fe_38_flash_bwd_hdim256_fp16_softcap_sm90_cu_49158569_29524cute1_E:
	.zero		1
	.type		_ZN74_INTERNAL_7ab731fe_38_flash_bwd_hdim256_fp16_softcap_sm90_cu_49158569_29524cuda3std3__45__cpo6cbeginE,@object
	.size		_ZN74_INTERNAL_7ab731fe_38_flash_bwd_hdim256_fp16_softcap_sm90_cu_49158569_29524cuda3std3__45__cpo6cbeginE,(_ZN74_INTERNAL_7ab731fe_38_flash_bwd_hdim256_fp16_softcap_sm90_cu_49158569_29524cuda3std3__48in_placeE - _ZN74_INTERNAL_7ab731fe_38_flash_bwd_hdim256_fp16_softcap_sm90_cu_49158569_29524cuda3std3__45__cpo6cbeginE)
_ZN74_INTERNAL_7ab731fe_38_flash_bwd_hdim256_fp16_softcap_sm90_cu_49158569_29524cuda3std3__45__cpo6cbeginE:
	.zero		1
	.type		_ZN74_INTERNAL_7ab731fe_38_flash_bwd_hdim256_fp16_softcap_sm90_cu_49158569_29524cuda3std3__48in_placeE,@object
	.size		_ZN74_INTERNAL_7ab731fe_38_flash_bwd_hdim256_fp16_softcap_sm90_cu_49158569_29524cuda3std3__48in_placeE,(_ZN74_INTERNAL_7ab731fe_38_flash_bwd_hdim256_fp16_softcap_sm90_cu_49158569_29524cuda3std6ranges3__45__cpo9iter_moveE - _ZN74_INTERNAL_7ab731fe_38_flash_bwd_hdim256_fp16_softcap_sm90_cu_49158569_29524cuda3std3__48in_placeE)
_ZN74_INTERNAL_7ab731fe_38_flash_bwd_hdim256_fp16_softcap_sm90_cu_49158569_29524cuda3std3__48in_placeE:
	.zero		1
	.type		_ZN74_INTERNAL_7ab731fe_38_flash_bwd_hdim256_fp16_softcap_sm90_cu_49158569_29524cuda3std6ranges3__45__cpo9iter_moveE,@object
	.size		_ZN74_INTERNAL_7ab731fe_38_flash_bwd_hdim256_fp16_softcap_sm90_cu_49158569_29524cuda3std6ranges3__45__cpo9iter_moveE,(_ZN74_INTERNAL_7ab731fe_38_flash_bwd_hdim256_fp16_softcap_sm90_cu_49158569_29524cuda3std3__45__cpo5beginE - _ZN74_INTERNAL_7ab731fe_38_flash_bwd_hdim256_fp16_softcap_sm90_cu_49158569_29524cuda3std6ranges3__45__cpo9iter_moveE)
_ZN74_INTERNAL_7ab731fe_38_flash_bwd_hdim256_fp16_softcap_sm90_cu_49158569_29524cuda3std6ranges3__45__cpo9iter_moveE:
	.zero		1
	.type		_ZN74_INTERNAL_7ab731fe_38_flash_bwd_hdim256_fp16_softcap_sm90_cu_49158569_29524cuda3std3__45__cpo5beginE,@object
	.size		_ZN74_INTERNAL_7ab731fe_38_flash_bwd_hdim256_fp16_softcap_sm90_cu_49158569_29524cuda3std3__45__cpo5beginE,(_ZN74_INTERNAL_7ab731fe_38_flash_bwd_hdim256_fp16_softcap_sm90_cu_49158569_29524cuda3std3__476_GLOBAL__N__7ab731fe_38_flash_bwd_hdim256_fp16_softcap_sm90_cu_49158569_29526ignoreE - _ZN74_INTERNAL_7ab731fe_38_flash_bwd_hdim256_fp16_softcap_sm90_cu_49158569_29524cuda3std3__45__cpo5beginE)
_ZN74_INTERNAL_7ab731fe_38_flash_bwd_hdim256_fp16_softcap_sm90_cu_49158569_29524cuda3std3__45__cpo5beginE:
	.zero		1
	.type		_ZN74_INTERNAL_7ab731fe_38_flash_bwd_hdim256_fp16_softcap_sm90_cu_49158569_29524cuda3std3__476_GLOBAL__N__7ab731fe_38_flash_bwd_hdim256_fp16_softcap_sm90_cu_49158569_29526ignoreE,@object
	.size		_ZN74_INTERNAL_7ab731fe_38_flash_bwd_hdim256_fp16_softcap_sm90_cu_49158569_29524cuda3std3__476_GLOBAL__N__7ab731fe_38_flash_bwd_hdim256_fp16_softcap_sm90_cu_49158569_29526ignoreE,(_ZN74_INTERNAL_7ab731fe_38_flash_bwd_hdim256_fp16_softcap_sm90_cu_49158569_29524cute7productE - _ZN74_INTERNAL_7ab731fe_38_flash_bwd_hdim256_fp16_softcap_sm90_cu_49158569_29524cuda3std3__476_GLOBAL__N__7ab731fe_38_flash_bwd_hdim256_fp16_softcap_sm90_cu_49158569_29526ignoreE)
_ZN74_INTERNAL_7ab731fe_38_flash_bwd_hdim256_fp16_softcap_sm90_cu_49158569_29524cuda3std3__476_GLOBAL__N__7ab731fe_38_flash_bwd_hdim256_fp16_softcap_sm90_cu_49158569_29526ignoreE:
	.zero		1
	.type		_ZN74_INTERNAL_7ab731fe_38_flash_bwd_hdim256_fp16_softcap_sm90_cu_49158569_29524cute7productE,@object
	.size		_ZN74_INTERNAL_7ab731fe_38_flash_bwd_hdim256_fp16_softcap_sm90_cu_49158569_29524cute7productE,(_ZN74_INTERNAL_7ab731fe_38_flash_bwd_hdim256_fp16_softcap_sm90_cu_49158569_29524cuda3std3__45__cpo3endE - _ZN74_INTERNAL_7ab731fe_38_flash_bwd_hdim256_fp16_softcap_sm90_cu_49158569_29524cute7productE)
_ZN74_INTERNAL_7ab731fe_38_flash_bwd_hdim256_fp16_softcap_sm90_cu_49158569_29524cute7productE:
	.zero		1
	.type		_ZN74_INTERNAL_7ab731fe_38_flash_bwd_hdim256_fp16_softcap_sm90_cu_49158569_29524cuda3std3__45__cpo3endE,@object
	.size		_ZN74_INTERNAL_7ab731fe_38_flash_bwd_hdim256_fp16_softcap_sm90_cu_49158569_29524cuda3std3__45__cpo3endE,(_ZN74_INTERNAL_7ab731fe_38_flash_bwd_hdim256_fp16_softcap_sm90_cu_49158569_29524cuda3std3__419piecewise_constructE - _ZN74_INTERNAL_7ab731fe_38_flash_bwd_hdim256_fp16_softcap_sm90_cu_49158569_29524cuda3std3__45__cpo3endE)
_ZN74_INTERNAL_7ab731fe_38_flash_bwd_hdim256_fp16_softcap_sm90_cu_49158569_29524cuda3std3__45__cpo3endE:
	.zero		1
	.type		_ZN74_INTERNAL_7ab731fe_38_flash_bwd_hdim256_fp16_softcap_sm90_cu_49158569_29524cuda3std3__419piecewise_constructE,@object
	.size		_ZN74_INTERNAL_7ab731fe_38_flash_bwd_hdim256_fp16_softcap_sm90_cu_49158569_29524cuda3std3__419piecewise_constructE,(_ZN74_INTERNAL_7ab731fe_38_flash_bwd_hdim256_fp16_softcap_sm90_cu_49158569_29524cuda3std3__45__cpo4cendE - _ZN74_INTERNAL_7ab731fe_38_flash_bwd_hdim256_fp16_softcap_sm90_cu_49158569_29524cuda3std3__419piecewise_constructE)
_ZN74_INTERNAL_7ab731fe_38_flash_bwd_hdim256_fp16_softcap_sm90_cu_49158569_29524cuda3std3__419piecewise_constructE:
	.zero		1
	.type		_ZN74_INTERNAL_7ab731fe_38_flash_bwd_hdim256_fp16_softcap_sm90_cu_49158569_29524cuda3std3__45__cpo4cendE,@object
	.size		_ZN74_INTERNAL_7ab731fe_38_flash_bwd_hdim256_fp16_softcap_sm90_cu_49158569_29524cuda3std3__45__cpo4cendE,(_ZN74_INTERNAL_7ab731fe_38_flash_bwd_hdim256_fp16_softcap_sm90_cu_49158569_29524cuda3std6ranges3__45__cpo4swapE - _ZN74_INTERNAL_7ab731fe_38_flash_bwd_hdim256_fp16_softcap_sm90_cu_49158569_29524cuda3std3__45__cpo4cendE)
_ZN74_INTERNAL_7ab731fe_38_flash_bwd_hdim256_fp16_softcap_sm90_cu_49158569_29524cuda3std3__45__cpo4cendE:
	.zero		1
	.type		_ZN74_INTERNAL_7ab731fe_38_flash_bwd_hdim256_fp16_softcap_sm90_cu_49158569_29524cuda3std6ranges3__45__cpo4swapE,@object
	.size		_ZN74_INTERNAL_7ab731fe_38_flash_bwd_hdim256_fp16_softcap_sm90_cu_49158569_29524cuda3std6ranges3__45__cpo4swapE,(.L_7 - _ZN74_INTERNAL_7ab731fe_38_flash_bwd_hdim256_fp16_softcap_sm90_cu_49158569_29524cuda3std6ranges3__45__cpo4swapE)
_ZN74_INTERNAL_7ab731fe_38_flash_bwd_hdim256_fp16_softcap_sm90_cu_49158569_29524cuda3std6ranges3__45__cpo4swapE:
	.zero		1
.L_7:


//--------------------- .nv.shared._ZN7cutlass13device_kernelIN5flash11enable_sm90INS1_16FlashAttnBwdSm90INS1_25CollectiveMainloopBwdSm90ILi2ELi1ELi1EN4cute5tupleIJNS5_1CILi1EEES8_S8_EEENS6_IJNS7_ILi64EEENS7_ILi80EEENS7_ILi256EEEEEENS_6half_tEfNS_4arch4Sm90ELb0ELb0ELb1ELb0ELb0ELb0ELb1ELb1ELi2ELi1ELi1ELi1ELb0EEENS1_24CollectiveEpilogueBwdGQAISD_fSG_Li256ELb0ELb0EEENS1_19SingleTileSchedulerILb0ELb0ELb0ELi80EEEEEEEEEvNT_6ParamsE --------------------------
	.section	.nv.shared._ZN7cutlass13device_kernelIN5flash11enable_sm90INS1_16FlashAttnBwdSm90INS1_25CollectiveMainloopBwdSm90ILi2ELi1ELi1EN4cute5tupleIJNS5_1CILi1EEES8_S8_EEENS6_IJNS7_ILi64EEENS7_ILi80EEENS7_ILi256EEEEEENS_6half_tEfNS_4arch4Sm90ELb0ELb0ELb1ELb0ELb0ELb0ELb1ELb1ELi2ELi1ELi1ELi1ELb0EEENS1_24CollectiveEpilogueBwdGQAISD_fSG_Li256ELb0ELb0EEENS1_19SingleTileSchedulerILb0ELb0ELb0ELi80EEEEEEEEEvNT_6ParamsE,"aw",@nobits
	.sectionflags	@""
	.align	16
	.zero		1024


//--------------------- .nv.shared._ZN7cutlass13device_kernelIN5flash11enable_sm90INS1_16FlashAttnBwdSm90INS1_25CollectiveMainloopBwdSm90ILi2ELi1ELi1EN4cute5tupleIJNS5_1CILi1EEES8_S8_EEENS6_IJNS7_ILi64EEENS7_ILi80EEENS7_ILi256EEEEEENS_6half_tEfNS_4arch4Sm90ELb0ELb0ELb1ELb1ELb0ELb0ELb1ELb1ELi2ELi1ELi1ELi1ELb0EEENS1_21CollectiveEpilogueBwdISD_SE_SG_Li256ELb1ELb1ELi2EEENS1_19SingleTileSchedulerILb1ELb0ELb0ELi80EEEEEEEEEvNT_6ParamsE --------------------------
	.section	.nv.shared._ZN7cutlass13device_kernelIN5flash11enable_sm90INS1_16FlashAttnBwdSm90INS1_25CollectiveMainloopBwdSm90ILi2ELi1ELi1EN4cute5tupleIJNS5_1CILi1EEES8_S8_EEENS6_IJNS7_ILi64EEENS7_ILi80EEENS7_ILi256EEEEEENS_6half_tEfNS_4arch4Sm90ELb0ELb0ELb1ELb1ELb0ELb0ELb1ELb1ELi2ELi1ELi1ELi1ELb0EEENS1_21CollectiveEpilogueBwdISD_SE_SG_Li256ELb1ELb1ELi2EEENS1_19SingleTileSchedulerILb1ELb0ELb0ELi80EEEEEEEEEvNT_6ParamsE,"aw",@nobits
	.sectionflags	@""
	.align	16
	.zero		1024


//--------------------- .nv.shared._ZN7cutlass13device_kernelIN5flash11enable_sm90INS1_16FlashAttnBwdSm90INS1_25CollectiveMainloopBwdSm90ILi2ELi1ELi1EN4cute5tupleIJNS5_1CILi1EEES8_S8_EEENS6_IJNS7_ILi64EEENS7_ILi80EEENS7_ILi256EEEEEENS_6half_tEfNS_4arch4Sm90ELb0ELb0ELb1ELb1ELb0ELb0ELb1ELb1ELi2ELi1ELi1ELi1ELb0EEENS1_24CollectiveEpilogueBwdGQAISD_fSG_Li256ELb1ELb0EEENS1_19SingleTileSchedulerILb1ELb0ELb0ELi80EEEEEEEEEvNT_6ParamsE --------------------------
	.section	.nv.shared._ZN7cutlass13device_kernelIN5flash11enable_sm90INS1_16FlashAttnBwdSm90INS1_25CollectiveMainloopBwdSm90ILi2ELi1ELi1EN4cute5tupleIJNS5_1CILi1EEES8_S8_EEENS6_IJNS7_ILi64EEENS7_ILi80EEENS7_ILi256EEEEEENS_6half_tEfNS_4arch4Sm90ELb0ELb0ELb1ELb1ELb0ELb0ELb1ELb1ELi2ELi1ELi1ELi1ELb0EEENS1_24CollectiveEpilogueBwdGQAISD_fSG_Li256ELb1ELb0EEENS1_19SingleTileSchedulerILb1ELb0ELb0ELi80EEEEEEEEEvNT_6ParamsE,"aw",@nobits
	.sectionflags	@""
	.align	16
	.zero		1024


//--------------------- .nv.shared._ZN7cutlass13device_kernelIN5flash11enable_sm90INS1_16FlashAttnBwdSm90INS1_25CollectiveMainloopBwdSm90ILi2ELi1ELi1EN4cute5tupleIJNS5_1CILi1EEES8_S8_EEENS6_IJNS7_ILi64EEENS7_ILi80EEENS7_ILi256EEEEEENS_6half_tEfNS_4arch4Sm90ELb0ELb1ELb1ELb0ELb0ELb0ELb1ELb1ELi2ELi1ELi1ELi1ELb0EEENS1_21CollectiveEpilogueBwdISD_SE_SG_Li256ELb0ELb1ELi2EEENS1_19SingleTileSchedulerILb0ELb0ELb0ELi80EEEEEEEEEvNT_6ParamsE --------------------------
	.section	.nv.shared._ZN7cutlass13device_kernelIN5flash11enable_sm90INS1_16FlashAttnBwdSm90INS1_25CollectiveMainloopBwdSm90ILi2ELi1ELi1EN4cute5tupleIJNS5_1CILi1EEES8_S8_EEENS6_IJNS7_ILi64EEENS7_ILi80EEENS7_ILi256EEEEEENS_6half_tEfNS_4arch4Sm90ELb0ELb1ELb1ELb0ELb0ELb0ELb1ELb1ELi2ELi1ELi1ELi1ELb0EEENS1_21CollectiveEpilogueBwdISD_SE_SG_Li256ELb0ELb1ELi2EEENS1_19SingleTileSchedulerILb0ELb0ELb0ELi80EEEEEEEEEvNT_6ParamsE,"aw",@nobits
	.sectionflags	@""
	.align	16
	.zero		1024


//--------------------- .nv.shared._ZN7cutlass13device_kernelIN5flash11enable_sm90INS1_16FlashAttnBwdSm90INS1_25CollectiveMainloopBwdSm90ILi2ELi1ELi1EN4cute5tupleIJNS5_1CILi1EEES8_S8_EEENS6_IJNS7_ILi64EEENS7_ILi80EEENS7_ILi256EEEEEENS_6half_tEfNS_4arch4Sm90ELb0ELb1ELb1ELb0ELb0ELb0ELb1ELb1ELi2ELi1ELi1ELi1ELb0EEENS1_24CollectiveEpilogueBwdGQAISD_fSG_Li256ELb0ELb0EEENS1_19SingleTileSchedulerILb0ELb0ELb0ELi80EEEEEEEEEvNT_6ParamsE --------------------------
	.section	.nv.shared._ZN7cutlass13device_kernelIN5flash11enable_sm90INS1_16FlashAttnBwdSm90INS1_25CollectiveMainloopBwdSm90ILi2ELi1ELi1EN4cute5tupleIJNS5_1CILi1EEES8_S8_EEENS6_IJNS7_ILi64EEENS7_ILi80EEENS7_ILi256EEEEEENS_6half_tEfNS_4arch4Sm90ELb0ELb1ELb1ELb0ELb0ELb0ELb1ELb1ELi2ELi1ELi1ELi1ELb0EEENS1_24CollectiveEpilogueBwdGQAISD_fSG_Li256ELb0ELb0EEENS1_19SingleTileSchedulerILb0ELb0ELb0ELi80EEEEEEEEEvNT_6ParamsE,"aw",@nobits
	.sectionflags	@""
	.align	16
	.zero		1024


//--------------------- .nv.shared._ZN7cutlass13device_kernelIN5flash11enable_sm90INS1_16FlashAttnBwdSm90INS1_25CollectiveMainloopBwdSm90ILi2ELi1ELi1EN4cute5tupleIJNS5_1CILi1EEES8_S8_EEENS6_IJNS7_ILi64EEENS7_ILi80EEENS7_ILi256EEEEEENS_6half_tEfNS_4arch4Sm90ELb0ELb1ELb1ELb1ELb0ELb0ELb1ELb1ELi2ELi1ELi1ELi1ELb0EEENS1_21CollectiveEpilogueBwdISD_SE_SG_Li256ELb1ELb1ELi2EEENS1_19SingleTileSchedulerILb1ELb0ELb0ELi80EEEEEEEEEvNT_6ParamsE --------------------------
	.section	.nv.shared._ZN7cutlass13device_kernelIN5flash11enable_sm90INS1_16FlashAttnBwdSm90INS1_25CollectiveMainloopBwdSm90ILi2ELi1ELi1EN4cute5tupleIJNS5_1CILi1EEES8_S8_EEENS6_IJNS7_ILi64EEENS7_ILi80EEENS7_ILi256EEEEEENS_6half_tEfNS_4arch4Sm90ELb0ELb1ELb1ELb1ELb0ELb0ELb1ELb1ELi2ELi1ELi1ELi1ELb0EEENS1_21CollectiveEpilogueBwdISD_SE_SG_Li256ELb1ELb1ELi2EEENS1_19SingleTileSchedulerILb1ELb0ELb0ELi80EEEEEEEEEvNT_6ParamsE,"aw",@nobits
	.sectionflags	@""
	.align	16
	.zero		1024


//--------------------- .nv.shared._ZN7cutlass13device_kernelIN5flash11enable_sm90INS1_16FlashAttnBwdSm90INS1_25CollectiveMainloopBwdSm90ILi2ELi1ELi1EN4cute5tupleIJNS5_1CILi1EEES8_S8_EEENS6_IJNS7_ILi64EEENS7_ILi80EEENS7_ILi256EEEEEENS_6half_tEfNS_4arch4Sm90ELb0ELb1ELb1ELb1ELb0ELb0ELb1ELb1ELi2ELi1ELi1ELi1ELb0EEENS1_24CollectiveEpilogueBwdGQAISD_fSG_Li256ELb1ELb0EEENS1_19SingleTileSchedulerILb1ELb0ELb0ELi80EEEEEEEEEvNT_6ParamsE --------------------------
	.section	.nv.shared._ZN7cutlass13device_kernelIN5flash11enable_sm90INS1_16FlashAttnBwdSm90INS1_25CollectiveMainloopBwdSm90ILi2ELi1ELi1EN4cute5tupleIJNS5_1CILi1EEES8_S8_EEENS6_IJNS7_ILi64EEENS7_ILi80EEENS7_ILi256EEEEEENS_6half_tEfNS_4arch4Sm90ELb0ELb1ELb1ELb1ELb0ELb0ELb1ELb1ELi2ELi1ELi1ELi1ELb0EEENS1_24CollectiveEpilogueBwdGQAISD_fSG_Li256ELb1ELb0EEENS1_19SingleTileSchedulerILb1ELb0ELb0ELi80EEEEEEEEEvNT_6ParamsE,"aw",@nobits
	.sectionflags	@""
	.align	16
	.zero		1024


//--------------------- .nv.shared._ZN7cutlass13device_kernelIN5flash11enable_sm90INS1_16FlashAttnBwdSm90INS1_25CollectiveMainloopBwdSm90ILi2ELi1ELi1EN4cute5tupleIJNS5_1CILi1EEES8_S8_EEENS6_IJNS7_ILi64EEENS7_ILi80EEENS7_ILi256EEEEEENS_6half_tEfNS_4arch4Sm90ELb1ELb0ELb1ELb0ELb0ELb0ELb1ELb1ELi2ELi1ELi1ELi1ELb0EEENS1_21CollectiveEpilogueBwdISD_SE_SG_Li256ELb0ELb1ELi2EEENS1_25SingleTileBwdLPTSchedulerILb0ELi80ELb0EEEEEEEEEvNT_6ParamsE --------------------------
	.section	.nv.shared._ZN7cutlass13device_kernelIN5flash11enable_sm90INS1_16FlashAttnBwdSm90INS1_25CollectiveMainloopBwdSm90ILi2ELi1ELi1EN4cute5tupleIJNS5_1CILi1EEES8_S8_EEENS6_IJNS7_ILi64EEENS7_ILi80EEENS7_ILi256EEEEEENS_6half_tEfNS_4arch4Sm90ELb1ELb0ELb1ELb0ELb0ELb0ELb1ELb1ELi2ELi1ELi1ELi1ELb0EEENS1_21CollectiveEpilogueBwdISD_SE_SG_Li256ELb0ELb1ELi2EEENS1_25SingleTileBwdLPTSchedulerILb0ELi80ELb0EEEEEEEEEvNT_6ParamsE,"aw",@nobits
	.sectionflags	@""
	.align	16
	.zero		1024


//--------------------- .nv.shared._ZN7cutlass13device_kernelIN5flash11enable_sm90INS1_16FlashAttnBwdSm90INS1_25CollectiveMainloopBwdSm90ILi2ELi1ELi1EN4cute5tupleIJNS5_1CILi1EEES8_S8_EEENS6_IJNS7_ILi64EEENS7_ILi80EEENS7_ILi256EEEEEENS_6half_tEfNS_4arch4Sm90ELb1ELb0ELb1ELb0ELb0ELb0ELb1ELb1ELi2ELi1ELi1ELi1ELb0EEENS1_24CollectiveEpilogueBwdGQAISD_fSG_Li256ELb0ELb0EEENS1_25SingleTileBwdLPTSchedulerILb0ELi80ELb0EEEEEEEEEvNT_6ParamsE --------------------------
	.section	.nv.shared._ZN7cutlass13device_kernelIN5flash11enable_sm90INS1_16FlashAttnBwdSm90INS1_25CollectiveMainloopBwdSm90ILi2ELi1ELi1EN4cute5tupleIJNS5_1CILi1EEES8_S8_EEENS6_IJNS7_ILi64EEENS7_ILi80EEENS7_ILi256EEEEEENS_6half_tEfNS_4arch4Sm90ELb1ELb0ELb1ELb0ELb0ELb0ELb1ELb1ELi2ELi1ELi1ELi1ELb0EEENS1_24CollectiveEpilogueBwdGQAISD_fSG_Li256ELb0ELb0EEENS1_25SingleTileBwdLPTSchedulerILb0ELi80ELb0EEEEEEEEEvNT_6ParamsE,"aw",@nobits
	.sectionflags	@""
	.align	16
	.zero		1024


//--------------------- .nv.shared._ZN7cutlass13device_kernelIN5flash22FlashAttnBwdPreprocessIN4cute5tupleIJNS3_1CILi64EEENS5_ILi256EEEEEENS_6half_tEfNS_4arch4Sm90ELb1ELb0EEEEEvNT_6ParamsE --------------------------
	.section	.nv.shared._ZN7cutlass13device_kernelIN5flash22FlashAttnBwdPreprocessIN4cute5tupleIJNS3_1CILi64EEENS5_ILi256EEEEEENS_6half_tEfNS_4arch4Sm90ELb1ELb0EEEEEvNT_6ParamsE,"aw",@nobits
	.sectionflags	@""
	.align	16
	.zero		1024


//--------------------- .nv.shared._ZN7cutlass13device_kernelIN5flash11enable_sm90INS1_16FlashAttnBwdSm90INS1_25CollectiveMainloopBwdSm90ILi2ELi1ELi1EN4cute5tupleIJNS5_1CILi1EEES8_S8_EEENS6_IJNS7_ILi64EEENS7_ILi80EEENS7_ILi256EEEEEENS_6half_tEfNS_4arch4Sm90ELb1ELb0ELb1ELb1ELb0ELb0ELb1ELb1ELi2ELi1ELi1ELi1ELb0EEENS1_21CollectiveEpilogueBwdISD_SE_SG_Li256ELb1ELb1ELi2EEENS1_25SingleTileBwdLPTSchedulerILb1ELi80ELb0EEEEEEEEEvNT_6ParamsE --------------------------
	.section	.nv.shared._ZN7cutlass13device_kernelIN5flash11enable_sm90INS1_16FlashAttnBwdSm90INS1_25CollectiveMainloopBwdSm90ILi2ELi1ELi1EN4cute5tupleIJNS5_1CILi1EEES8_S8_EEENS6_IJNS7_ILi64EEENS7_ILi80EEENS7_ILi256EEEEEENS_6half_tEfNS_4arch4Sm90ELb1ELb0ELb1ELb1ELb0ELb0ELb1ELb1ELi2ELi1ELi1ELi1ELb0EEENS1_21CollectiveEpilogueBwdISD_SE_SG_Li256ELb1ELb1ELi2EEENS1_25SingleTileBwdLPTSchedulerILb1ELi80ELb0EEEEEEEEEvNT_6ParamsE,"aw",@nobits
	.sectionflags	@""
	.align	16
	.zero		1024


//--------------------- .nv.shared._ZN7cutlass13device_kernelIN5flash32FlashAttnBwdPostprocessConvertdQIN4cute5tupleIJNS3_1CILi80EEENS5_ILi256EEEEEENS_6half_tEfNS_4arch4Sm90ELi256ENS3_8TiledMMAINS3_8MMA_AtomIJNS3_4SM904GMMA25MMA_64x16x16_F32F16F16_SSILNSF_5MajorE1ELSH_1ELNSF_7ScaleInE1ELSI_1EEEEEENS3_6LayoutINS4_IJNS5_ILi2EEENS5_ILi1EEESN_EEENS4_IJSN_NS5_ILi0EEESP_EEEEENS4_IJNS3_10UnderscoreESS_SS_EEEEELb1EEEEEvNT_6ParamsE --------------------------
	.section	.nv.shared._ZN7cutlass13device_kernelIN5flash32FlashAttnBwdPostprocessConvertdQIN4cute5tupleIJNS3_1CILi80EEENS5_ILi256EEEEEENS_6half_tEfNS_4arch4Sm90ELi256ENS3_8TiledMMAINS3_8MMA_AtomIJNS3_4SM904GMMA25MMA_64x16x16_F32F16F16_SSILNSF_5MajorE1ELSH_1ELNSF_7ScaleInE1ELSI_1EEEEEENS3_6LayoutINS4_IJNS5_ILi2EEENS5_ILi1EEESN_EEENS4_IJSN_NS5_ILi0EEESP_EEEEENS4_IJNS3_10UnderscoreESS_SS_EEEEELb1EEEEEvNT_6ParamsE,"aw",@nobits
	.sectionflags	@""
	.align	16
	.zero		1024


//--------------------- .nv.shared._ZN7cutlass13device_kernelIN5flash32FlashAttnBwdPostprocessConvertdQIN4cute5tupleIJNS3_1CILi64EEENS5_ILi256EEEEEENS_6half_tEfNS_4arch4Sm90ELi256ENS3_8TiledMMAINS3_8MMA_AtomIJNS3_4SM904GMMA25MMA_64x64x16_F32F16F16_SSILNSF_5MajorE1ELSH_0ELNSF_7ScaleInE1ELSI_1EEEEEENS3_6LayoutINS4_IJNS5_ILi2EEENS5_ILi1EEESN_EEENS4_IJSN_NS5_ILi0EEESP_EEEEENS4_IJNS3_10UnderscoreESS_SS_EEEEELb1EEEEEvNT_6ParamsE --------------------------
	.section	.nv.shared._ZN7cutlass13device_kernelIN5flash32FlashAttnBwdPostprocessConvertdQIN4cute5tupleIJNS3_1CILi64EEENS5_ILi256EEEEEENS_6half_tEfNS_4arch4Sm90ELi256ENS3_8TiledMMAINS3_8MMA_AtomIJNS3_4SM904GMMA25MMA_64x64x16_F32F16F16_SSILNSF_5MajorE1ELSH_0ELNSF_7ScaleInE1ELSI_1EEEEEENS3_6LayoutINS4_IJNS5_ILi2EEENS5_ILi1EEESN_EEENS4_IJSN_NS5_ILi0EEESP_EEEEENS4_IJNS3_10UnderscoreESS_SS_EEEEELb1EEEEEvNT_6ParamsE,"aw",@nobits
	.sectionflags	@""
	.align	16
	.zero		1024


//--------------------- .nv.shared._ZN7cutlass13device_kernelIN5flash11enable_sm90INS1_16FlashAttnBwdSm90INS1_25CollectiveMainloopBwdSm90ILi2ELi1ELi1EN4cute5tupleIJNS5_1CILi1EEES8_S8_EEENS6_IJNS7_ILi64EEENS7_ILi80EEENS7_ILi256EEEEEENS_6half_tEfNS_4arch4Sm90ELb1ELb0ELb1ELb1ELb0ELb0ELb1ELb1ELi2ELi1ELi1ELi1ELb0EEENS1_24CollectiveEpilogueBwdGQAISD_fSG_Li256ELb1ELb0EEENS1_25SingleTileBwdLPTSchedulerILb1ELi80ELb0EEEEEEEEEvNT_6ParamsE --------------------------
	.section	.nv.shared._ZN7cutlass13device_kernelIN5flash11enable_sm90INS1_16FlashAttnBwdSm90INS1_25CollectiveMainloopBwdSm90ILi2ELi1ELi1EN4cute5tupleIJNS5_1CILi1EEES8_S8_EEENS6_IJNS7_ILi64EEENS7_ILi80EEENS7_ILi256EEEEEENS_6half_tEfNS_4arch4Sm90ELb1ELb0ELb1ELb1ELb0ELb0ELb1ELb1ELi2ELi1ELi1ELi1ELb0EEENS1_24CollectiveEpilogueBwdGQAISD_fSG_Li256ELb1ELb0EEENS1_25SingleTileBwdLPTSchedulerILb1ELi80ELb0EEEEEEEEEvNT_6ParamsE,"aw",@nobits
	.sectionflags	@""
	.align	16
	.zero		1024


//--------------------- .nv.shared._ZN7cutlass13device_kernelIN5flash22FlashAttnBwdPreprocessIN4cute5tupleIJNS3_1CILi64EEENS5_ILi256EEEEEENS_6half_tEfNS_4arch4Sm90ELb1ELb1EEEEEvNT_6ParamsE --------------------------
	.section	.nv.shared._ZN7cutlass13device_kernelIN5flash22FlashAttnBwdPreprocessIN4cute5tupleIJNS3_1CILi64EEENS5_ILi256EEEEEENS_6half_tEfNS_4arch4Sm90ELb1ELb1EEEEEvNT_6ParamsE,"aw",@nobits
	.sectionflags	@""
	.align	16
	.zero		1024


//--------------------- .nv.constant0._ZN7cutlass13device_kernelIN5flash11enable_sm90INS1_16FlashAttnBwdSm90INS1_25CollectiveMainloopBwdSm90ILi2ELi1ELi1EN4cute5tupleIJNS5_1CILi1EEES8_S8_EEENS6_IJNS7_ILi64EEENS7_ILi80EEENS7_ILi256EEEEEENS_6half_tEfNS_4arch4Sm90ELb0ELb0ELb1ELb0ELb0ELb0ELb1ELb1ELi2ELi1ELi1ELi1ELb0EEENS1_21CollectiveEpilogueBwdISD_SE_SG_Li256ELb0ELb1ELi2EEENS1_19SingleTileSchedulerILb0ELb0ELb0ELi80EEEEEEEEEvNT_6ParamsE --------------------------
	.section	.nv.constant0._ZN7cutlass13device_kernelIN5flash11enable_sm90INS1_16FlashAttnBwdSm90INS1_25CollectiveMainloopBwdSm90ILi2ELi1ELi1EN4cute5tupleIJNS5_1CILi1EEES8_S8_EEENS6_IJNS7_ILi64EEENS7_ILi80EEENS7_ILi256EEEEEENS_6half_tEfNS_4arch4Sm90ELb0ELb0ELb1ELb0ELb0ELb0ELb1ELb1ELi2ELi1ELi1ELi1ELb0EEENS1_21CollectiveEpilogueBwdISD_SE_SG_Li256ELb0ELb1ELi2EEENS1_19SingleTileSchedulerILb0ELb0ELb0ELi80EEEEEEEEEvNT_6ParamsE,"a",@progbits
	.sectionflags	@""
	.align	4
.nv.constant0._ZN7cutlass13device_kernelIN5flash11enable_sm90INS1_16FlashAttnBwdSm90INS1_25CollectiveMainloopBwdSm90ILi2ELi1ELi1EN4cute5tupleIJNS5_1CILi1EEES8_S8_EEENS6_IJNS7_ILi64EEENS7_ILi80EEENS7_ILi256EEEEEENS_6half_tEfNS_4arch4Sm90ELb0ELb0ELb1ELb0ELb0ELb0ELb1ELb1ELi2ELi1ELi1ELi1ELb0EEENS1_21CollectiveEpilogueBwdISD_SE_SG_Li256ELb0ELb1ELi2EEENS1_19SingleTileSchedulerILb0ELb0ELb0ELi80EEEEEEEEEvNT_6ParamsE:
	.zero		3200


//--------------------- .nv.constant0._ZN7cutlass13device_kernelIN5flash11enable_sm90INS1_16FlashAttnBwdSm90INS1_25CollectiveMainloopBwdSm90ILi2ELi1ELi1EN4cute5tupleIJNS5_1CILi1EEES8_S8_EEENS6_IJNS7_ILi64EEENS7_ILi80EEENS7_ILi256EEEEEENS_6half_tEfNS_4arch4Sm90ELb0ELb0ELb1ELb0ELb0ELb0ELb1ELb1ELi2ELi1ELi1ELi1ELb0EEENS1_24CollectiveEpilogueBwdGQAISD_fSG_Li256ELb0ELb0EEENS1_19SingleTileSchedulerILb0ELb0ELb0ELi80EEEEEEEEEvNT_6ParamsE --------------------------
	.section	.nv.constant0._ZN7cutlass13device_kernelIN5flash11enable_sm90INS1_16FlashAttnBwdSm90INS1_25CollectiveMainloopBwdSm90ILi2ELi1ELi1EN4cute5tupleIJNS5_1CILi1EEES8_S8_EEENS6_IJNS7_ILi64EEENS7_ILi80EEENS7_ILi256EEEEEENS_6half_tEfNS_4arch4Sm90ELb0ELb0ELb1ELb0ELb0ELb0ELb1ELb1ELi2ELi1ELi1ELi1ELb0EEENS1_24CollectiveEpilogueBwdGQAISD_fSG_Li256ELb0ELb0EEENS1_19SingleTileSchedulerILb0ELb0ELb0ELi80EEEEEEEEEvNT_6ParamsE,"a",@progbits
	.sectionflags	@""
	.align	4
.nv.constant0._ZN7cutlass13device_kernelIN5flash11enable_sm90INS1_16FlashAttnBwdSm90INS1_25CollectiveMainloopBwdSm90ILi2ELi1ELi1EN4cute5tupleIJNS5_1CILi1EEES8_S8_EEENS6_IJNS7_ILi64EEENS7_ILi80EEENS7_ILi256EEEEEENS_6half_tEfNS_4arch4Sm90ELb0ELb0ELb1ELb0ELb0ELb0ELb1ELb1ELi2ELi1ELi1ELi1ELb0EEENS1_24CollectiveEpilogueBwdGQAISD_fSG_Li256ELb0ELb0EEENS1_19SingleTileSchedulerILb0ELb0ELb0ELi80EEEEEEEEEvNT_6ParamsE:
	.zero		2560


//--------------------- .nv.constant0._ZN7cutlass13device_kernelIN5flash11enable_sm90INS1_16FlashAttnBwdSm90INS1_25CollectiveMainloopBwdSm90ILi2ELi1ELi1EN4cute5tupleIJNS5_1CILi1EEES8_S8_EEENS6_IJNS7_ILi64EEENS7_ILi80EEENS7_ILi256EEEEEENS_6half_tEfNS_4arch4Sm90ELb0ELb0ELb1ELb1ELb0ELb0ELb1ELb1ELi2ELi1ELi1ELi1ELb0EEENS1_21CollectiveEpilogueBwdISD_SE_SG_Li256ELb1ELb1ELi2EEENS1_19SingleTileSchedulerILb1ELb0ELb0ELi80EEEEEEEEEvNT_6ParamsE --------------------------
	.section	.nv.constant0._ZN7cutlass13device_kernelIN5flash11enable_sm90INS1_16FlashAttnBwdSm90INS1_25CollectiveMainloopBwdSm90ILi2ELi1ELi1EN4cute5tupleIJNS5_1CILi1EEES8_S8_EEENS6_IJNS7_ILi64EEENS7_ILi80EEENS7_ILi256EEEEEENS_6half_tEfNS_4arch4Sm90ELb0ELb0ELb1ELb1ELb0ELb0ELb1ELb1ELi2ELi1ELi1ELi1ELb0EEENS1_21CollectiveEpilogueBwdISD_SE_SG_Li256ELb1ELb1ELi2EEENS1_19SingleTileSchedulerILb1ELb0ELb0ELi80EEEEEEEEEvNT_6ParamsE,"a",@progbits
	.sectionflags	@""
	.align	4
.nv.constant0._ZN7cutlass13device_kernelIN5flash11enable_sm90INS1_16FlashAttnBwdSm90INS1_25CollectiveMainloopBwdSm90ILi2ELi1ELi1EN4cute5tupleIJNS5_1CILi1EEES8_S8_EEENS6_IJNS7_ILi64EEENS7_ILi80EEENS7_ILi256EEEEEENS_6half_tEfNS_4arch4Sm90ELb0ELb0ELb1ELb1ELb0ELb0ELb1ELb1ELi2ELi1ELi1ELi1ELb0EEENS1_21CollectiveEpilogueBwdISD_SE_SG_Li256ELb1ELb1ELi2EEENS1_19SingleTileSchedulerILb1ELb0ELb0ELi80EEEEEEEEEvNT_6ParamsE:
	.zero		2560


//--------------------- .nv.constant0._ZN7cutlass13device_kernelIN5flash11enable_sm90INS1_16FlashAttnBwdSm90INS1_25CollectiveMainloopBwdSm90ILi2ELi1ELi1EN4cute5tupleIJNS5_1CILi1EEES8_S8_EEENS6_IJNS7_ILi64EEENS7_ILi80EEENS7_ILi256EEEEEENS_6half_tEfNS_4arch4Sm90ELb0ELb0ELb1ELb1ELb0ELb0ELb1ELb1ELi2ELi1ELi1ELi1ELb0EEENS1_24CollectiveEpilogueBwdGQAISD_fSG_Li256ELb1ELb0EEENS1_19SingleTileSchedulerILb1ELb0ELb0ELi80EEEEEEEEEvNT_6ParamsE --------------------------
	.section	.nv.constant0._ZN7cutlass13device_kernelIN5flash11enable_sm90INS1_16FlashAttnBwdSm90INS1_25CollectiveMainloopBwdSm90ILi2ELi1ELi1EN4cute5tupleIJNS5_1CILi1EEES8_S8_EEENS6_IJNS7_ILi64EEENS7_ILi80EEENS7_ILi256EEEEEENS_6half_tEfNS_4arch4Sm90ELb0ELb0ELb1ELb1ELb0ELb0ELb1ELb1ELi2ELi1ELi1ELi1ELb0EEENS1_24CollectiveEpilogueBwdGQAISD_fSG_Li256ELb1ELb0EEENS1_19SingleTileSchedulerILb1ELb0ELb0ELi80EEEEEEEEEvNT_6ParamsE,"a",@progbits
	.sectionflags	@""
	.align	4
.nv.constant0._ZN7cutlass13device_kernelIN5flash11enable_sm90INS1_16FlashAttnBwdSm90INS1_25CollectiveMainloopBwdSm90ILi2ELi1ELi1EN4cute5tupleIJNS5_1CILi1EEES8_S8_EEENS6_IJNS7_ILi64EEENS7_ILi80EEENS7_ILi256EEEEEENS_6half_tEfNS_4arch4Sm90ELb0ELb0ELb1ELb1ELb0ELb0ELb1ELb1ELi2ELi1ELi1ELi1ELb0EEENS1_24CollectiveEpilogueBwdGQAISD_fSG_Li256ELb1ELb0EEENS1_19SingleTileSchedulerILb1ELb0ELb0ELi80EEEEEEEEEvNT_6ParamsE:
	.zero		2560


//--------------------- .nv.constant0._ZN7cutlass13device_kernelIN5flash11enable_sm90INS1_16FlashAttnBwdSm90INS1_25CollectiveMainloopBwdSm90ILi2ELi1ELi1EN4cute5tupleIJNS5_1CILi1EEES8_S8_EEENS6_IJNS7_ILi64EEENS7_ILi80EEENS7_ILi256EEEEEENS_6half_tEfNS_4arch4Sm90ELb0ELb1ELb1ELb0ELb0ELb0ELb1ELb1ELi2ELi1ELi1ELi1ELb0EEENS1_21CollectiveEpilogueBwdISD_SE_SG_Li256ELb0ELb1ELi2EEENS1_19SingleTileSchedulerILb0ELb0ELb0ELi80EEEEEEEEEvNT_6ParamsE --------------------------
	.section	.nv.constant0._ZN7cutlass13device_kernelIN5flash11enable_sm90INS1_16FlashAttnBwdSm90INS1_25CollectiveMainloopBwdSm90ILi2ELi1ELi1EN4cute5tupleIJNS5_1CILi1EEES8_S8_EEENS6_IJNS7_ILi64EEENS7_ILi80EEENS7_ILi256EEEEEENS_6half_tEfNS_4arch4Sm90ELb0ELb1ELb1ELb0ELb0ELb0ELb1ELb1ELi2ELi1ELi1ELi1ELb0EEENS1_21CollectiveEpilogueBwdISD_SE_SG_Li256ELb0ELb1ELi2EEENS1_19SingleTileSchedulerILb0ELb0ELb0ELi80EEEEEEEEEvNT_6ParamsE,"a",@progbits
	.sectionflags	@""
	.align	4
.nv.constant0._ZN7cutlass13device_kernelIN5flash11enable_sm90INS1_16FlashAttnBwdSm90INS1_25CollectiveMainloopBwdSm90ILi2ELi1ELi1EN4cute5tupleIJNS5_1CILi1EEES8_S8_EEENS6_IJNS7_ILi64EEENS7_ILi80EEENS7_ILi256EEEEEENS_6half_tEfNS_4arch4Sm90ELb0ELb1ELb1ELb0ELb0ELb0ELb1ELb1ELi2ELi1ELi1ELi1ELb0EEENS1_21CollectiveEpilogueBwdISD_SE_SG_Li256ELb0ELb1ELi2EEENS1_19SingleTileSchedulerILb0ELb0ELb0ELi80EEEEEEEEEvNT_6ParamsE:
	.zero		3200


//--------------------- .nv.constant0._ZN7cutlass13device_kernelIN5flash11enable_sm90INS1_16FlashAttnBwdSm90INS1_25CollectiveMainloopBwdSm90ILi2ELi1ELi1EN4cute5tupleIJNS5_1CILi1EEES8_S8_EEENS6_IJNS7_ILi64EEENS7_ILi80EEENS7_ILi256EEEEEENS_6half_tEfNS_4arch4Sm90ELb0ELb1ELb1ELb0ELb0ELb0ELb1ELb1ELi2ELi1ELi1ELi1ELb0EEENS1_24CollectiveEpilogueBwdGQAISD_fSG_Li256ELb0ELb0EEENS1_19SingleTileSchedulerILb0ELb0ELb0ELi80EEEEEEEEEvNT_6ParamsE --------------------------
	.section	.nv.constant0._ZN7cutlass13device_kernelIN5flash11enable_sm90INS1_16FlashAttnBwdSm90INS1_25CollectiveMainloopBwdSm90ILi2ELi1ELi1EN4cute5tupleIJNS5_1CILi1EEES8_S8_EEENS6_IJNS7_ILi64EEENS7_ILi80EEENS7_ILi256EEEEEENS_6half_tEfNS_4arch4Sm90ELb0ELb1ELb1ELb0ELb0ELb0ELb1ELb1ELi2ELi1ELi1ELi1ELb0EEENS1_24CollectiveEpilogueBwdGQAISD_fSG_Li256ELb0ELb0EEENS1_19SingleTileSchedulerILb0ELb0ELb0ELi80EEEEEEEEEvNT_6ParamsE,"a",@progbits
	.sectionflags	@""
	.align	4
.nv.constant0._ZN7cutlass13device_kernelIN5flash11enable_sm90INS1_16FlashAttnBwdSm90INS1_25CollectiveMainloopBwdSm90ILi2ELi1ELi1EN4cute5tupleIJNS5_1CILi1EEES8_S8_EEENS6_IJNS7_ILi64EEENS7_ILi80EEENS7_ILi256EEEEEENS_6half_tEfNS_4arch4Sm90ELb0ELb1ELb1ELb0ELb0ELb0ELb1ELb1ELi2ELi1ELi1ELi1ELb0EEENS1_24CollectiveEpilogueBwdGQAISD_fSG_Li256ELb0ELb0EEENS1_19SingleTileSchedulerILb0ELb0ELb0ELi80EEEEEEEEEvNT_6ParamsE:
	.zero		2560


//--------------------- .nv.constant0._ZN7cutlass13device_kernelIN5flash11enable_sm90INS1_16FlashAttnBwdSm90INS1_25CollectiveMainloopBwdSm90ILi2ELi1ELi1EN4cute5tupleIJNS5_1CILi1EEES8_S8_EEENS6_IJNS7_ILi64EEENS7_ILi80EEENS7_ILi256EEEEEENS_6half_tEfNS_4arch4Sm90ELb0ELb1ELb1ELb1ELb0ELb0ELb1ELb1ELi2ELi1ELi1ELi1ELb0EEENS1_21CollectiveEpilogueBwdISD_SE_SG_Li256ELb1ELb1ELi2EEENS1_19SingleTileSchedulerILb1ELb0ELb0ELi80EEEEEEEEEvNT_6ParamsE --------------------------
	.section	.nv.constant0._ZN7cutlass13device_kernelIN5flash11enable_sm90INS1_16FlashAttnBwdSm90INS1_25CollectiveMainloopBwdSm90ILi2ELi1ELi1EN4cute5tupleIJNS5_1CILi1EEES8_S8_EEENS6_IJNS7_ILi64EEENS7_ILi80EEENS7_ILi256EEEEEENS_6half_tEfNS_4arch4Sm90ELb0ELb1ELb1ELb1ELb0ELb0ELb1ELb1ELi2ELi1ELi1ELi1ELb0EEENS1_21CollectiveEpilogueBwdISD_SE_SG_Li256ELb1ELb1ELi2EEENS1_19SingleTileSchedulerILb1ELb0ELb0ELi80EEEEEEEEEvNT_6ParamsE,"a",@progbits
	.sectionflags	@""
	.align	4
.nv.constant0._ZN7cutlass13device_kernelIN5flash11enable_sm90INS1_16FlashAttnBwdSm90INS1_25CollectiveMainloopBwdSm90ILi2ELi1ELi1EN4cute5tupleIJNS5_1CILi1EEES8_S8_EEENS6_IJNS7_ILi64EEENS7_ILi80EEENS7_ILi256EEEEEENS_6half_tEfNS_4arch4Sm90ELb0ELb1ELb1ELb1ELb0ELb0ELb1ELb1ELi2ELi1ELi1ELi1ELb0EEENS1_21CollectiveEpilogueBwdISD_SE_SG_Li256ELb1ELb1ELi2EEENS1_19SingleTileSchedulerILb1ELb0ELb0ELi80EEEEEEEEEvNT_6ParamsE:
	.zero		2560


//--------------------- .nv.constant0._ZN7cutlass13device_kernelIN5flash11enable_sm90INS1_16FlashAttnBwdSm90INS1_25CollectiveMainloopBwdSm90ILi2ELi1ELi1EN4cute5tupleIJNS5_1CILi1EEES8_S8_EEENS6_IJNS7_ILi64EEENS7_ILi80EEENS7_ILi256EEEEEENS_6half_tEfNS_4arch4Sm90ELb0ELb1ELb1ELb1ELb0ELb0ELb1ELb1ELi2ELi1ELi1ELi1ELb0EEENS1_24CollectiveEpilogueBwdGQAISD_fSG_Li256ELb1ELb0EEENS1_19SingleTileSchedulerILb1ELb0ELb0ELi80EEEEEEEEEvNT_6ParamsE --------------------------
	.section	.nv.constant0._ZN7cutlass13device_kernelIN5flash11enable_sm90INS1_16FlashAttnBwdSm90INS1_25CollectiveMainloopBwdSm90ILi2ELi1ELi1EN4cute5tupleIJNS5_1CILi1EEES8_S8_EEENS6_IJNS7_ILi64EEENS7_ILi80EEENS7_ILi256EEEEEENS_6half_tEfNS_4arch4Sm90ELb0ELb1ELb1ELb1ELb0ELb0ELb1ELb1ELi2ELi1ELi1ELi1ELb0EEENS1_24CollectiveEpilogueBwdGQAISD_fSG_Li256ELb1ELb0EEENS1_19SingleTileSchedulerILb1ELb0ELb0ELi80EEEEEEEEEvNT_6ParamsE,"a",@progbits
	.sectionflags	@""
	.align	4
.nv.constant0._ZN7cutlass13device_kernelIN5flash11enable_sm90INS1_16FlashAttnBwdSm90INS1_25CollectiveMainloopBwdSm90ILi2ELi1ELi1EN4cute5tupleIJNS5_1CILi1EEES8_S8_EEENS6_IJNS7_ILi64EEENS7_ILi80EEENS7_ILi256EEEEEENS_6half_tEfNS_4arch4Sm90ELb0ELb1ELb1ELb1ELb0ELb0ELb1ELb1ELi2ELi1ELi1ELi1ELb0EEENS1_24CollectiveEpilogueBwdGQAISD_fSG_Li256ELb1ELb0EEENS1_19SingleTileSchedulerILb1ELb0ELb0ELi80EEEEEEEEEvNT_6ParamsE:
	.zero		2560


//--------------------- .nv.constant0._ZN7cutlass13device_kernelIN5flash11enable_sm90INS1_16FlashAttnBwdSm90INS1_25CollectiveMainloopBwdSm90ILi2ELi1ELi1EN4cute5tupleIJNS5_1CILi1EEES8_S8_EEENS6_IJNS7_ILi64EEENS7_ILi80EEENS7_ILi256EEEEEENS_6half_tEfNS_4arch4Sm90ELb1ELb0ELb1ELb0ELb0ELb0ELb1ELb1ELi2ELi1ELi1ELi1ELb0EEENS1_21CollectiveEpilogueBwdISD_SE_SG_Li256ELb0ELb1ELi2EEENS1_25SingleTileBwdLPTSchedulerILb0ELi80ELb0EEEEEEEEEvNT_6ParamsE --------------------------
	.section	.nv.constant0._ZN7cutlass13device_kernelIN5flash11enable_sm90INS1_16FlashAttnBwdSm90INS1_25CollectiveMainloopBwdSm90ILi2ELi1ELi1EN4cute5tupleIJNS5_1CILi1EEES8_S8_EEENS6_IJNS7_ILi64EEENS7_ILi80EEENS7_ILi256EEEEEENS_6half_tEfNS_4arch4Sm90ELb1ELb0ELb1ELb0ELb0ELb0ELb1ELb1ELi2ELi1ELi1ELi1ELb0EEENS1_21CollectiveEpilogueBwdISD_SE_SG_Li256ELb0ELb1ELi2EEENS1_25SingleTileBwdLPTSchedulerILb0ELi80ELb0EEEEEEEEEvNT_6ParamsE,"a",@progbits
	.sectionflags	@""
	.align	4
.nv.constant0._ZN7cutlass13device_kernelIN5flash11enable_sm90INS1_16FlashAttnBwdSm90INS1_25CollectiveMainloopBwdSm90ILi2ELi1ELi1EN4cute5tupleIJNS5_1CILi1EEES8_S8_EEENS6_IJNS7_ILi64EEENS7_ILi80EEENS7_ILi256EEEEEENS_6half_tEfNS_4arch4Sm90ELb1ELb0ELb1ELb0ELb0ELb0ELb1ELb1ELi2ELi1ELi1ELi1ELb0EEENS1_21CollectiveEpilogueBwdISD_SE_SG_Li256ELb0ELb1ELi2EEENS1_25SingleTileBwdLPTSchedulerILb0ELi80ELb0EEEEEEEEEvNT_6ParamsE:
	.zero		3200


//--------------------- .nv.constant0._ZN7cutlass13device_kernelIN5flash11enable_sm90INS1_16FlashAttnBwdSm90INS1_25CollectiveMainloopBwdSm90ILi2ELi1ELi1EN4cute5tupleIJNS5_1CILi1EEES8_S8_EEENS6_IJNS7_ILi64EEENS7_ILi80EEENS7_ILi256EEEEEENS_6half_tEfNS_4arch4Sm90ELb1ELb0ELb1ELb0ELb0ELb0ELb1ELb1ELi2ELi1ELi1ELi1ELb0EEENS1_24CollectiveEpilogueBwdGQAISD_fSG_Li256ELb0ELb0EEENS1_25SingleTileBwdLPTSchedulerILb0ELi80ELb0EEEEEEEEEvNT_6ParamsE --------------------------
	.section	.nv.constant0._ZN7cutlass13device_kernelIN5flash11enable_sm90INS1_16FlashAttnBwdSm90INS1_25CollectiveMainloopBwdSm90ILi2ELi1ELi1EN4cute5tupleIJNS5_1CILi1EEES8_S8_EEENS6_IJNS7_ILi64EEENS7_ILi80EEENS7_ILi256EEEEEENS_6half_tEfNS_4arch4Sm90ELb1ELb0ELb1ELb0ELb0ELb0ELb1ELb1ELi2ELi1ELi1ELi1ELb0EEENS1_24CollectiveEpilogueBwdGQAISD_fSG_Li256ELb0ELb0EEENS1_25SingleTileBwdLPTSchedulerILb0ELi80ELb0EEEEEEEEEvNT_6ParamsE,"a",@progbits
	.sectionflags	@""
	.align	4
.nv.constant0._ZN7cutlass13device_kernelIN5flash11enable_sm90INS1_16FlashAttnBwdSm90INS1_25CollectiveMainloopBwdSm90ILi2ELi1ELi1EN4cute5tupleIJNS5_1CILi1EEES8_S8_EEENS6_IJNS7_ILi64EEENS7_ILi80EEENS7_ILi256EEEEEENS_6half_tEfNS_4arch4Sm90ELb1ELb0ELb1ELb0ELb0ELb0ELb1ELb1ELi2ELi1ELi1ELi1ELb0EEENS1_24CollectiveEpilogueBwdGQAISD_fSG_Li256ELb0ELb0EEENS1_25SingleTileBwdLPTSchedulerILb0ELi80ELb0EEEEEEEEEvNT_6ParamsE:
	.zero		2688


//--------------------- .nv.constant0._ZN7cutlass13device_kernelIN5flash22FlashAttnBwdPreprocessIN4cute5tupleIJNS3_1CILi64EEENS5_ILi256EEEEEENS_6half_tEfNS_4arch4Sm90ELb1ELb0EEEEEvNT_6ParamsE --------------------------
	.section	.nv.constant0._ZN7cutlass13device_kernelIN5flash22FlashAttnBwdPreprocessIN4cute5tupleIJNS3_1CILi64EEENS5_ILi256EEEEEENS_6half_tEfNS_4arch4Sm90ELb1ELb0EEEEEvNT_6ParamsE,"a",@progbits
	.sectionflags	@""
	.align	4
.nv.constant0._ZN7cutlass13device_kernelIN5flash22FlashAttnBwdPreprocessIN4cute5tupleIJNS3_1CILi64EEENS5_ILi256EEEEEENS_6half_tEfNS_4arch4Sm90ELb1ELb0EEEEEvNT_6ParamsE:
	.zero		1136


//--------------------- .nv.constant0._ZN7cutlass13device_kernelIN5flash11enable_sm90INS1_16FlashAttnBwdSm90INS1_25CollectiveMainloopBwdSm90ILi2ELi1ELi1EN4cute5tupleIJNS5_1CILi1EEES8_S8_EEENS6_IJNS7_ILi64EEENS7_ILi80EEENS7_ILi256EEEEEENS_6half_tEfNS_4arch4Sm90ELb1ELb0ELb1ELb1ELb0ELb0ELb1ELb1ELi2ELi1ELi1ELi1ELb0EEENS1_21CollectiveEpilogueBwdISD_SE_SG_Li256ELb1ELb1ELi2EEENS1_25SingleTileBwdLPTSchedulerILb1ELi80ELb0EEEEEEEEEvNT_6ParamsE --------------------------
	.section	.nv.constant0._ZN7cutlass13device_kernelIN5flash11enable_sm90INS1_16FlashAttnBwdSm90INS1_25CollectiveMainloopBwdSm90ILi2ELi1ELi1EN4cute5tupleIJNS5_1CILi1EEES8_S8_EEENS6_IJNS7_ILi64EEENS7_ILi80EEENS7_ILi256EEEEEENS_6half_tEfNS_4arch4Sm90ELb1ELb0ELb1ELb1ELb0ELb0ELb1ELb1ELi2ELi1ELi1ELi1ELb0EEENS1_21CollectiveEpilogueBwdISD_SE_SG_Li256ELb1ELb1ELi2EEENS1_25SingleTileBwdLPTSchedulerILb1ELi80ELb0EEEEEEEEEvNT_6ParamsE,"a",@progbits
	.sectionflags	@""
	.align	4
.nv.constant0._ZN7cutlass13device_kernelIN5flash11enable_sm90INS1_16FlashAttnBwdSm90INS1_25CollectiveMainloopBwdSm90ILi2ELi1ELi1EN4cute5tupleIJNS5_1CILi1EEES8_S8_EEENS6_IJNS7_ILi64EEENS7_ILi80EEENS7_ILi256EEEEEENS_6half_tEfNS_4arch4Sm90ELb1ELb0ELb1ELb1ELb0ELb0ELb1ELb1ELi2ELi1ELi1ELi1ELb0EEENS1_21CollectiveEpilogueBwdISD_SE_SG_Li256ELb1ELb1ELi2EEENS1_25SingleTileBwdLPTSchedulerILb1ELi80ELb0EEEEEEEEEvNT_6ParamsE:
	.zero		2560


//--------------------- .nv.constant0._ZN7cutlass13device_kernelIN5flash32FlashAttnBwdPostprocessConvertdQIN4cute5tupleIJNS3_1CILi80EEENS5_ILi256EEEEEENS_6half_tEfNS_4arch4Sm90ELi256ENS3_8TiledMMAINS3_8MMA_AtomIJNS3_4SM904GMMA25MMA_64x16x16_F32F16F16_SSILNSF_5MajorE1ELSH_1ELNSF_7ScaleInE1ELSI_1EEEEEENS3_6LayoutINS4_IJNS5_ILi2EEENS5_ILi1EEESN_EEENS4_IJSN_NS5_ILi0EEESP_EEEEENS4_IJNS3_10UnderscoreESS_SS_EEEEELb1EEEEEvNT_6ParamsE --------------------------
	.section	.nv.constant0._ZN7cutlass13device_kernelIN5flash32FlashAttnBwdPostprocessConvertdQIN4cute5tupleIJNS3_1CILi80EEENS5_ILi256EEEEEENS_6half_tEfNS_4arch4Sm90ELi256ENS3_8TiledMMAINS3_8MMA_AtomIJNS3_4SM904GMMA25MMA_64x16x16_F32F16F16_SSILNSF_5MajorE1ELSH_1ELNSF_7ScaleInE1ELSI_1EEEEEENS3_6LayoutINS4_IJNS5_ILi2EEENS5_ILi1EEESN_EEENS4_IJSN_NS5_ILi0EEESP_EEEEENS4_IJNS3_10UnderscoreESS_SS_EEEEELb1EEEEEvNT_6ParamsE,"a",@progbits
	.sectionflags	@""
	.align	4
.nv.constant0._ZN7cutlass13device_kernelIN5flash32FlashAttnBwdPostprocessConvertdQIN4cute5tupleIJNS3_1CILi80EEENS5_ILi256EEEEEENS_6half_tEfNS_4arch4Sm90ELi256ENS3_8TiledMMAINS3_8MMA_AtomIJNS3_4SM904GMMA25MMA_64x16x16_F32F16F16_SSILNSF_5MajorE1ELSH_1ELNSF_7ScaleInE1ELSI_1EEEEEENS3_6LayoutINS4_IJNS5_ILi2EEENS5_ILi1EEESN_EEENS4_IJSN_NS5_ILi0EEESP_EEEEENS4_IJNS3_10UnderscoreESS_SS_EEEEELb1EEEEEvNT_6ParamsE:
	.zero		1008


//--------------------- .nv.constant0._ZN7cutlass13device_kernelIN5flash32FlashAttnBwdPostprocessConvertdQIN4cute5tupleIJNS3_1CILi64EEENS5_ILi256EEEEEENS_6half_tEfNS_4arch4Sm90ELi256ENS3_8TiledMMAINS3_8MMA_AtomIJNS3_4SM904GMMA25MMA_64x64x16_F32F16F16_SSILNSF_5MajorE1ELSH_0ELNSF_7ScaleInE1ELSI_1EEEEEENS3_6LayoutINS4_IJNS5_ILi2EEENS5_ILi1EEESN_EEENS4_IJSN_NS5_ILi0EEESP_EEEEENS4_IJNS3_10UnderscoreESS_SS_EEEEELb1EEEEEvNT_6ParamsE --------------------------
	.section	.nv.constant0._ZN7cutlass13device_kernelIN5flash32FlashAttnBwdPostprocessConvertdQIN4cute5tupleIJNS3_1CILi64EEENS5_ILi256EEEEEENS_6half_tEfNS_4arch4Sm90ELi256ENS3_8TiledMMAINS3_8MMA_AtomIJNS3_4SM904GMMA25MMA_64x64x16_F32F16F16_SSILNSF_5MajorE1ELSH_0ELNSF_7ScaleInE1ELSI_1EEEEEENS3_6LayoutINS4_IJNS5_ILi2EEENS5_ILi1EEESN_EEENS4_IJSN_NS5_ILi0EEESP_EEEEENS4_IJNS3_10UnderscoreESS_SS_EEEEELb1EEEEEvNT_6ParamsE,"a",@progbits
	.sectionflags	@""
	.align	4
.nv.constant0._ZN7cutlass13device_kernelIN5flash32FlashAttnBwdPostprocessConvertdQIN4cute5tupleIJNS3_1CILi64EEENS5_ILi256EEEEEENS_6half_tEfNS_4arch4Sm90ELi256ENS3_8TiledMMAINS3_8MMA_AtomIJNS3_4SM904GMMA25MMA_64x64x16_F32F16F16_SSILNSF_5MajorE1ELSH_0ELNSF_7ScaleInE1ELSI_1EEEEEENS3_6LayoutINS4_IJNS5_ILi2EEENS5_ILi1EEESN_EEENS4_IJSN_NS5_ILi0EEESP_EEEEENS4_IJNS3_10UnderscoreESS_SS_EEEEELb1EEEEEvNT_6ParamsE:
	.zero		1008


//--------------------- .nv.constant0._ZN7cutlass13device_kernelIN5flash11enable_sm90INS1_16FlashAttnBwdSm90INS1_25CollectiveMainloopBwdSm90ILi2ELi1ELi1EN4cute5tupleIJNS5_1CILi1EEES8_S8_EEENS6_IJNS7_ILi64EEENS7_ILi80EEENS7_ILi256EEEEEENS_6half_tEfNS_4arch4Sm90ELb1ELb0ELb1ELb1ELb0ELb0ELb1ELb1ELi2ELi1ELi1ELi1ELb0EEENS1_24CollectiveEpilogueBwdGQAISD_fSG_Li256ELb1ELb0EEENS1_25SingleTileBwdLPTSchedulerILb1ELi80ELb0EEEEEEEEEvNT_6ParamsE --------------------------
	.section	.nv.constant0._ZN7cutlass13device_kernelIN5flash11enable_sm90INS1_16FlashAttnBwdSm90INS1_25CollectiveMainloopBwdSm90ILi2ELi1ELi1EN4cute5tupleIJNS5_1CILi1EEES8_S8_EEENS6_IJNS7_ILi64EEENS7_ILi80EEENS7_ILi256EEEEEENS_6half_tEfNS_4arch4Sm90ELb1ELb0ELb1ELb1ELb0ELb0ELb1ELb1ELi2ELi1ELi1ELi1ELb0EEENS1_24CollectiveEpilogueBwdGQAISD_fSG_Li256ELb1ELb0EEENS1_25SingleTileBwdLPTSchedulerILb1ELi80ELb0EEEEEEEEEvNT_6ParamsE,"a",@progbits
	.sectionflags	@""
	.align	4
.nv.constant0._ZN7cutlass13device_kernelIN5flash11enable_sm90INS1_16FlashAttnBwdSm90INS1_25CollectiveMainloopBwdSm90ILi2ELi1ELi1EN4cute5tupleIJNS5_1CILi1EEES8_S8_EEENS6_IJNS7_ILi64EEENS7_ILi80EEENS7_ILi256EEEEEENS_6half_tEfNS_4arch4Sm90ELb1ELb0ELb1ELb1ELb0ELb0ELb1ELb1ELi2ELi1ELi1ELi1ELb0EEENS1_24CollectiveEpilogueBwdGQAISD_fSG_Li256ELb1ELb0EEENS1_25SingleTileBwdLPTSchedulerILb1ELi80ELb0EEEEEEEEEvNT_6ParamsE:
	.zero		2688


//--------------------- .nv.constant0._ZN7cutlass13device_kernelIN5flash22FlashAttnBwdPreprocessIN4cute5tupleIJNS3_1CILi64EEENS5_ILi256EEEEEENS_6half_tEfNS_4arch4Sm90ELb1ELb1EEEEEvNT_6ParamsE --------------------------
	.section	.nv.constant0._ZN7cutlass13device_kernelIN5flash22FlashAttnBwdPreprocessIN4cute5tupleIJNS3_1CILi64EEENS5_ILi256EEEEEENS_6half_tEfNS_4arch4Sm90ELb1ELb1EEEEEvNT_6ParamsE,"a",@progbits
	.sectionflags	@""
	.align	4
.nv.constant0._ZN7cutlass13device_kernelIN5flash22FlashAttnBwdPreprocessIN4cute5tupleIJNS3_1CILi64EEENS5_ILi256EEEEEENS_6half_tEfNS_4arch4Sm90ELb1ELb1EEEEEvNT_6ParamsE:
	.zero		1136


//--------------------- SYMBOLS --------------------------

	.type		.nv.reservedSmem.offset0,@object
	.size		.nv.reservedSmem.offset0,0x4
	.type		.nv.reservedSmem.cap,@object
	.size		.nv.reservedSmem.cap,0x4
